	.target	sm_90a

	.elftype	@"ET_EXEC"


//--------------------- .note.nv.tkinfo           --------------------------
	.section	.note.nv.tkinfo,"",@"SHT_NOTE"
	.sectionflags	@"SHF_NOTE_NV_TKINFO"
	.tkinfo
        /*0018*/ 	.word	0x00000002
        /*0030*/ 	.string	""
        /*0030*/ 	.string	"ptxas"
        /*0030*/ 	.string	"Cuda compilation tools, release 13.0, V13.0.88"
        /*0030*/ 	.string	"Build cuda_13.0.r13.0/compiler.36424714_0"
        /*0030*/ 	.string	"-v  -suppress-debug-info  -lineinfo  -arch sm_90a "



//--------------------- .note.nv.cuinfo           --------------------------
	.section	.note.nv.cuinfo,"",@"SHT_NOTE"
	.sectionflags	@"SHF_NOTE_NV_CUINFO"
        /*0018*/ 	.short	0x0002
        /*001a*/ 	.short	0x005a
        /*001c*/ 	.short	0x0082
	.zero		2


//--------------------- .nv.info                  --------------------------
	.section	.nv.info,"",@"SHT_CUDA_INFO"
	.align	4


	//----- nvinfo : EIATTR_REGCOUNT
	.align		4
        /*0000*/ 	.byte	0x04, 0x2f
        /*0002*/ 	.short	(.L_1 - .L_0)
	.align		4
.L_0:
        /*0004*/ 	.word	index@(matmul_kernel)
        /*0008*/ 	.word	0x000000ff


	//----- nvinfo : EIATTR_FRAME_SIZE
	.align		4
.L_1:
        /*000c*/ 	.byte	0x04, 0x11
        /*000e*/ 	.short	(.L_3 - .L_2)
	.align		4
.L_2:
        /*0010*/ 	.word	index@(matmul_kernel)
        /*0014*/ 	.word	0x000019c0


	//----- nvinfo : EIATTR_MIN_STACK_SIZE
	.align		4
.L_3:
        /*0018*/ 	.byte	0x04, 0x12
        /*001a*/ 	.short	(.L_5 - .L_4)
	.align		4
.L_4:
        /*001c*/ 	.word	index@(matmul_kernel)
        /*0020*/ 	.word	0x000019c0
.L_5:


//--------------------- .nv.compat                --------------------------
	.section	.nv.compat,"",@"SHT_CUDA_COMPAT_INFO"
	.align	4
        /*0000*/ 	.byte	0x02, 0x09, 0x01, 0x00, 0x02, 0x02, 0x04, 0x00, 0x02, 0x05, 0x05, 0x00, 0x03, 0x07, 0x01, 0x01
        /*0010*/ 	.byte	0x02, 0x03, 0x00, 0x00, 0x02, 0x06, 0x01, 0x00, 0x04, 0x0b, 0x08, 0x00, 0x00, 0x00, 0x00, 0x00
        /*0020*/ 	.byte	0x00, 0x00, 0x00, 0x00


//--------------------- .nv.info.matmul_kernel    --------------------------
	.section	.nv.info.matmul_kernel,"",@"SHT_CUDA_INFO"
	.sectionflags	@""
	.align	4


	//----- nvinfo : EIATTR_CUDA_API_VERSION
	.align		4
        /*0000*/ 	.byte	0x04, 0x37
        /*0002*/ 	.short	(.L_7 - .L_6)
.L_6:
        /*0004*/ 	.word	0x00000082


	//----- nvinfo : EIATTR_KPARAM_INFO
	.align		4
.L_7:
        /*0008*/ 	.byte	0x04, 0x17
        /*000a*/ 	.short	(.L_9 - .L_8)
.L_8:
        /*000c*/ 	.word	0x00000000
        /*0010*/ 	.short	0x000d
        /*0012*/ 	.short	0x0048
        /*0014*/ 	.byte	0x00, 0xf4, 0x21, 0x00


	//----- nvinfo : EIATTR_KPARAM_INFO
	.align		4
.L_9:
        /*0018*/ 	.byte	0x04, 0x17
        /*001a*/ 	.short	(.L_11 - .L_10)
.L_10:
        /*001c*/ 	.word	0x00000000
        /*0020*/ 	.short	0x000c
        /*0022*/ 	.short	0x0040
        /*0024*/ 	.byte	0x00, 0xf4, 0x21, 0x00


	//----- nvinfo : EIATTR_KPARAM_INFO
	.align		4
.L_11:
        /*0028*/ 	.byte	0x04, 0x17
        /*002a*/ 	.short	(.L_13 - .L_12)
.L_12:
        /*002c*/ 	.word	0x00000000
        /*0030*/ 	.short	0x000b
        /*0032*/ 	.short	0x0038
        /*0034*/ 	.byte	0x00, 0xf0, 0x11, 0x00


	//----- nvinfo : EIATTR_KPARAM_INFO
	.align		4
.L_13:
        /*0038*/ 	.byte	0x04, 0x17
        /*003a*/ 	.short	(.L_15 - .L_14)
.L_14:
        /*003c*/ 	.word	0x00000000
        /*0040*/ 	.short	0x000a
        /*0042*/ 	.short	0x0034
        /*0044*/ 	.byte	0x00, 0xf0, 0x11, 0x00


	//----- nvinfo : EIATTR_KPARAM_INFO
	.align		4
.L_15:
        /*0048*/ 	.byte	0x04, 0x17
        /*004a*/ 	.short	(.L_17 - .L_16)
.L_16:
        /*004c*/ 	.word	0x00000000
        /*0050*/ 	.short	0x0009
        /*0052*/ 	.short	0x0030
        /*0054*/ 	.byte	0x00, 0xf0, 0x11, 0x00


	//----- nvinfo : EIATTR_KPARAM_INFO
	.align		4
.L_17:
        /*0058*/ 	.byte	0x04, 0x17
        /*005a*/ 	.short	(.L_19 - .L_18)
.L_18:
        /*005c*/ 	.word	0x00000000
        /*0060*/ 	.short	0x0008
        /*0062*/ 	.short	0x002c
        /*0064*/ 	.byte	0x00, 0xf0, 0x11, 0x00


	//----- nvinfo : EIATTR_KPARAM_INFO
	.align		4
.L_19:
        /*0068*/ 	.byte	0x04, 0x17
        /*006a*/ 	.short	(.L_21 - .L_20)
.L_20:
        /*006c*/ 	.word	0x00000000
        /*0070*/ 	.short	0x0007
        /*0072*/ 	.short	0x0028
        /*0074*/ 	.byte	0x00, 0xf0, 0x11, 0x00


	//----- nvinfo : EIATTR_KPARAM_INFO
	.align		4
.L_21:
        /*0078*/ 	.byte	0x04, 0x17
        /*007a*/ 	.short	(.L_23 - .L_22)
.L_22:
        /*007c*/ 	.word	0x00000000
        /*0080*/ 	.short	0x0006
        /*0082*/ 	.short	0x0024
        /*0084*/ 	.byte	0x00, 0xf0, 0x11, 0x00


	//----- nvinfo : EIATTR_KPARAM_INFO
	.align		4
.L_23:
        /*0088*/ 	.byte	0x04, 0x17
        /*008a*/ 	.short	(.L_25 - .L_24)
.L_24:
        /*008c*/ 	.word	0x00000000
        /*0090*/ 	.short	0x0005
        /*0092*/ 	.short	0x0020
        /*0094*/ 	.byte	0x00, 0xf0, 0x11, 0x00


	//----- nvinfo : EIATTR_KPARAM_INFO
	.align		4
.L_25:
        /*0098*/ 	.byte	0x04, 0x17
        /*009a*/ 	.short	(.L_27 - .L_26)
.L_26:
        /*009c*/ 	.word	0x00000000
        /*00a0*/ 	.short	0x0004
        /*00a2*/ 	.short	0x001c
        /*00a4*/ 	.byte	0x00, 0xf0, 0x11, 0x00


	//----- nvinfo : EIATTR_KPARAM_INFO
	.align		4
.L_27:
        /*00a8*/ 	.byte	0x04, 0x17
        /*00aa*/ 	.short	(.L_29 - .L_28)
.L_28:
        /*00ac*/ 	.word	0x00000000
        /*00b0*/ 	.short	0x0003
        /*00b2*/ 	.short	0x0018
        /*00b4*/ 	.byte	0x00, 0xf0, 0x11, 0x00


	//----- nvinfo : EIATTR_KPARAM_INFO
	.align		4
.L_29:
        /*00b8*/ 	.byte	0x04, 0x17
        /*00ba*/ 	.short	(.L_31 - .L_30)
.L_30:
        /*00bc*/ 	.word	0x00000000
        /*00c0*/ 	.short	0x0002
        /*00c2*/ 	.short	0x0010
        /*00c4*/ 	.byte	0x00, 0xf4, 0x21, 0x00


	//----- nvinfo : EIATTR_KPARAM_INFO
	.align		4
.L_31:
        /*00c8*/ 	.byte	0x04, 0x17
        /*00ca*/ 	.short	(.L_33 - .L_32)
.L_32:
        /*00cc*/ 	.word	0x00000000
        /*00d0*/ 	.short	0x0001
        /*00d2*/ 	.short	0x0008
        /*00d4*/ 	.byte	0x00, 0xf4, 0x21, 0x00


	//----- nvinfo : EIATTR_KPARAM_INFO
	.align		4
.L_33:
        /*00d8*/ 	.byte	0x04, 0x17
        /*00da*/ 	.short	(.L_35 - .L_34)
.L_34:
        /*00dc*/ 	.word	0x00000000
        /*00e0*/ 	.short	0x0000
        /*00e2*/ 	.short	0x0000
        /*00e4*/ 	.byte	0x00, 0xf4, 0x21, 0x00


	//----- nvinfo : EIATTR_SPARSE_MMA_MASK
	.align		4
.L_35:
        /*00e8*/ 	.byte	0x03, 0x50
        /*00ea*/ 	.short	0x0000


	//----- nvinfo : EIATTR_MAXREG_COUNT
	.align		4
        /*00ec*/ 	.byte	0x03, 0x1b
        /*00ee*/ 	.short	0x00ff


	//----- nvinfo : EIATTR_NUM_BARRIERS
	.align		4
        /*00f0*/ 	.byte	0x02, 0x4c
        /*00f2*/ 	.byte	0x01
	.zero		1


	//----- nvinfo : EIATTR_ANNOTATIONS
	.align		4
        /*00f4*/ 	.byte	0x04, 0x55
        /*00f6*/ 	.short	(.L_37 - .L_36)


	//   ....[0]....
.L_36:
        /*00f8*/ 	.word	0x00000001
        /*00fc*/ 	.byte	0x60, 0x05, 0x00, 0x00, 0x01, 0x00, 0x00, 0x00, 0xa0, 0x05, 0x00, 0x00, 0x01, 0x00, 0x00, 0x00
        /* <DEDUP_REMOVED lines=3012> */
        /*bd4c*/ 	.byte	0x90, 0xb5, 0x04, 0x00


	//----- nvinfo : EIATTR_MERCURY_ISA_VERSION
	.align		4
.L_37:
        /*bd50*/ 	.byte	0x03, 0x5f
        /*bd52*/ 	.short	0x0101


	//----- nvinfo : EIATTR_EXIT_INSTR_OFFSETS
	.align		4
        /*bd54*/ 	.byte	0x04, 0x1c
        /*bd56*/ 	.short	(.L_39 - .L_38)


	//   ....[0]....
.L_38:
        /*bd58*/ 	.word	0x0004b9b0


	//   ....[1]....
        /*bd5c*/ 	.word	0x0004b9d0


	//----- nvinfo : EIATTR_REQNTID
	.align		4
.L_39:
        /*bd60*/ 	.byte	0x04, 0x10
        /*bd62*/ 	.short	(.L_41 - .L_40)
.L_40:
        /*bd64*/ 	.word	0x00000080
        /*bd68*/ 	.word	0x00000001
        /*bd6c*/ 	.word	0x00000001


	//----- nvinfo : EIATTR_CBANK_PARAM_SIZE
	.align		4
.L_41:
        /*bd70*/ 	.byte	0x03, 0x19
        /*bd72*/ 	.short	0x0050


	//----- nvinfo : EIATTR_PARAM_CBANK
	.align		4
        /*bd74*/ 	.byte	0x04, 0x0a
        /*bd76*/ 	.short	(.L_43 - .L_42)
	.align		4
.L_42:
        /*bd78*/ 	.word	index@(.nv.constant0.matmul_kernel)
        /*bd7c*/ 	.short	0x0210
        /*bd7e*/ 	.short	0x0050


	//----- nvinfo : EIATTR_SW_WAR
	.align		4
.L_43:
        /*bd80*/ 	.byte	0x04, 0x36
        /*bd82*/ 	.short	(.L_45 - .L_44)
.L_44:
        /*bd84*/ 	.word	0x00000008
.L_45:


//--------------------- .nv.callgraph             --------------------------
	.section	.nv.callgraph,"",@"SHT_CUDA_CALLGRAPH"
	.align	4
	.sectionentsize	8
	.align		4
        /*0000*/ 	.word	0x00000000
	.align		4
        /*0004*/ 	.word	0xffffffff
	.align		4
        /*0008*/ 	.word	0x00000000
	.align		4
        /*000c*/ 	.word	0xfffffffe
	.align		4
        /*0010*/ 	.word	0x00000000
	.align		4
        /*0014*/ 	.word	0xfffffffd
	.align		4
        /*0018*/ 	.word	0x00000000
	.align		4
        /*001c*/ 	.word	0xfffffffc


//--------------------- .text.matmul_kernel       --------------------------
	.section	.text.matmul_kernel,"ax",@progbits
	.align	128
        .global         matmul_kernel
        .type           matmul_kernel,@function
        .size           matmul_kernel,(.L_x_4 - matmul_kernel)
        .other          matmul_kernel,@"STO_CUDA_ENTRY STV_DEFAULT"
matmul_kernel:
.text.matmul_kernel:
[----:B------:R-:W0:Y:S08]  /*0000*/  LDC R1, c[0x0][0x28] ;  /* 0x00000a00ff017b82 */ /* 0x000e300000000800 */
[----:B------:R-:W1:Y:S01]  /*0010*/  LDC.64 R4, c[0x0][0x228] ;  /* 0x00008a00ff047b82 */ /* 0x000e620000000a00 */
[----:B------:R-:W2:Y:S01]  /*0020*/  S2R R7, SR_CTAID.X ;  /* 0x0000000000077919 */ /* 0x000ea20000002500 */
[----:B------:R-:W-:Y:S01]  /*0030*/  UMOV UR58, 0x400 ;  /* 0x00000400003a7882 */ /* 0x000fe20000000000 */
[----:B------:R-:W-:Y:S01]  /*0040*/  ULDC.64 UR56, c[0x0][0x208] ;  /* 0x0000820000387ab9 */ /* 0x000fe20000000a00 */
[----:B0-----:R-:W-:-:S04]  /*0050*/  VIADD R1, R1, 0xffffe640 ;  /* 0xffffe64001017836 */ /* 0x001fc80000000000 */
[----:B------:R-:W0:Y:S01]  /*0060*/  S2UR UR4, SR_CgaCtaId ;  /* 0x00000000000479c3 */ /* 0x000e220000008800 */
[----:B-1----:R-:W-:-:S05]  /*0070*/  VIADD R0, R5, 0x7f ;  /* 0x0000007f05007836 */ /* 0x002fca0000000000 */
[----:B------:R-:W-:Y:S01]  /*0080*/  SHF.R.S32.HI R3, RZ, 0x1f, R0 ;  /* 0x0000001fff037819 */ /* 0x000fe20000011400 */
[----:B0-----:R-:W-:-:S03]  /*0090*/  ULEA UR58, UR4, UR58, 0x18 ;  /* 0x0000003a043a7291 */ /* 0x001fc6000f8ec03f */
[----:B------:R-:W-:Y:S02]  /*00a0*/  LEA.HI R3, R3, R0, RZ, 0x7 ;  /* 0x0000000003037211 */ /* 0x000fe400078f38ff */
[----:B--2---:R-:W-:Y:S02]  /*00b0*/  IABS R10, R7 ;  /* 0x00000007000a7213 */ /* 0x004fe40000000000 */
[----:B------:R-:W-:-:S04]  /*00c0*/  SHF.R.S32.HI R6, RZ, 0x7, R3 ;  /* 0x00000007ff067819 */ /* 0x000fc80000011403 */
[-C--:B------:R-:W-:Y:S02]  /*00d0*/  IABS R9, R6.reuse ;  /* 0x0000000600097213 */ /* 0x080fe40000000000 */
[----:B------:R-:W-:Y:S02]  /*00e0*/  IABS R12, R6 ;  /* 0x00000006000c7213 */ /* 0x000fe40000000000 */
[----:B------:R-:W0:Y:S08]  /*00f0*/  I2F.RP R0, R9 ;  /* 0x0000000900007306 */ /* 0x000e300000209400 */
[----:B0-----:R-:W0:Y:S02]  /*0100*/  MUFU.RCP R0, R0 ;  /* 0x0000000000007308 */ /* 0x001e240000001000 */
[----:B0-----:R-:W-:-:S02]  /*0110*/  VIADD R2, R0, 0xffffffe ;  /* 0x0ffffffe00027836 */ /* 0x001fc40000000000 */
[----:B------:R-:W-:-:S04]  /*0120*/  IMAD.MOV R0, RZ, RZ, -R12 ;  /* 0x000000ffff007224 */ /* 0x000fc800078e0a0c */
[----:B------:R0:W1:Y:S02]  /*0130*/  F2I.FTZ.U32.TRUNC.NTZ R3, R2 ;  /* 0x0000000200037305 */ /* 0x000064000021f000 */
[----:B0-----:R-:W-:Y:S02]  /*0140*/  IMAD.MOV.U32 R2, RZ, RZ, RZ ;  /* 0x000000ffff027224 */ /* 0x001fe400078e00ff */
[----:B-1----:R-:W-:-:S04]  /*0150*/  IMAD.MOV R8, RZ, RZ, -R3 ;  /* 0x000000ffff087224 */ /* 0x002fc800078e0a03 */
[----:B------:R-:W-:Y:S02]  /*0160*/  IMAD R11, R8, R9, RZ ;  /* 0x00000009080b7224 */ /* 0x000fe400078e02ff */
[----:B------:R-:W-:Y:S02]  /*0170*/  IMAD.MOV.U32 R8, RZ, RZ, R10 ;  /* 0x000000ffff087224 */ /* 0x000fe400078e000a */
[----:B------:R-:W-:-:S06]  /*0180*/  IMAD.HI.U32 R3, R3, R11, R2 ;  /* 0x0000000b03037227 */ /* 0x000fcc00078e0002 */
[----:B------:R-:W-:-:S04]  /*0190*/  IMAD.HI.U32 R3, R3, R8, RZ ;  /* 0x0000000803037227 */ /* 0x000fc800078e00ff */
[----:B------:R-:W-:-:S05]  /*01a0*/  IMAD R0, R3, R0, R8 ;  /* 0x0000000003007224 */ /* 0x000fca00078e0208 */
[----:B------:R-:W-:-:S13]  /*01b0*/  ISETP.GT.U32.AND P1, PT, R9, R0, PT ;  /* 0x000000000900720c */ /* 0x000fda0003f24070 */
[----:B------:R-:W-:Y:S02]  /*01c0*/  @!P1 IMAD.IADD R0, R0, 0x1, -R9 ;  /* 0x0000000100009824 */ /* 0x000fe400078e0a09 */
[----:B------:R-:W-:Y:S01]  /*01d0*/  @!P1 VIADD R3, R3, 0x1 ;  /* 0x0000000103039836 */ /* 0x000fe20000000000 */
[----:B------:R-:W-:Y:S02]  /*01e0*/  ISETP.NE.AND P1, PT, R6, RZ, PT ;  /* 0x000000ff0600720c */ /* 0x000fe40003f25270 */
[----:B------:R-:W-:Y:S02]  /*01f0*/  ISETP.GE.U32.AND P0, PT, R0, R9, PT ;  /* 0x000000090000720c */ /* 0x000fe40003f06070 */
[----:B------:R-:W-:-:S04]  /*0200*/  LOP3.LUT R0, R7, R6, RZ, 0x3c, !PT ;  /* 0x0000000607007212 */ /* 0x000fc800078e3cff */
[----:B------:R-:W-:Y:S01]  /*0210*/  ISETP.GE.AND P2, PT, R0, RZ, PT ;  /* 0x000000ff0000720c */ /* 0x000fe20003f46270 */
[----:B------:R-:W-:-:S06]  /*0220*/  VIADD R0, R4, 0x1ff ;  /* 0x000001ff04007836 */ /* 0x000fcc0000000000 */
[----:B------:R-:W-:-:S04]  /*0230*/  @P0 VIADD R3, R3, 0x1 ;  /* 0x0000000103030836 */ /* 0x000fc80000000000 */
[----:B------:R-:W-:Y:S01]  /*0240*/  IMAD.MOV.U32 R10, RZ, RZ, R3 ;  /* 0x000000ffff0a7224 */ /* 0x000fe200078e0003 */
[----:B------:R-:W-:-:S03]  /*0250*/  SHF.R.S32.HI R3, RZ, 0x1f, R0 ;  /* 0x0000001fff037819 */ /* 0x000fc60000011400 */
[----:B------:R-:W-:Y:S01]  /*0260*/  @!P2 IMAD.MOV R10, RZ, RZ, -R10 ;  /* 0x000000ffff0aa224 */ /* 0x000fe200078e0a0a */
[----:B------:R-:W-:Y:S02]  /*0270*/  LEA.HI R3, R3, R0, RZ, 0x9 ;  /* 0x0000000003037211 */ /* 0x000fe400078f48ff */
[----:B------:R-:W-:-:S04]  /*0280*/  @!P1 LOP3.LUT R10, RZ, R6, RZ, 0x33, !PT ;  /* 0x00000006ff0a9212 */ /* 0x000fc800078e33ff */
[----:B------:R-:W-:Y:S01]  /*0290*/  LEA.HI.SX32 R3, R3, -R10, 0x17 ;  /* 0x8000000a03037211 */ /* 0x000fe200078fbaff */
[----:B------:R-:W-:-:S03]  /*02a0*/  IMAD.MOV R8, RZ, RZ, -R10 ;  /* 0x000000ffff087224 */ /* 0x000fc600078e0a0a */
[----:B------:R-:W-:Y:S01]  /*02b0*/  VIMNMX R11, R3, 0x1, PT ;  /* 0x00000001030b7848 */ /* 0x000fe20003fe0100 */
[----:B------:R-:W-:-:S03]  /*02c0*/  IMAD R8, R6, R8, R7 ;  /* 0x0000000806087224 */ /* 0x000fc600078e0207 */
[-C--:B------:R-:W-:Y:S02]  /*02d0*/  IABS R9, R11.reuse ;  /* 0x0000000b00097213 */ /* 0x080fe40000000000 */
[----:B------:R-:W-:Y:S02]  /*02e0*/  IABS R13, R11 ;  /* 0x0000000b000d7213 */ /* 0x000fe40000000000 */
[----:B------:R-:W0:Y:S08]  /*02f0*/  I2F.RP R0, R9 ;  /* 0x0000000900007306 */ /* 0x000e300000209400 */
[----:B0-----:R-:W0:Y:S02]  /*0300*/  MUFU.RCP R0, R0 ;  /* 0x0000000000007308 */ /* 0x001e240000001000 */
[----:B0-----:R-:W-:-:S06]  /*0310*/  VIADD R2, R0, 0xffffffe ;  /* 0x0ffffffe00027836 */ /* 0x001fcc0000000000 */
[----:B------:R0:W1:Y:S02]  /*0320*/  F2I.FTZ.U32.TRUNC.NTZ R3, R2 ;  /* 0x0000000200037305 */ /* 0x000064000021f000 */
[----:B0-----:R-:W-:Y:S02]  /*0330*/  IMAD.MOV.U32 R2, RZ, RZ, RZ ;  /* 0x000000ffff027224 */ /* 0x001fe400078e00ff */
[----:B-1----:R-:W-:-:S04]  /*0340*/  IMAD.MOV R12, RZ, RZ, -R3 ;  /* 0x000000ffff0c7224 */ /* 0x002fc800078e0a03 */
[----:B------:R-:W-:Y:S01]  /*0350*/  IMAD.MOV.U32 R6, RZ, RZ, R12 ;  /* 0x000000ffff067224 */ /* 0x000fe200078e000c */
[----:B------:R-:W-:-:S03]  /*0360*/  IABS R12, R8 ;  /* 0x00000008000c7213 */ /* 0x000fc60000000000 */
[----:B------:R-:W-:Y:S02]  /*0370*/  IMAD R7, R6, R9, RZ ;  /* 0x0000000906077224 */ /* 0x000fe400078e02ff */
[----:B------:R-:W-:Y:S02]  /*0380*/  IMAD.MOV.U32 R6, RZ, RZ, R12 ;  /* 0x000000ffff067224 */ /* 0x000fe400078e000c */
[----:B------:R-:W-:-:S04]  /*0390*/  IMAD.HI.U32 R3, R3, R7, R2 ;  /* 0x0000000703037227 */ /* 0x000fc800078e0002 */
[----:B------:R-:W-:Y:S02]  /*03a0*/  IMAD.MOV R7, RZ, RZ, -R13 ;  /* 0x000000ffff077224 */ /* 0x000fe400078e0a0d */
[----:B------:R-:W-:Y:S02]  /*03b0*/  IMAD.HI.U32 R0, R3, R6, RZ ;  /* 0x0000000603007227 */ /* 0x000fe400078e00ff */
[----:B------:R-:W0:Y:S02]  /*03c0*/  S2R R3, SR_TID.X ;  /* 0x0000000000037919 */ /* 0x000e240000002100 */
[----:B------:R-:W-:Y:S02]  /*03d0*/  IMAD R2, R0, R7, R6 ;  /* 0x0000000700027224 */ /* 0x000fe400078e0206 */
[----:B------:R-:W1:Y:S03]  /*03e0*/  LDC R6, c[0x0][0x230] ;  /* 0x00008c00ff067b82 */ /* 0x000e660000000800 */
[----:B------:R-:W-:-:S13]  /*03f0*/  ISETP.GT.U32.AND P1, PT, R9, R2, PT ;  /* 0x000000020900720c */ /* 0x000fda0003f24070 */
[----:B------:R-:W-:Y:S02]  /*0400*/  @!P1 IMAD.IADD R2, R2, 0x1, -R9 ;  /* 0x0000000102029824 */ /* 0x000fe400078e0a09 */
[----:B------:R-:W-:Y:S01]  /*0410*/  @!P1 VIADD R0, R0, 0x1 ;  /* 0x0000000100009836 */ /* 0x000fe20000000000 */
[----:B------:R-:W-:Y:S02]  /*0420*/  ISETP.NE.AND P1, PT, R11, RZ, PT ;  /* 0x000000ff0b00720c */ /* 0x000fe40003f25270 */
[----:B------:R-:W-:Y:S02]  /*0430*/  ISETP.GE.U32.AND P0, PT, R2, R9, PT ;  /* 0x000000090200720c */ /* 0x000fe40003f06070 */
[----:B------:R-:W-:Y:S01]  /*0440*/  LOP3.LUT R2, R8, R11, RZ, 0x3c, !PT ;  /* 0x0000000b08027212 */ /* 0x000fe200078e3cff */
[----:B-1----:R-:W-:-:S03]  /*0450*/  VIADD R6, R6, 0x3f ;  /* 0x0000003f06067836 */ /* 0x002fc60000000000 */
[----:B------:R-:W-:Y:S02]  /*0460*/  ISETP.GE.AND P2, PT, R2, RZ, PT ;  /* 0x000000ff0200720c */ /* 0x000fe40003f46270 */
[----:B0-----:R-:W-:-:S05]  /*0470*/  LOP3.LUT R229, R3, 0x7f, RZ, 0xc0, !PT ;  /* 0x0000007f03e57812 */ /* 0x001fca00078ec0ff */
[----:B------:R-:W-:Y:S01]  /*0480*/  @P0 VIADD R0, R0, 0x1 ;  /* 0x0000000100000836 */ /* 0x000fe20000000000 */
[----:B------:R-:W-:-:S05]  /*0490*/  ISETP.GT.AND P0, PT, R6, 0x3f, PT ;  /* 0x0000003f0600780c */ /* 0x000fca0003f04270 */
[----:B------:R-:W-:Y:S01]  /*04a0*/  @!P2 IMAD.MOV R0, RZ, RZ, -R0 ;  /* 0x000000ffff00a224 */ /* 0x000fe200078e0a00 */
[----:B------:R-:W-:-:S05]  /*04b0*/  @!P1 LOP3.LUT R0, RZ, R11, RZ, 0x33, !PT ;  /* 0x0000000bff009212 */ /* 0x000fca00078e33ff */
[----:B------:R-:W-:Y:S02]  /*04c0*/  IMAD.MOV R2, RZ, RZ, -R0 ;  /* 0x000000ffff027224 */ /* 0x000fe400078e0a00 */
[----:B------:R-:W-:Y:S02]  /*04d0*/  IMAD.SHL.U32 R216, R0, 0x80, RZ ;  /* 0x0000008000d87824 */ /* 0x000fe400078e00ff */
[----:B------:R-:W-:-:S04]  /*04e0*/  IMAD R2, R11, R2, R8 ;  /* 0x000000020b027224 */ /* 0x000fc800078e0208 */
[----:B------:R-:W-:-:S04]  /*04f0*/  IMAD.IADD R2, R10, 0x1, R2 ;  /* 0x000000010a027824 */ /* 0x000fc800078e0202 */
[----:B------:R-:W-:-:S04]  /*0500*/  IMAD R217, R2, 0x200, R229 ;  /* 0x0000020002d97824 */ /* 0x000fc800078e02e5 */
[C---:B------:R-:W-:Y:S02]  /*0510*/  VIADD R220, R217.reuse, 0x80 ;  /* 0x00000080d9dc7836 */ /* 0x040fe40000000000 */
[C---:B------:R-:W-:Y:S02]  /*0520*/  VIADD R219, R217.reuse, 0x100 ;  /* 0x00000100d9db7836 */ /* 0x040fe40000000000 */
[----:B------:R-:W-:Y:S01]  /*0530*/  VIADD R218, R217, 0x180 ;  /* 0x00000180d9da7836 */ /* 0x000fe20000000000 */
[----:B------:R-:W-:Y:S06]  /*0540*/  @P0 BRA `(.L_x_0) ;  /* 0x00000018008c0947 */ /* 0x000fec0003800000 */
[----:B------:R-:W-:Y:S01]  /*0550*/  IMAD.SHL.U32 R0, R3, 0x8, RZ ;  /* 0x0000000803007824 */ /* 0x000fe200078e00ff */
[----:B------:R1:W-:Y:S01]  /*0560*/  STL [R1+0x400], RZ ;  /* 0x000400ff01007387 */ /* 0x0003e20000100800 */
[----:B------:R-:W-:Y:S02]  /*0570*/  CS2R R152, SRZ ;  /* 0x0000000000987805 */ /* 0x000fe4000001ff00 */
[----:B------:R-:W-:Y:S02]  /*0580*/  CS2R R154, SRZ ;  /* 0x00000000009a7805 */ /* 0x000fe4000001ff00 */
[----:B------:R-:W-:Y:S01]  /*0590*/  CS2R R156, SRZ ;  /* 0x00000000009c7805 */ /* 0x000fe2000001ff00 */
[----:B------:R1:W-:Y:S01]  /*05a0*/  STL [R1+0x131c], R0 ;  /* 0x00131c0001007387 */ /* 0x0003e20000100800 */
[----:B------:R-:W-:Y:S02]  /*05b0*/  CS2R R158, SRZ ;  /* 0x00000000009e7805 */ /* 0x000fe4000001ff00 */
[----:B------:R-:W-:-:S02]  /*05c0*/  CS2R R160, SRZ ;  /* 0x0000000000a07805 */ /* 0x000fc4000001ff00 */
[----:B------:R-:W-:Y:S01]  /*05d0*/  CS2R R162, SRZ ;  /* 0x0000000000a27805 */ /* 0x000fe2000001ff00 */
[----:B------:R1:W-:Y:S01]  /*05e0*/  STL [R1+0x404], RZ ;  /* 0x000404ff01007387 */ /* 0x0003e20000100800 */
[----:B------:R-:W-:Y:S02]  /*05f0*/  CS2R R164, SRZ ;  /* 0x0000000000a47805 */ /* 0x000fe4000001ff00 */
[----:B------:R-:W-:Y:S02]  /*0600*/  CS2R R166, SRZ ;  /* 0x0000000000a67805 */ /* 0x000fe4000001ff00 */
[----:B------:R-:W-:Y:S01]  /*0610*/  CS2R R168, SRZ ;  /* 0x0000000000a87805 */ /* 0x000fe2000001ff00 */
[----:B------:R1:W-:Y:S01]  /*0620*/  STL [R1+0x408], RZ ;  /* 0x000408ff01007387 */ /* 0x0003e20000100800 */
        /* <DEDUP_REMOVED lines=115> */
[----:B------:R1:W-:Y:S04]  /*0d60*/  STL [R1+0x47c], RZ ;  /* 0x00047cff01007387 */ /* 0x0003e80000100800 */
        /* <DEDUP_REMOVED lines=224> */
[----:B------:R1:W-:Y:S04]  /*1b70*/  STL [R1], RZ ;  /* 0x000000ff01007387 */ /* 0x0003e80000100800 */
        /* <DEDUP_REMOVED lines=62> */
[----:B------:R1:W-:Y:S01]  /*1f60*/  STL [R1+0xfc], RZ ;  /* 0x0000fcff01007387 */ /* 0x0003e20000100800 */
[----:B------:R-:W-:Y:S05]  /*1f70*/  BRA `(.L_x_1) ;  /* 0x0000021800507947 */ /* 0x000fea0003800000 */
.L_x_0:
[----:B------:R-:W-:Y:S01]  /*1f80*/  IABS R18, R4 ;  /* 0x0000000400127213 */ /* 0x000fe20000000000 */
[----:B------:R-:W-:Y:S01]  /*1f90*/  ULDC UR7, c[0x0][0x23c] ;  /* 0x00008f0000077ab9 */ /* 0x000fe20000000800 */
[----:B------:R-:W-:Y:S01]  /*1fa0*/  IABS R2, R5 ;  /* 0x0000000500027213 */ /* 0x000fe20000000000 */
[----:B------:R-:W-:Y:S01]  /*1fb0*/  ULDC.64 UR4, c[0x0][0x218] ;  /* 0x0000860000047ab9 */ /* 0x000fe20000000a00 */
[----:B------:R-:W0:Y:S01]  /*1fc0*/  I2F.RP R0, R18 ;  /* 0x0000001200007306 */ /* 0x000e220000209400 */
[----:B------:R-:W-:Y:S01]  /*1fd0*/  SHF.R.S32.HI R11, RZ, 0x1f, R6 ;  /* 0x0000001fff0b7819 */ /* 0x000fe20000011406 */
[----:B------:R-:W-:Y:S01]  /*1fe0*/  UIADD3 UR6, UR58, 0x8000, URZ ;  /* 0x000080003a067890 */ /* 0x000fe2000fffe03f */
[----:B------:R-:W-:Y:S01]  /*1ff0*/  SHF.R.U32.HI R12, RZ, 0x6, R3 ;  /* 0x00000006ff0c7819 */ /* 0x000fe20000011603 */
[----:B------:R-:W-:Y:S01]  /*2000*/  ULDC UR29, c[0x0][0x238] ;  /* 0x00008e00001d7ab9 */ /* 0x000fe20000000800 */
[----:B------:R-:W-:Y:S01]  /*2010*/  IABS R17, R219 ;  /* 0x000000db00117213 */ /* 0x000fe20000000000 */
[----:B------:R-:W-:Y:S01]  /*2020*/  ULDC.64 UR8, c[0x0][0x210] ;  /* 0x0000840000087ab9 */ /* 0x000fe20000000a00 */
[----:B------:R-:W-:Y:S01]  /*2030*/  IABS R19, R218 ;  /* 0x000000da00137213 */ /* 0x000fe20000000000 */
[----:B------:R-:W1:Y:S01]  /*2040*/  I2F.RP R10, R2 ;  /* 0x00000002000a7306 */ /* 0x000e620000209400 */
[----:B------:R-:W-:Y:S01]  /*2050*/  LOP3.LUT R227, RZ, R4, RZ, 0x33, !PT ;  /* 0x00000004ffe37212 */ /* 0x000fe200078e33ff */
[----:B------:R-:W-:Y:S01]  /*2060*/  USHF.R.U32.HI UR14, URZ, 0x4, UR6 ;  /* 0x000000043f0e7899 */ /* 0x000fe20008011606 */
[----:B------:R-:W-:Y:S01]  /*2070*/  LOP3.LUT R75, R3, 0x3f, RZ, 0xc0, !PT ;  /* 0x0000003f034b7812 */ /* 0x000fe200078ec0ff */
[----:B------:R-:W-:Y:S01]  /*2080*/  UIMAD UR53, UR29, 0x3f, URZ ;  /* 0x0000003f1d3578a4 */ /* 0x000fe2000f8e023f */
[----:B------:R-:W-:Y:S01]  /*2090*/  CS2R R152, SRZ ;  /* 0x0000000000987805 */ /* 0x000fe2000001ff00 */
[----:B------:R-:W-:Y:S01]  /*20a0*/  USGXT.U32 UR14, UR14, 0xe ;  /* 0x0000000e0e0e789a */ /* 0x000fe20008000000 */
[----:B------:R-:W-:Y:S01]  /*20b0*/  CS2R R154, SRZ ;  /* 0x00000000009a7805 */ /* 0x000fe2000001ff00 */
[----:B0-----:R-:W0:Y:S01]  /*20c0*/  MUFU.RCP R0, R0 ;  /* 0x0000000000007308 */ /* 0x001e220000001000 */
[----:B------:R-:W-:Y:S01]  /*20d0*/  UMOV UR10, 0xfffffffe ;  /* 0xfffffffe000a7882 */ /* 0x000fe20000000000 */
[----:B------:R-:W-:Y:S01]  /*20e0*/  UMOV UR11, 0x7fffffdf ;  /* 0x7fffffdf000b7882 */ /* 0x000fe20000000000 */
[----:B------:R-:W-:Y:S01]  /*20f0*/  UMOV UR15, URZ ;  /* 0x0000003f000f7c82 */ /* 0x000fe20008000000 */
[----:B------:R-:W-:Y:S01]  /*2100*/  UIMAD UR49, UR29, 0x3e, URZ ;  /* 0x0000003e1d3178a4 */ /* 0x000fe2000f8e023f */
[----:B------:R-:W-:Y:S01]  /*2110*/  CS2R R156, SRZ ;  /* 0x00000000009c7805 */ /* 0x000fe2000001ff00 */
[----:B------:R-:W-:Y:S01]  /*2120*/  UIADD3.64 UR10, UR14, -UR10, URZ ;  /* 0x8000000a0e0a7297 */ /* 0x000fe2000fffe03f */
[----:B------:R-:W-:Y:S01]  /*2130*/  CS2R R158, SRZ ;  /* 0x00000000009e7805 */ /* 0x000fe2000001ff00 */
[----:B-1----:R-:W1:Y:S01]  /*2140*/  MUFU.RCP R10, R10 ;  /* 0x0000000a000a7308 */ /* 0x002e620000001000 */
[----:B------:R-:W-:Y:S01]  /*2150*/  USHF.R.S32.HI UR15, URZ, 0x1f, UR53 ;  /* 0x0000001f3f0f7899 */ /* 0x000fe20008011435 */
[----:B------:R-:W-:Y:S01]  /*2160*/  CS2R R160, SRZ ;  /* 0x0000000000a07805 */ /* 0x000fe2000001ff00 */
[----:B------:R-:W-:Y:S01]  /*2170*/  UIMAD UR21, UR29, 0x3d, URZ ;  /* 0x0000003d1d1578a4 */ /* 0x000fe2000f8e023f */
[----:B------:R-:W-:Y:S01]  /*2180*/  CS2R R162, SRZ ;  /* 0x0000000000a27805 */ /* 0x000fe2000001ff00 */
[----:B------:R-:W-:Y:S01]  /*2190*/  UIMAD UR6, UR29, 0x3c, URZ ;  /* 0x0000003c1d0678a4 */ /* 0x000fe2000f8e023f */
[----:B------:R-:W-:Y:S01]  /*21a0*/  CS2R R164, SRZ ;  /* 0x0000000000a47805 */ /* 0x000fe2000001ff00 */
[----:B------:R-:W-:Y:S01]  /*21b0*/  UIMAD UR51, UR29, 0x3b, URZ ;  /* 0x0000003b1d3378a4 */ /* 0x000fe2000f8e023f */
[----:B------:R-:W-:Y:S01]  /*21c0*/  CS2R R166, SRZ ;  /* 0x0000000000a67805 */ /* 0x000fe2000001ff00 */
[----:B0-----:R-:W-:Y:S01]  /*21d0*/  VIADD R7, R0, 0xffffffe ;  /* 0x0ffffffe00077836 */ /* 0x001fe20000000000 */
[----:B------:R-:W-:Y:S01]  /*21e0*/  LEA.HI R0, R11, R6, RZ, 0x6 ;  /* 0x000000060b007211 */ /* 0x000fe200078f30ff */
[----:B------:R-:W-:Y:S01]  /*21f0*/  IMAD.MOV.U32 R6, RZ, RZ, RZ ;  /* 0x000000ffff067224 */ /* 0x000fe200078e00ff */
[----:B------:R-:W-:Y:S01]  /*2200*/  SGXT.U32 R11, R12, 0x1 ;  /* 0x000000010c0b781a */ /* 0x000fe20000000000 */
[----:B------:R-:W-:Y:S01]  /*2210*/  USHF.R.S32.HI UR59, URZ, 0x1f, UR51 ;  /* 0x0000001f3f3b7899 */ /* 0x000fe20008011433 */
[----:B------:R-:W-:Y:S01]  /*2220*/  CS2R R168, SRZ ;  /* 0x0000000000a87805 */ /* 0x000fe2000001ff00 */
[----:B------:R-:W0:Y:S01]  /*2230*/  F2I.FTZ.U32.TRUNC.NTZ R7, R7 ;  /* 0x0000000700077305 */ /* 0x000e22000021f000 */
[----:B------:R-:W-:Y:S01]  /*2240*/  UIMAD UR33, UR29, 0x3a, URZ ;  /* 0x0000003a1d2178a4 */ /* 0x000fe2000f8e023f */
[----:B-1----:R-:W-:Y:S01]  /*2250*/  VIADD R8, R10, 0xffffffe ;  /* 0x0ffffffe0a087836 */ /* 0x002fe20000000000 */
[----:B------:R-:W-:Y:S01]  /*2260*/  UIMAD UR47, UR29, 0x39, URZ ;  /* 0x000000391d2f78a4 */ /* 0x000fe2000f8e023f */
[----:B------:R-:W-:Y:S01]  /*2270*/  CS2R R170, SRZ ;  /* 0x0000000000aa7805 */ /* 0x000fe2000001ff00 */
[----:B------:R-:W-:Y:S01]  /*2280*/  UIMAD UR17, UR29, 0x38, URZ ;  /* 0x000000381d1178a4 */ /* 0x000fe2000f8e023f */
[----:B------:R-:W-:Y:S01]  /*2290*/  CS2R R172, SRZ ;  /* 0x0000000000ac7805 */ /* 0x000fe2000001ff00 */
[----:B------:R-:W-:Y:S01]  /*22a0*/  UIMAD UR34, UR29, 0x37, URZ ;  /* 0x000000371d2278a4 */ /* 0x000fe2000f8e023f */
[----:B------:R1:W2:Y:S01]  /*22b0*/  F2I.FTZ.U32.TRUNC.NTZ R9, R8 ;  /* 0x0000000800097305 */ /* 0x0002a2000021f000 */
[----:B------:R-:W-:Y:S01]  /*22c0*/  UIMAD UR41, UR29, 0x35, URZ ;  /* 0x000000351d2978a4 */ /* 0x000fe2000f8e023f */
[----:B------:R-:W-:Y:S01]  /*22d0*/  CS2R R174, SRZ ;  /* 0x0000000000ae7805 */ /* 0x000fe2000001ff00 */
[----:B------:R-:W-:Y:S01]  /*22e0*/  UIMAD UR25, UR29, 0x34, URZ ;  /* 0x000000341d1978a4 */ /* 0x000fe2000f8e023f */
[----:B------:R-:W-:Y:S01]  /*22f0*/  CS2R R176, SRZ ;  /* 0x0000000000b07805 */ /* 0x000fe2000001ff00 */
[----:B------:R-:W-:Y:S01]  /*2300*/  UIMAD UR30, UR29, 0x33, URZ ;  /* 0x000000331d1e78a4 */ /* 0x000fe2000f8e023f */
[----:B------:R-:W-:Y:S01]  /*2310*/  CS2R R178, SRZ ;  /* 0x0000000000b27805 */ /* 0x000fe2000001ff00 */
[----:B0-----:R-:W-:Y:S01]  /*2320*/  IMAD.MOV R13, RZ, RZ, -R7 ;  /* 0x000000ffff0d7224 */ /* 0x001fe200078e0a07 */
[----:B------:R-:W-:Y:S01]  /*2330*/  UIMAD UR38, UR29, 0x31, URZ ;  /* 0x000000311d2678a4 */ /* 0x000fe2000f8e023f */
[----:B-1----:R-:W-:Y:S01]  /*2340*/  IMAD.MOV.U32 R8, RZ, RZ, RZ ;  /* 0x000000ffff087224 */ /* 0x002fe200078e00ff */
[----:B------:R-:W-:Y:S01]  /*2350*/  ULDC UR55, c[0x0][0x238] ;  /* 0x00008e0000377ab9 */ /* 0x000fe20000000800 */
[----:B------:R-:W-:Y:S01]  /*2360*/  IMAD R13, R13, R18, RZ ;  /* 0x000000120d0d7224 */ /* 0x000fe200078e02ff */
[----:B------:R-:W-:Y:S01]  /*2370*/  ULDC UR37, c[0x0][0x238] ;  /* 0x00008e0000257ab9 */ /* 0x000fe20000000800 */
[----:B------:R-:W-:Y:S01]  /*2380*/  ULDC UR45, c[0x0][0x238] ;  /* 0x00008e00002d7ab9 */ /* 0x000fe20000000800 */
[----:B------:R-:W-:Y:S01]  /*2390*/  UIMAD UR37, UR37, 0x1c, URZ ;  /* 0x0000001c252578a4 */ /* 0x000fe2000f8e023f */
[----:B--2---:R-:W-:Y:S01]  /*23a0*/  IMAD.MOV R15, RZ, RZ, -R9 ;  /* 0x000000ffff0f7224 */ /* 0x004fe200078e0a09 */
[----:B------:R-:W-:Y:S01]  /*23b0*/  UIMAD UR45, UR45, 0x1b, URZ ;  /* 0x0000001b2d2d78a4 */ /* 0x000fe2000f8e023f */
[----:B------:R-:W-:Y:S01]  /*23c0*/  IMAD.HI.U32 R10, R7, R13, R6 ;  /* 0x0000000d070a7227 */ /* 0x000fe200078e0006 */
[----:B------:R-:W-:Y:S01]  /*23d0*/  LOP3.LUT R6, R216, R11, RZ, 0xfc, !PT ;  /* 0x0000000bd8067212 */ /* 0x000fe200078efcff */
[----:B------:R-:W-:Y:S01]  /*23e0*/  ULDC UR43, c[0x0][0x238] ;  /* 0x00008e00002b7ab9 */ /* 0x000fe20000000800 */
[----:B------:R-:W-:Y:S01]  /*23f0*/  IABS R13, R217 ;  /* 0x000000d9000d7213 */ /* 0x000fe20000000000 */
[----:B------:R-:W-:Y:S01]  /*2400*/  IMAD R15, R15, R2, RZ ;  /* 0x000000020f0f7224 */ /* 0x000fe200078e02ff */
[----:B------:R-:W-:Y:S01]  /*2410*/  LOP3.LUT R28, R6, 0x78, RZ, 0xfc, !PT ;  /* 0x00000078061c7812 */ /* 0x000fe200078efcff */
[----:B------:R-:W-:Y:S01]  /*2420*/  IMAD.HI.U32 R11, R10, R17, RZ ;  /* 0x000000110a0b7227 */ /* 0x000fe200078e00ff */
[C---:B------:R-:W-:Y:S01]  /*2430*/  LOP3.LUT R31, R6.reuse, 0x72, RZ, 0xfc, !PT ;  /* 0x00000072061f7812 */ /* 0x040fe200078efcff */
[----:B------:R-:W-:Y:S01]  /*2440*/  UIMAD UR43, UR43, 0x1a, URZ ;  /* 0x0000001a2b2b78a4 */ /* 0x000fe2000f8e023f */
[C---:B------:R-:W-:Y:S01]  /*2450*/  LOP3.LUT R29, R6.reuse, 0x76, RZ, 0xfc, !PT ;  /* 0x00000076061d7812 */ /* 0x040fe200078efcff */
[----:B------:R-:W-:Y:S01]  /*2460*/  IMAD.HI.U32 R7, R9, R15, R8 ;  /* 0x0000000f09077227 */ /* 0x000fe200078e0008 */
[----:B------:R-:W-:Y:S01]  /*2470*/  IABS R15, R220 ;  /* 0x000000dc000f7213 */ /* 0x000fe20000000000 */
[----:B------:R-:W-:Y:S01]  /*2480*/  ULDC UR31, c[0x0][0x238] ;  /* 0x00008e00001f7ab9 */ /* 0x000fe20000000800 */
[----:B------:R-:W-:Y:S01]  /*2490*/  LOP3.LUT R8, R6, 0x7c, RZ, 0xfc, !PT ;  /* 0x0000007c06087812 */ /* 0x000fe200078efcff */
[----:B------:R-:W-:Y:S01]  /*24a0*/  IMAD.MOV R11, RZ, RZ, -R11 ;  /* 0x000000ffff0b7224 */ /* 0x000fe200078e0a0b */
[----:B------:R-:W-:Y:S01]  /*24b0*/  IABS R20, R28 ;  /* 0x0000001c00147213 */ /* 0x000fe20000000000 */
[----:B------:R-:W-:Y:S01]  /*24c0*/  IMAD.HI.U32 R9, R10, R15, RZ ;  /* 0x0000000f0a097227 */ /* 0x000fe200078e00ff */
[----:B------:R-:W-:Y:S01]  /*24d0*/  ISETP.GE.AND P2, PT, R8, RZ, PT ;  /* 0x000000ff0800720c */ /* 0x000fe20003f46270 */
[----:B------:R-:W-:Y:S01]  /*24e0*/  UIMAD UR31, UR31, 0x19, URZ ;  /* 0x000000191f1f78a4 */ /* 0x000fe2000f8e023f */
[----:B------:R-:W-:Y:S01]  /*24f0*/  IABS R16, R8 ;  /* 0x0000000800107213 */ /* 0x000fe20000000000 */
[----:B------:R-:W-:Y:S01]  /*2500*/  IMAD.MOV R9, RZ, RZ, -R9 ;  /* 0x000000ffff097224 */ /* 0x000fe200078e0a09 */
[----:B------:R-:W-:Y:S01]  /*2510*/  IABS R26, R31 ;  /* 0x0000001f001a7213 */ /* 0x000fe20000000000 */
[----:B------:R-:W-:Y:S01]  /*2520*/  IMAD.HI.U32 R8, R10, R13, RZ ;  /* 0x0000000d0a087227 */ /* 0x000fe200078e00ff */
[----:B------:R-:W-:Y:S01]  /*2530*/  IABS R22, R29 ;  /* 0x0000001d00167213 */ /* 0x000fe20000000000 */
[----:B------:R-:W-:Y:S01]  /*2540*/  ULDC UR35, c[0x0][0x238] ;  /* 0x00008e0000237ab9 */ /* 0x000fe20000000800 */
[----:B------:R-:W-:Y:S01]  /*2550*/  LOP3.LUT R30, R6, 0x74, RZ, 0xfc, !PT ;  /* 0x00000074061e7812 */ /* 0x000fe200078efcff */
[----:B------:R-:W-:Y:S01]  /*2560*/  IMAD.HI.U32 R10, R10, R19, RZ ;  /* 0x000000130a0a7227 */ /* 0x000fe200078e00ff */
[----:B------:R-:W-:Y:S01]  /*2570*/  LOP3.LUT R33, R6, 0x50, RZ, 0xfc, !PT ;  /* 0x0000005006217812 */ /* 0x000fe200078efcff */
[----:B------:R-:W-:Y:S01]  /*2580*/  UIMAD UR35, UR35, 0x18, URZ ;  /* 0x00000018232378a4 */ /* 0x000fe2000f8e023f */
[----:B------:R-:W-:Y:S01]  /*2590*/  IABS R24, R30 ;  /* 0x0000001e00187213 */ /* 0x000fe20000000000 */
[----:B------:R-:W-:Y:S01]  /*25a0*/  IMAD R9, R18, R9, R15 ;  /* 0x0000000912097224 */ /* 0x000fe200078e020f */
[C---:B------:R-:W-:Y:S01]  /*25b0*/  LOP3.LUT R34, R6.reuse, 0x4c, RZ, 0xfc, !PT ;  /* 0x0000004c06227812 */ /* 0x040fe200078efcff */
[----:B------:R-:W-:Y:S01]  /*25c0*/  IMAD.MOV R8, RZ, RZ, -R8 ;  /* 0x000000ffff087224 */ /* 0x000fe200078e0a08 */
[----:B------:R-:W-:Y:S01]  /*25d0*/  LOP3.LUT R35, R6, 0x4a, RZ, 0xfc, !PT ;  /* 0x0000004a06237812 */ /* 0x000fe200078efcff */
[----:B------:R-:W-:Y:S01]  /*25e0*/  IMAD.MOV R14, RZ, RZ, -R10 ;  /* 0x000000ffff0e7224 */ /* 0x000fe200078e0a0a */
[C---:B------:R-:W-:Y:S01]  /*25f0*/  ISETP.GT.U32.AND P3, PT, R18.reuse, R9, PT ;  /* 0x000000091200720c */ /* 0x040fe20003f64070 */
[C---:B------:R-:W-:Y:S01]  /*2600*/  IMAD R10, R18.reuse, R11, R17 ;  /* 0x0000000b120a7224 */ /* 0x040fe200078e0211 */
[----:B------:R-:W-:Y:S01]  /*2610*/  IABS R32, R34 ;  /* 0x0000002200207213 */ /* 0x000fe20000000000 */
[----:B------:R-:W-:Y:S01]  /*2620*/  IMAD R8, R18, R8, R13 ;  /* 0x0000000812087224 */ /* 0x000fe200078e020d */
[----:B------:R-:W-:Y:S01]  /*2630*/  LOP3.LUT R37, R6, 0x48, RZ, 0xfc, !PT ;  /* 0x0000004806257812 */ /* 0x000fe200078efcff */
[C---:B------:R-:W-:Y:S01]  /*2640*/  IMAD R11, R18.reuse, R14, R19 ;  /* 0x0000000e120b7224 */ /* 0x040fe200078e0213 */
[C---:B------:R-:W-:Y:S01]  /*2650*/  ISETP.GT.U32.AND P4, PT, R18.reuse, R10, PT ;  /* 0x0000000a1200720c */ /* 0x040fe20003f84070 */
[----:B------:R-:W-:Y:S01]  /*2660*/  IMAD.HI.U32 R12, R7, R16, RZ ;  /* 0x00000010070c7227 */ /* 0x000fe200078e00ff */
[C---:B------:R-:W-:Y:S01]  /*2670*/  ISETP.GT.U32.AND P1, PT, R18.reuse, R8, PT ;  /* 0x000000081200720c */ /* 0x040fe20003f24070 */
[----:B------:R-:W-:Y:S01]  /*2680*/  ULDC UR39, c[0x0][0x238] ;  /* 0x00008e0000277ab9 */ /* 0x000fe20000000800 */
[----:B------:R-:W-:Y:S01]  /*2690*/  ISETP.GT.U32.AND P5, PT, R18, R11, PT ;  /* 0x0000000b1200720c */ /* 0x000fe20003fa4070 */
[----:B------:R-:W-:Y:S01]  /*26a0*/  IMAD.MOV R21, RZ, RZ, -R12 ;  /* 0x000000ffff157224 */ /* 0x000fe200078e0a0c */
[----:B------:R-:W-:Y:S01]  /*26b0*/  LOP3.LUT R12, R6, 0x7a, RZ, 0xfc, !PT ;  /* 0x0000007a060c7812 */ /* 0x000fe200078efcff */
[----:B------:R-:W-:Y:S01]  /*26c0*/  @!P3 IMAD.IADD R9, R9, 0x1, -R18 ;  /* 0x000000010909b824 */ /* 0x000fe200078e0a12 */
[----:B------:R-:W-:Y:S01]  /*26d0*/  ISETP.GE.AND P3, PT, R217, RZ, PT ;  /* 0x000000ffd900720c */ /* 0x000fe20003f66270 */
[----:B------:R-:W-:Y:S01]  /*26e0*/  IMAD R13, R2, R21, R16 ;  /* 0x00000015020d7224 */ /* 0x000fe200078e0210 */
[----:B------:R-:W-:Y:S01]  /*26f0*/  IABS R19, R12 ;  /* 0x0000000c00137213 */ /* 0x000fe20000000000 */
[----:B------:R-:W-:Y:S01]  /*2700*/  IMAD.HI.U32 R14, R7, R20, RZ ;  /* 0x00000014070e7227 */ /* 0x000fe200078e00ff */
[----:B------:R-:W-:Y:S01]  /*2710*/  ISETP.GE.AND P0, PT, R12, RZ, PT ;  /* 0x000000ff0c00720c */ /* 0x000fe20003f06270 */
[----:B------:R-:W-:Y:S01]  /*2720*/  UIMAD UR39, UR39, 0x17, URZ ;  /* 0x00000017272778a4 */ /* 0x000fe2000f8e023f */
[----:B------:R-:W-:Y:S01]  /*2730*/  LOP3.LUT R39, R6, 0x44, RZ, 0xfc, !PT ;  /* 0x0000004406277812 */ /* 0x000fe200078efcff */
[--C-:B------:R-:W-:Y:S01]  /*2740*/  @!P4 IMAD.IADD R10, R10, 0x1, -R18.reuse ;  /* 0x000000010a0ac824 */ /* 0x100fe200078e0a12 */
[----:B------:R-:W-:Y:S01]  /*2750*/  ISETP.GT.U32.AND P4, PT, R18, R9, PT ;  /* 0x000000091200720c */ /* 0x000fe20003f84070 */
[--C-:B------:R-:W-:Y:S01]  /*2760*/  @!P1 IMAD.IADD R8, R8, 0x1, -R18.reuse ;  /* 0x0000000108089824 */ /* 0x100fe200078e0a12 */
[----:B------:R-:W-:Y:S01]  /*2770*/  LOP3.LUT R38, R6, 0x46, RZ, 0xfc, !PT ;  /* 0x0000004606267812 */ /* 0x000fe200078efcff */
[--C-:B------:R-:W-:Y:S01]  /*2780*/  @!P5 IMAD.IADD R11, R11, 0x1, -R18.reuse ;  /* 0x000000010b0bd824 */ /* 0x100fe200078e0a12 */
[C---:B------:R-:W-:Y:S01]  /*2790*/  ISETP.GT.U32.AND P5, PT, R18.reuse, R10, PT ;  /* 0x0000000a1200720c */ /* 0x040fe20003fa4070 */
[C---:B------:R-:W-:Y:S01]  /*27a0*/  IMAD.HI.U32 R12, R7.reuse, R19, RZ ;  /* 0x00000013070c7227 */ /* 0x040fe200078e00ff */
[C---:B------:R-:W-:Y:S01]  /*27b0*/  ISETP.GT.U32.AND P1, PT, R18.reuse, R8, PT ;  /* 0x000000081200720c */ /* 0x040fe20003f24070 */
[----:B------:R-:W-:Y:S01]  /*27c0*/  ULDC UR54, c[0x0][0x238] ;  /* 0x00008e0000367ab9 */ /* 0x000fe20000000800 */
[----:B------:R-:W-:Y:S01]  /*27d0*/  ISETP.GT.U32.AND P6, PT, R18, R11, PT ;  /* 0x0000000b1200720c */ /* 0x000fe20003fc4070 */
[----:B------:R-:W-:Y:S01]  /*27e0*/  IMAD.HI.U32 R17, R7, R26, RZ ;  /* 0x0000001a07117227 */ /* 0x000fe200078e00ff */
[C---:B------:R-:W-:Y:S01]  /*27f0*/  LOP3.LUT R40, R6.reuse, 0x42, RZ, 0xfc, !PT ;  /* 0x0000004206287812 */ /* 0x040fe200078efcff */
[----:B------:R-:W-:Y:S01]  /*2800*/  UIMAD UR54, UR54, 0x15, URZ ;  /* 0x00000015363678a4 */ /* 0x000fe2000f8e023f */
[----:B------:R-:W-:Y:S01]  /*2810*/  LOP3.LUT R41, R6, 0x38, RZ, 0xfc, !PT ;  /* 0x0000003806297812 */ /* 0x000fe200078efcff */
[----:B------:R-:W-:Y:S01]  /*2820*/  @!P4 IMAD.IADD R9, R9, 0x1, -R18 ;  /* 0x000000010909c824 */ /* 0x000fe200078e0a12 */
[----:B------:R-:W-:Y:S01]  /*2830*/  ISETP.GT.U32.AND P4, PT, R2, R13, PT ;  /* 0x0000000d0200720c */ /* 0x000fe20003f84070 */
[----:B------:R-:W-:Y:S01]  /*2840*/  IMAD.HI.U32 R15, R7, R22, RZ ;  /* 0x00000016070f7227 */ /* 0x000fe200078e00ff */
[----:B------:R-:W-:Y:S01]  /*2850*/  IABS R36, R40 ;  /* 0x0000002800247213 */ /* 0x000fe20000000000 */
[----:B------:R-:W-:Y:S01]  /*2860*/  ULDC UR52, c[0x0][0x238] ;  /* 0x00008e0000347ab9 */ /* 0x000fe20000000800 */
[C---:B------:R-:W-:Y:S01]  /*2870*/  LOP3.LUT R44, R6.reuse, 0x36, RZ, 0xfc, !PT ;  /* 0x00000036062c7812 */ /* 0x040fe200078efcff */
[----:B------:R-:W-:Y:S01]  /*2880*/  IMAD.MOV R21, RZ, RZ, -R14 ;  /* 0x000000ffff157224 */ /* 0x000fe200078e0a0e */
[----:B------:R-:W-:Y:S01]  /*2890*/  LOP3.LUT R45, R6, 0x34, RZ, 0xfc, !PT ;  /* 0x00000034062d7812 */ /* 0x000fe200078efcff */
[----:B------:R-:W-:Y:S01]  /*28a0*/  @!P1 IMAD.IADD R8, R8, 0x1, -R18 ;  /* 0x0000000108089824 */ /* 0x000fe200078e0a12 */
[----:B------:R-:W-:Y:S01]  /*28b0*/  ISETP.GE.AND P1, PT, R220, RZ, PT ;  /* 0x000000ffdc00720c */ /* 0x000fe20003f26270 */
[----:B------:R-:W-:Y:S01]  /*28c0*/  IMAD.MOV R12, RZ, RZ, -R12 ;  /* 0x000000ffff0c7224 */ /* 0x000fe200078e0a0c */
[----:B------:R-:W-:Y:S01]  /*28d0*/  LOP3.LUT R46, R6, 0x32, RZ, 0xfc, !PT ;  /* 0x00000032062e7812 */ /* 0x000fe200078efcff */
[----:B------:R-:W-:Y:S01]  /*28e0*/  IMAD.MOV R27, RZ, RZ, -R17 ;  /* 0x000000ffff1b7224 */ /* 0x000fe200078e0a11 */
[----:B------:R-:W-:Y:S01]  /*28f0*/  IABS R42, R45 ;  /* 0x0000002d002a7213 */ /* 0x000fe20000000000 */
[----:B------:R-:W-:Y:S01]  /*2900*/  IMAD.MOV R23, RZ, RZ, -R15 ;  /* 0x000000ffff177224 */ /* 0x000fe200078e0a0f */
[----:B------:R-:W-:Y:S01]  /*2910*/  IABS R43, R46 ;  /* 0x0000002e002b7213 */ /* 0x000fe20000000000 */
[----:B------:R-:W-:Y:S01]  /*2920*/  IMAD R17, R2, R21, R20 ;  /* 0x0000001502117224 */ /* 0x000fe200078e0214 */
[----:B------:R-:W-:Y:S01]  /*2930*/  LOP3.LUT R20, R6, 0x6c, RZ, 0xfc, !PT ;  /* 0x0000006c06147812 */ /* 0x000fe200078efcff */
[----:B------:R-:W-:Y:S01]  /*2940*/  @!P3 IMAD.MOV R8, RZ, RZ, -R8 ;  /* 0x000000ffff08b224 */ /* 0x000fe200078e0a08 */
[----:B------:R-:W-:Y:S01]  /*2950*/  ISETP.GE.AND P3, PT, R218, RZ, PT ;  /* 0x000000ffda00720c */ /* 0x000fe20003f66270 */
[----:B------:R-:W-:Y:S01]  /*2960*/  IMAD R15, R2, R12, R19 ;  /* 0x0000000c020f7224 */ /* 0x000fe200078e0213 */
[----:B------:R-:W-:Y:S01]  /*2970*/  IABS R14, R20 ;  /* 0x00000014000e7213 */ /* 0x000fe20000000000 */
[----:B------:R-:W-:Y:S01]  /*2980*/  @!P5 IMAD.IADD R10, R10, 0x1, -R18 ;  /* 0x000000010a0ad824 */ /* 0x000fe200078e0a12 */
[----:B------:R-:W-:Y:S01]  /*2990*/  ISETP.GE.AND P5, PT, R219, RZ, PT ;  /* 0x000000ffdb00720c */ /* 0x000fe20003fa6270 */
[----:B------:R-:W-:Y:S01]  /*29a0*/  @!P4 IMAD.IADD R13, R13, 0x1, -R2 ;  /* 0x000000010d0dc824 */ /* 0x000fe200078e0a02 */
[C---:B------:R-:W-:Y:S01]  /*29b0*/  ISETP.GT.U32.AND P4, PT, R2.reuse, R17, PT ;  /* 0x000000110200720c */ /* 0x040fe20003f84070 */
[----:B------:R-:W-:Y:S01]  /*29c0*/  @!P6 IMAD.IADD R11, R11, 0x1, -R18 ;  /* 0x000000010b0be824 */ /* 0x000fe200078e0a12 */
[C---:B------:R-:W-:Y:S01]  /*29d0*/  ISETP.GT.U32.AND P6, PT, R2.reuse, R15, PT ;  /* 0x0000000f0200720c */ /* 0x040fe20003fc4070 */
[----:B------:R-:W-:Y:S01]  /*29e0*/  IMAD R19, R2, R23, R22 ;  /* 0x0000001702137224 */ /* 0x000fe200078e0216 */
[C---:B------:R-:W-:Y:S01]  /*29f0*/  LOP3.LUT R18, R6.reuse, 0x70, RZ, 0xfc, !PT ;  /* 0x0000007006127812 */ /* 0x040fe200078efcff */
[----:B------:R-:W-:Y:S01]  /*2a00*/  IMAD.HI.U32 R16, R7, R24, RZ ;  /* 0x0000001807107227 */ /* 0x000fe200078e00ff */
[----:B------:R-:W-:Y:S01]  /*2a10*/  LOP3.LUT R22, R6, 0x68, RZ, 0xfc, !PT ;  /* 0x0000006806167812 */ /* 0x000fe200078efcff */
[----:B------:R-:W-:Y:S01]  /*2a20*/  UIMAD UR52, UR52, 0x14, URZ ;  /* 0x00000014343478a4 */ /* 0x000fe2000f8e023f */
[----:B------:R-:W-:Y:S01]  /*2a30*/  IABS R23, R18 ;  /* 0x0000001200177213 */ /* 0x000fe20000000000 */
[----:B------:R-:W-:Y:S01]  /*2a40*/  IMAD R12, R2, R27, R26 ;  /* 0x0000001b020c7224 */ /* 0x000fe200078e021a */
[----:B------:R-:W-:Y:S01]  /*2a50*/  LOP3.LUT R27, R6, 0x60, RZ, 0xfc, !PT ;  /* 0x00000060061b7812 */ /* 0x000fe200078efcff */
[----:B------:R-:W-:Y:S01]  /*2a60*/  @!P3 IMAD.MOV R11, RZ, RZ, -R11 ;  /* 0x000000ffff0bb224 */ /* 0x000fe200078e0a0b */
[----:B------:R-:W-:Y:S01]  /*2a70*/  ISETP.GT.U32.AND P3, PT, R2, R19, PT ;  /* 0x000000130200720c */ /* 0x000fe20003f64070 */
[----:B------:R-:W-:Y:S01]  /*2a80*/  IMAD.MOV R25, RZ, RZ, -R16 ;  /* 0x000000ffff197224 */ /* 0x000fe200078e0a10 */
[----:B------:R-:W-:Y:S01]  /*2a90*/  LOP3.LUT R47, R6, 0x2c, RZ, 0xfc, !PT ;  /* 0x0000002c062f7812 */ /* 0x000fe200078efcff */
[----:B------:R-:W-:Y:S01]  /*2aa0*/  @!P1 IMAD.MOV R9, RZ, RZ, -R9 ;  /* 0x000000ffff099224 */ /* 0x000fe200078e0a09 */
[----:B------:R-:W-:Y:S01]  /*2ab0*/  ISETP.NE.AND P1, PT, R4, RZ, PT ;  /* 0x000000ff0400720c */ /* 0x000fe20003f25270 */
[----:B------:R-:W-:Y:S01]  /*2ac0*/  @!P5 IMAD.MOV R10, RZ, RZ, -R10 ;  /* 0x000000ffff0ad224 */ /* 0x000fe200078e0a0a */
[----:B------:R-:W-:Y:S01]  /*2ad0*/  LOP3.LUT R50, R6, 0x28, RZ, 0xfc, !PT ;  /* 0x0000002806327812 */ /* 0x000fe200078efcff */
[--C-:B------:R-:W-:Y:S01]  /*2ae0*/  @!P4 IMAD.IADD R17, R17, 0x1, -R2.reuse ;  /* 0x000000011111c824 */ /* 0x100fe200078e0a02 */
[C---:B------:R-:W-:Y:S01]  /*2af0*/  ISETP.GT.U32.AND P4, PT, R2.reuse, R12, PT ;  /* 0x0000000c0200720c */ /* 0x040fe20003f84070 */
[----:B------:R-:W-:Y:S01]  /*2b00*/  @!P6 IMAD.IADD R15, R15, 0x1, -R2 ;  /* 0x000000010f0fe824 */ /* 0x000fe200078e0a02 */
[C---:B------:R-:W-:Y:S01]  /*2b10*/  ISETP.GT.U32.AND P6, PT, R2.reuse, R13, PT ;  /* 0x0000000d0200720c */ /* 0x040fe20003fc4070 */
[C---:B------:R-:W-:Y:S01]  /*2b20*/  IMAD R21, R2.reuse, R25, R24 ;  /* 0x0000001902157224 */ /* 0x040fe200078e0218 */
[----:B------:R-:W-:Y:S01]  /*2b30*/  SEL R221, R227, R8, !P1 ;  /* 0x00000008e3dd7207 */ /* 0x000fe20004800000 */
[--C-:B------:R-:W-:Y:S01]  /*2b40*/  @!P3 IMAD.IADD R19, R19, 0x1, -R2.reuse ;  /* 0x000000011313b824 */ /* 0x100fe200078e0a02 */
[----:B------:R-:W-:Y:S01]  /*2b50*/  SEL R223, R227, R9, !P1 ;  /* 0x00000009e3df7207 */ /* 0x000fe20004800000 */
[----:B------:R-:W-:Y:S01]  /*2b60*/  IMAD.HI.U32 R8, R7, R14, RZ ;  /* 0x0000000e07087227 */ /* 0x000fe200078e00ff */
[C---:B------:R-:W-:Y:S01]  /*2b70*/  SEL R225, R227.reuse, R10, !P1 ;  /* 0x0000000ae3e17207 */ /* 0x040fe20004800000 */
[----:B------:R-:W-:Y:S01]  /*2b80*/  ULDC UR50, c[0x0][0x238] ;  /* 0x00008e0000327ab9 */ /* 0x000fe20000000800 */
[----:B------:R-:W-:Y:S01]  /*2b90*/  SEL R227, R227, R11, !P1 ;  /* 0x0000000be3e37207 */ /* 0x000fe20004800000 */
[----:B------:R-:W-:Y:S01]  /*2ba0*/  IMAD.HI.U32 R4, R7, R23, RZ ;  /* 0x0000001707047227 */ /* 0x000fe200078e00ff */
[C---:B------:R-:W-:Y:S01]  /*2bb0*/  ISETP.GT.U32.AND P1, PT, R2.reuse, R21, PT ;  /* 0x000000150200720c */ /* 0x040fe20003f24070 */
[----:B------:R-:W-:Y:S01]  /*2bc0*/  UIMAD UR50, UR50, 0x13, URZ ;  /* 0x00000013323278a4 */ /* 0x000fe2000f8e023f */
[----:B------:R-:W-:Y:S01]  /*2bd0*/  ISETP.GT.U32.AND P5, PT, R2, R15, PT ;  /* 0x0000000f0200720c */ /* 0x000fe20003fa4070 */
[--C-:B------:R-:W-:Y:S01]  /*2be0*/  @!P4 IMAD.IADD R12, R12, 0x1, -R2.reuse ;  /* 0x000000010c0cc824 */ /* 0x100fe200078e0a02 */
[C---:B------:R-:W-:Y:S01]  /*2bf0*/  ISETP.GT.U32.AND P4, PT, R2.reuse, R19, PT ;  /* 0x000000130200720c */ /* 0x040fe20003f84070 */
[----:B------:R-:W-:Y:S01]  /*2c00*/  @!P6 IMAD.IADD R13, R13, 0x1, -R2 ;  /* 0x000000010d0de824 */ /* 0x000fe200078e0a02 */
[----:B------:R-:W-:Y:S01]  /*2c10*/  ISETP.GT.U32.AND P6, PT, R2, R17, PT ;  /* 0x000000110200720c */ /* 0x000fe20003fc4070 */
[----:B------:R-:W-:Y:S01]  /*2c20*/  IMAD.MOV R9, RZ, RZ, -R8 ;  /* 0x000000ffff097224 */ /* 0x000fe200078e0a08 */
[----:B------:R-:W-:Y:S01]  /*2c30*/  ISETP.GE.AND P3, PT, R29, RZ, PT ;  /* 0x000000ff1d00720c */ /* 0x000fe20003f66270 */
[----:B------:R-:W-:Y:S01]  /*2c40*/  IMAD.MOV.U32 R10, RZ, RZ, R13 ;  /* 0x000000ffff0a7224 */ /* 0x000fe200078e000d */
[C---:B------:R-:W-:Y:S01]  /*2c50*/  LOP3.LUT R24, R6.reuse, 0x62, RZ, 0xfc, !PT ;  /* 0x0000006206187812 */ /* 0x040fe200078efcff */
[----:B------:R-:W-:Y:S01]  /*2c60*/  IMAD.MOV R4, RZ, RZ, -R4 ;  /* 0x000000ffff047224 */ /* 0x000fe200078e0a04 */
[----:B------:R-:W-:Y:S01]  /*2c70*/  LOP3.LUT R29, R6, 0x5a, RZ, 0xfc, !PT ;  /* 0x0000005a061d7812 */ /* 0x000fe200078efcff */
[--C-:B------:R-:W-:Y:S01]  /*2c80*/  @!P1 IMAD.IADD R21, R21, 0x1, -R2.reuse ;  /* 0x0000000115159824 */ /* 0x100fe200078e0a02 */
[----:B------:R-:W-:Y:S01]  /*2c90*/  ISETP.GE.AND P1, PT, R30, RZ, PT ;  /* 0x000000ff1e00720c */ /* 0x000fe20003f26270 */
[----:B------:R-:W-:Y:S01]  /*2ca0*/  @!P5 IMAD.IADD R15, R15, 0x1, -R2 ;  /* 0x000000010f0fd824 */ /* 0x000fe200078e0a02 */
[----:B------:R-:W-:Y:S01]  /*2cb0*/  ISETP.GE.AND P5, PT, R28, RZ, PT ;  /* 0x000000ff1c00720c */ /* 0x000fe20003fa6270 */
[----:B------:R-:W-:Y:S01]  /*2cc0*/  IMAD R14, R2, R9, R14 ;  /* 0x00000009020e7224 */ /* 0x000fe200078e020e */
[----:B------:R-:W-:Y:S01]  /*2cd0*/  LOP3.LUT R30, R6, 0x58, RZ, 0xfc, !PT ;  /* 0x00000058061e7812 */ /* 0x000fe200078efcff */
[----:B------:R-:W-:Y:S01]  /*2ce0*/  @!P2 IMAD.MOV R10, RZ, RZ, -R10 ;  /* 0x000000ffff0aa224 */ /* 0x000fe200078e0a0a */
[C---:B------:R-:W-:Y:S01]  /*2cf0*/  ISETP.GT.U32.AND P2, PT, R2.reuse, R21, PT ;  /* 0x000000150200720c */ /* 0x040fe20003f44070 */
[----:B------:R-:W-:Y:S01]  /*2d00*/  IMAD R23, R2, R4, R23 ;  /* 0x0000000402177224 */ /* 0x000fe200078e0217 */
[----:B------:R-:W-:Y:S01]  /*2d10*/  LOP3.LUT R4, R6, 0x6a, RZ, 0xfc, !PT ;  /* 0x0000006a06047812 */ /* 0x000fe200078efcff */
[--C-:B------:R-:W-:Y:S01]  /*2d20*/  @!P4 IMAD.IADD R19, R19, 0x1, -R2.reuse ;  /* 0x000000011313c824 */ /* 0x100fe200078e0a02 */
[C---:B------:R-:W-:Y:S01]  /*2d30*/  ISETP.GT.U32.AND P4, PT, R2.reuse, R14, PT ;  /* 0x0000000e0200720c */ /* 0x040fe20003f84070 */
[----:B------:R-:W-:Y:S01]  /*2d40*/  @!P6 IMAD.IADD R17, R17, 0x1, -R2 ;  /* 0x000000011111e824 */ /* 0x000fe200078e0a02 */
[----:B------:R-:W-:Y:S01]  /*2d50*/  IABS R16, R4 ;  /* 0x0000000400107213 */ /* 0x000fe20000000000 */
[----:B------:R-:W-:Y:S01]  /*2d60*/  IMAD.MOV.U32 R9, RZ, RZ, R15 ;  /* 0x000000ffff097224 */ /* 0x000fe200078e000f */
[C---:B------:R-:W-:Y:S01]  /*2d70*/  ISETP.GT.U32.AND P6, PT, R2.reuse, R12, PT ;  /* 0x0000000c0200720c */ /* 0x040fe20003fc4070 */
[----:B------:R-:W-:Y:S01]  /*2d80*/  IMAD.MOV.U32 R8, RZ, RZ, R17 ;  /* 0x000000ffff087224 */ /* 0x000fe200078e0011 */
[----:B------:R-:W-:Y:S01]  /*2d90*/  IABS R17, R22 ;  /* 0x0000001600117213 */ /* 0x000fe20000000000 */
[----:B------:R-:W-:Y:S01]  /*2da0*/  @!P0 IMAD.MOV R9, RZ, RZ, -R9 ;  /* 0x000000ffff098224 */ /* 0x000fe200078e0a09 */
[----:B------:R-:W-:Y:S01]  /*2db0*/  ISETP.GT.U32.AND P0, PT, R2, R23, PT ;  /* 0x000000170200720c */ /* 0x000fe20003f04070 */
[----:B------:R-:W-:Y:S01]  /*2dc0*/  @!P5 IMAD.MOV R8, RZ, RZ, -R8 ;  /* 0x000000ffff08d224 */ /* 0x000fe200078e0a08 */
[----:B------:R-:W-:Y:S01]  /*2dd0*/  ISETP.GE.AND P5, PT, R31, RZ, PT ;  /* 0x000000ff1f00720c */ /* 0x000fe20003fa6270 */
[----:B------:R-:W-:Y:S01]  /*2de0*/  IMAD.HI.U32 R11, R7, R16, RZ ;  /* 0x00000010070b7227 */ /* 0x000fe200078e00ff */
[----:B------:R-:W-:Y:S01]  /*2df0*/  IABS R25, R29 ;  /* 0x0000001d00197213 */ /* 0x000fe20000000000 */
[----:B------:R-:W-:Y:S01]  /*2e00*/  ULDC UR48, c[0x0][0x238] ;  /* 0x00008e0000307ab9 */ /* 0x000fe20000000800 */
[----:B------:R-:W-:Y:S01]  /*2e10*/  IABS R26, R30 ;  /* 0x0000001e001a7213 */ /* 0x000fe20000000000 */
[--C-:B------:R-:W-:Y:S01]  /*2e20*/  @!P2 IMAD.IADD R21, R21, 0x1, -R2.reuse ;  /* 0x000000011515a824 */ /* 0x100fe200078e0a02 */
[----:B------:R-:W-:Y:S01]  /*2e30*/  ISETP.GE.AND P2, PT, R18, RZ, PT ;  /* 0x000000ff1200720c */ /* 0x000fe20003f46270 */
[----:B------:R-:W-:Y:S01]  /*2e40*/  IMAD.MOV R15, RZ, RZ, -R11 ;  /* 0x000000ffff0f7224 */ /* 0x000fe200078e0a0b */
[----:B------:R-:W-:Y:S01]  /*2e50*/  LOP3.LUT R28, R6, 0x5c, RZ, 0xfc, !PT ;  /* 0x0000005c061c7812 */ /* 0x000fe200078efcff */
[--C-:B------:R-:W-:Y:S01]  /*2e60*/  @!P4 IMAD.IADD R14, R14, 0x1, -R2.reuse ;  /* 0x000000010e0ec824 */ /* 0x100fe200078e0a02 */
[C---:B------:R-:W-:Y:S01]  /*2e70*/  LOP3.LUT R31, R6.reuse, 0x52, RZ, 0xfc, !PT ;  /* 0x00000052061f7812 */ /* 0x040fe200078efcff */
[----:B------:R-:W-:Y:S01]  /*2e80*/  IMAD.MOV.U32 R11, RZ, RZ, R21 ;  /* 0x000000ffff0b7224 */ /* 0x000fe200078e0015 */
[----:B------:R-:W-:Y:S01]  /*2e90*/  LOP3.LUT R49, R6, 0x2a, RZ, 0xfc, !PT ;  /* 0x0000002a06317812 */ /* 0x000fe200078efcff */
[--C-:B------:R-:W-:Y:S01]  /*2ea0*/  @!P6 IMAD.IADD R12, R12, 0x1, -R2.reuse ;  /* 0x000000010c0ce824 */ /* 0x100fe200078e0a02 */
[----:B------:R-:W-:Y:S01]  /*2eb0*/  ISETP.GE.AND P6, PT, R20, RZ, PT ;  /* 0x000000ff1400720c */ /* 0x000fe20003fc6270 */
[----:B------:R-:W-:Y:S01]  /*2ec0*/  @!P1 IMAD.MOV R11, RZ, RZ, -R11 ;  /* 0x000000ffff0b9224 */ /* 0x000fe200078e0a0b */
[----:B------:R-:W-:Y:S01]  /*2ed0*/  ISETP.GT.U32.AND P1, PT, R2, R14, PT ;  /* 0x0000000e0200720c */ /* 0x000fe20003f24070 */
[----:B------:R-:W-:Y:S01]  /*2ee0*/  @!P0 IMAD.IADD R23, R23, 0x1, -R2 ;  /* 0x0000000117178824 */ /* 0x000fe200078e0a02 */
[----:B------:R-:W-:Y:S01]  /*2ef0*/  ISETP.GE.AND P0, PT, R4, RZ, PT ;  /* 0x000000ff0400720c */ /* 0x000fe20003f06270 */
[----:B------:R-:W-:Y:S01]  /*2f00*/  IMAD R16, R2, R15, R16 ;  /* 0x0000000f02107224 */ /* 0x000fe200078e0210 */
[----:B------:R-:W-:Y:S01]  /*2f10*/  LOP3.LUT R51, R6, 0x26, RZ, 0xfc, !PT ;  /* 0x0000002606337812 */ /* 0x000fe200078efcff */
[----:B------:R-:W-:Y:S01]  /*2f20*/  IMAD.HI.U32 R13, R7, R17, RZ ;  /* 0x00000011070d7227 */ /* 0x000fe200078e00ff */
[C---:B------:R-:W-:Y:S01]  /*2f30*/  ISETP.GT.U32.AND P4, PT, R2.reuse, R23, PT ;  /* 0x000000170200720c */ /* 0x040fe20003f84070 */
[----:B------:R-:W-:Y:S01]  /*2f40*/  UIMAD UR48, UR48, 0x12, URZ ;  /* 0x00000012303078a4 */ /* 0x000fe2000f8e023f */
[----:B------:R-:W-:Y:S01]  /*2f50*/  IABS R48, R51 ;  /* 0x0000003300307213 */ /* 0x000fe20000000000 */
[----:B------:R-:W-:Y:S01]  /*2f60*/  @!P5 IMAD.MOV R12, RZ, RZ, -R12 ;  /* 0x000000ffff0cd224 */ /* 0x000fe200078e0a0c */
[----:B------:R-:W-:Y:S01]  /*2f70*/  ISETP.GT.U32.AND P5, PT, R2, R16, PT ;  /* 0x000000100200720c */ /* 0x000fe20003fa4070 */
[----:B------:R-:W-:Y:S01]  /*2f80*/  IMAD.MOV R13, RZ, RZ, -R13 ;  /* 0x000000ffff0d7224 */ /* 0x000fe200078e0a0d */
[----:B------:R-:W-:Y:S01]  /*2f90*/  LOP3.LUT R54, R6, 0x22, RZ, 0xfc, !PT ;  /* 0x0000002206367812 */ /* 0x000fe200078efcff */
[--C-:B------:R-:W-:Y:S01]  /*2fa0*/  @!P1 IMAD.IADD R14, R14, 0x1, -R2.reuse ;  /* 0x000000010e0e9824 */ /* 0x100fe200078e0a02 */
[----:B------:R-:W-:Y:S01]  /*2fb0*/  LOP3.LUT R56, R6, 0x20, RZ, 0xfc, !PT ;  /* 0x0000002006387812 */ /* 0x000fe200078efcff */
[----:B------:R-:W-:Y:S01]  /*2fc0*/  IMAD R15, R2, R13, R17 ;  /* 0x0000000d020f7224 */ /* 0x000fe200078e0211 */
[C---:B------:R-:W-:Y:S01]  /*2fd0*/  LOP3.LUT R13, R6.reuse, 0x66, RZ, 0xfc, !PT ;  /* 0x00000066060d7812 */ /* 0x040fe200078efcff */
[----:B------:R-:W-:Y:S01]  /*2fe0*/  IMAD.MOV.U32 R4, RZ, RZ, R19 ;  /* 0x000000ffff047224 */ /* 0x000fe200078e0013 */
[----:B------:R-:W-:Y:S01]  /*2ff0*/  LOP3.LUT R17, R6, 0x64, RZ, 0xfc, !PT ;  /* 0x0000006406117812 */ /* 0x000fe200078efcff */
[----:B------:R-:W-:Y:S01]  /*3000*/  @!P4 IMAD.IADD R23, R23, 0x1, -R2 ;  /* 0x000000011717c824 */ /* 0x000fe200078e0a02 */
[----:B------:R-:W-:Y:S01]  /*3010*/  ISETP.GT.U32.AND P1, PT, R2, R15, PT ;  /* 0x0000000f0200720c */ /* 0x000fe20003f24070 */
[----:B------:R-:W-:Y:S01]  /*3020*/  @!P3 IMAD.MOV R4, RZ, RZ, -R4 ;  /* 0x000000ffff04b224 */ /* 0x000fe200078e0a04 */
[----:B------:R-:W-:Y:S01]  /*3030*/  ISETP.GE.AND P4, PT, R13, RZ, PT ;  /* 0x000000ff0d00720c */ /* 0x000fe20003f86270 */
[----:B------:R-:W-:Y:S01]  /*3040*/  @!P5 IMAD.IADD R16, R16, 0x1, -R2 ;  /* 0x000000011010d824 */ /* 0x000fe200078e0a02 */
[----:B------:R-:W-:Y:S01]  /*3050*/  IABS R20, R13 ;  /* 0x0000000d00147213 */ /* 0x000fe20000000000 */
[----:B------:R-:W-:Y:S01]  /*3060*/  IMAD.MOV.U32 R13, RZ, RZ, R23 ;  /* 0x000000ffff0d7224 */ /* 0x000fe200078e0017 */
[----:B------:R-:W-:Y:S01]  /*3070*/  ISETP.GE.AND P3, PT, R22, RZ, PT ;  /* 0x000000ff1600720c */ /* 0x000fe20003f66270 */
[----:B------:R-:W-:Y:S01]  /*3080*/  @!P6 IMAD.MOV R14, RZ, RZ, -R14 ;  /* 0x000000ffff0ee224 */ /* 0x000fe200078e0a0e */
[----:B------:R-:W-:Y:S01]  /*3090*/  IABS R21, R17 ;  /* 0x0000001100157213 */ /* 0x000fe20000000000 */
[----:B------:R-:W-:Y:S01]  /*30a0*/  @!P2 IMAD.MOV R13, RZ, RZ, -R13 ;  /* 0x000000ffff0da224 */ /* 0x000fe200078e0a0d */
[----:B------:R-:W-:Y:S01]  /*30b0*/  IABS R22, R24 ;  /* 0x0000001800167213 */ /* 0x000fe20000000000 */
[----:B------:R-:W-:Y:S01]  /*30c0*/  ULDC UR16, c[0x0][0x238] ;  /* 0x00008e0000107ab9 */ /* 0x000fe20000000800 */
[----:B------:R-:W-:Y:S01]  /*30d0*/  ISETP.GT.U32.AND P5, PT, R2, R16, PT ;  /* 0x000000100200720c */ /* 0x000fe20003fa4070 */
[----:B------:R-:W-:Y:S01]  /*30e0*/  IMAD.HI.U32 R18, R7, R21, RZ ;  /* 0x0000001507127227 */ /* 0x000fe200078e00ff */
[----:B------:R-:W-:Y:S01]  /*30f0*/  ISETP.GE.AND P2, PT, R17, RZ, PT ;  /* 0x000000ff1100720c */ /* 0x000fe20003f46270 */
[----:B------:R-:W-:Y:S01]  /*3100*/  UIMAD UR16, UR16, 0x11, URZ ;  /* 0x00000011101078a4 */ /* 0x000fe2000f8e023f */
[----:B------:R-:W-:Y:S01]  /*3110*/  ISETP.GE.AND P6, PT, R24, RZ, PT ;  /* 0x000000ff1800720c */ /* 0x000fe20003fc6270 */
[----:B------:R-:W-:Y:S01]  /*3120*/  @!P1 IMAD.IADD R15, R15, 0x1, -R2 ;  /* 0x000000010f0f9824 */ /* 0x000fe200078e0a02 */
[----:B------:R-:W-:Y:S01]  /*3130*/  IABS R24, R28 ;  /* 0x0000001c00187213 */ /* 0x000fe20000000000 */
[C---:B------:R-:W-:Y:S01]  /*3140*/  IMAD.HI.U32 R17, R7.reuse, R20, RZ ;  /* 0x0000001407117227 */ /* 0x040fe200078e00ff */
[----:B------:R-:W-:Y:S01]  /*3150*/  IABS R52, R56 ;  /* 0x0000003800347213 */ /* 0x000fe20000000000 */
[----:B------:R-:W-:Y:S01]  /*3160*/  ULDC UR20, c[0x0][0x238] ;  /* 0x00008e0000147ab9 */ /* 0x000fe20000000800 */
[----:B------:R-:W-:Y:S01]  /*3170*/  ISETP.GT.U32.AND P1, PT, R2, R15, PT ;  /* 0x0000000f0200720c */ /* 0x000fe20003f24070 */
[----:B------:R-:W-:Y:S01]  /*3180*/  IMAD.HI.U32 R19, R7, R22, RZ ;  /* 0x0000001607137227 */ /* 0x000fe200078e00ff */
[C---:B------:R-:W-:Y:S01]  /*3190*/  LOP3.LUT R57, R6.reuse, 0x1c, RZ, 0xfc, !PT ;  /* 0x0000001c06397812 */ /* 0x040fe200078efcff */
[----:B------:R-:W-:Y:S01]  /*31a0*/  USHF.L.U32 UR20, UR20, 0x4, URZ ;  /* 0x0000000414147899 */ /* 0x000fe2000800063f */
[C---:B------:R-:W-:Y:S01]  /*31b0*/  LOP3.LUT R58, R6.reuse, 0x1a, RZ, 0xfc, !PT ;  /* 0x0000001a063a7812 */ /* 0x040fe200078efcff */
[----:B------:R-:W-:Y:S01]  /*31c0*/  IMAD.MOV R18, RZ, RZ, -R18 ;  /* 0x000000ffff127224 */ /* 0x000fe200078e0a12 */
[----:B------:R-:W-:Y:S01]  /*31d0*/  IABS R53, R57 ;  /* 0x0000003900357213 */ /* 0x000fe20000000000 */
[----:B------:R-:W-:Y:S01]  /*31e0*/  IMAD.MOV R17, RZ, RZ, -R17 ;  /* 0x000000ffff117224 */ /* 0x000fe200078e0a11 */
[----:B------:R-:W-:Y:S01]  /*31f0*/  IABS R55, R58 ;  /* 0x0000003a00377213 */ /* 0x000fe20000000000 */
[----:B------:R-:W-:Y:S01]  /*3200*/  IMAD.MOV R23, RZ, RZ, -R19 ;  /* 0x000000ffff177224 */ /* 0x000fe200078e0a13 */
[----:B------:R-:W-:Y:S01]  /*3210*/  LOP3.LUT R72, R6, 0x4, RZ, 0xfc, !PT ;  /* 0x0000000406487812 */ /* 0x000fe200078efcff */
[C---:B------:R-:W-:Y:S01]  /*3220*/  IMAD R19, R2.reuse, R18, R21 ;  /* 0x0000001202137224 */ /* 0x040fe200078e0215 */
[----:B------:R-:W-:Y:S01]  /*3230*/  IABS R21, R27 ;  /* 0x0000001b00157213 */ /* 0x000fe20000000000 */
[----:B------:R-:W-:Y:S01]  /*3240*/  IMAD R17, R2, R17, R20 ;  /* 0x0000001102117224 */ /* 0x000fe200078e0214 */
[----:B------:R-:W-:Y:S01]  /*3250*/  IABS R69, R72 ;  /* 0x0000004800457213 */ /* 0x000fe20000000000 */
[----:B------:R-:W-:Y:S01]  /*3260*/  @!P5 IMAD.IADD R16, R16, 0x1, -R2 ;  /* 0x000000011010d824 */ /* 0x000fe200078e0a02 */
[----:B------:R-:W-:Y:S01]  /*3270*/  LOP3.LUT R74, R6, 0x2, RZ, 0xfc, !PT ;  /* 0x00000002064a7812 */ /* 0x000fe200078efcff */
[C---:B------:R-:W-:Y:S01]  /*3280*/  IMAD R18, R2.reuse, R23, R22 ;  /* 0x0000001702127224 */ /* 0x040fe200078e0216 */
[C---:B------:R-:W-:Y:S01]  /*3290*/  ISETP.GT.U32.AND P5, PT, R2.reuse, R17, PT ;  /* 0x000000110200720c */ /* 0x040fe20003fa4070 */
[----:B------:R-:W-:Y:S01]  /*32a0*/  @!P0 IMAD.MOV R16, RZ, RZ, -R16 ;  /* 0x000000ffff108224 */ /* 0x000fe200078e0a10 */
[----:B------:R-:W-:Y:S01]  /*32b0*/  IABS R71, R74 ;  /* 0x0000004a00477213 */ /* 0x000fe20000000000 */
[--C-:B------:R-:W-:Y:S01]  /*32c0*/  @!P1 IMAD.IADD R15, R15, 0x1, -R2.reuse ;  /* 0x000000010f0f9824 */ /* 0x100fe200078e0a02 */
[C---:B------:R-:W-:Y:S01]  /*32d0*/  ISETP.GT.U32.AND P0, PT, R2.reuse, R18, PT ;  /* 0x000000120200720c */ /* 0x040fe20003f04070 */
[C---:B------:R-:W-:Y:S01]  /*32e0*/  IMAD.HI.U32 R20, R7.reuse, R21, RZ ;  /* 0x0000001507147227 */ /* 0x040fe200078e00ff */
[----:B------:R-:W-:Y:S01]  /*32f0*/  ISETP.GT.U32.AND P1, PT, R2, R19, PT ;  /* 0x000000130200720c */ /* 0x000fe20003f24070 */
[----:B------:R-:W-:Y:S01]  /*3300*/  ULDC UR24, c[0x0][0x238] ;  /* 0x00008e0000187ab9 */ /* 0x000fe20000000800 */
[----:B------:R-:W-:Y:S01]  /*3310*/  ULDC UR28, c[0x0][0x238] ;  /* 0x00008e00001c7ab9 */ /* 0x000fe20000000800 */
[----:B------:R-:W-:Y:S01]  /*3320*/  IMAD.HI.U32 R22, R7, R25, RZ ;  /* 0x0000001907167227 */ /* 0x000fe200078e00ff */
[----:B------:R-:W-:Y:S01]  /*3330*/  UIMAD UR24, UR24, 0xf, URZ ;  /* 0x0000000f181878a4 */ /* 0x000fe2000f8e023f */
[----:B------:R-:W-:Y:S01]  /*3340*/  CS2R R180, SRZ ;  /* 0x0000000000b47805 */ /* 0x000fe2000001ff00 */
[----:B------:R-:W-:Y:S01]  /*3350*/  UIMAD UR28, UR28, 0xe, URZ ;  /* 0x0000000e1c1c78a4 */ /* 0x000fe2000f8e023f */
[----:B------:R-:W-:Y:S01]  /*3360*/  @!P5 IMAD.IADD R17, R17, 0x1, -R2 ;  /* 0x000000011111d824 */ /* 0x000fe200078e0a02 */
[----:B------:R-:W-:Y:S01]  /*3370*/  ULDC UR32, c[0x0][0x238] ;  /* 0x00008e0000207ab9 */ /* 0x000fe20000000800 */
[----:B------:R-:W-:Y:S01]  /*3380*/  IMAD.MOV R20, RZ, RZ, -R20 ;  /* 0x000000ffff147224 */ /* 0x000fe200078e0a14 */
[----:B------:R-:W-:Y:S01]  /*3390*/  UIMAD UR32, UR32, 0xd, URZ ;  /* 0x0000000d202078a4 */ /* 0x000fe2000f8e023f */
[--C-:B------:R-:W-:Y:S01]  /*33a0*/  @!P0 IMAD.IADD R18, R18, 0x1, -R2.reuse ;  /* 0x0000000112128824 */ /* 0x100fe200078e0a02 */
[C---:B------:R-:W-:Y:S01]  /*33b0*/  ISETP.GT.U32.AND P5, PT, R2.reuse, R17, PT ;  /* 0x000000110200720c */ /* 0x040fe20003fa4070 */
[----:B------:R-:W-:Y:S01]  /*33c0*/  @!P1 IMAD.IADD R19, R19, 0x1, -R2 ;  /* 0x0000000113139824 */ /* 0x000fe200078e0a02 */
[----:B------:R-:W-:Y:S01]  /*33d0*/  ULDC UR36, c[0x0][0x238] ;  /* 0x00008e0000247ab9 */ /* 0x000fe20000000800 */
[C---:B------:R-:W-:Y:S01]  /*33e0*/  IMAD.HI.U32 R23, R7.reuse, R26, RZ ;  /* 0x0000001a07177227 */ /* 0x040fe200078e00ff */
[C---:B------:R-:W-:Y:S01]  /*33f0*/  ISETP.GT.U32.AND P0, PT, R2.reuse, R18, PT ;  /* 0x000000120200720c */ /* 0x040fe20003f04070 */
[----:B------:R-:W-:Y:S01]  /*3400*/  UIMAD UR36, UR36, 0xc, URZ ;  /* 0x0000000c242478a4 */ /* 0x000fe2000f8e023f */
[C---:B------:R-:W-:Y:S01]  /*3410*/  ISETP.GT.U32.AND P1, PT, R2.reuse, R19, PT ;  /* 0x000000130200720c */ /* 0x040fe20003f24070 */
[----:B------:R-:W-:Y:S01]  /*3420*/  IMAD.MOV R22, RZ, RZ, -R22 ;  /* 0x000000ffff167224 */ /* 0x000fe200078e0a16 */
[----:B------:R-:W-:Y:S01]  /*3430*/  ULDC UR40, c[0x0][0x238] ;  /* 0x00008e0000287ab9 */ /* 0x000fe20000000800 */
[C---:B------:R-:W-:Y:S01]  /*3440*/  IMAD R20, R2.reuse, R20, R21 ;  /* 0x0000001402147224 */ /* 0x040fe200078e0215 */
[----:B------:R-:W-:Y:S01]  /*3450*/  UIMAD UR40, UR40, 0xb, URZ ;  /* 0x0000000b282878a4 */ /* 0x000fe2000f8e023f */
[----:B------:R-:W-:Y:S01]  /*3460*/  IMAD.MOV R23, RZ, RZ, -R23 ;  /* 0x000000ffff177224 */ /* 0x000fe200078e0a17 */
[----:B------:R-:W-:Y:S01]  /*3470*/  ULDC UR44, c[0x0][0x238] ;  /* 0x00008e00002c7ab9 */ /* 0x000fe20000000800 */
[C---:B------:R-:W-:Y:S01]  /*3480*/  IMAD R22, R2.reuse, R22, R25 ;  /* 0x0000001602167224 */ /* 0x040fe200078e0219 */
[----:B------:R-:W-:Y:S01]  /*3490*/  UIMAD UR44, UR44, 0xa, URZ ;  /* 0x0000000a2c2c78a4 */ /* 0x000fe2000f8e023f */
[----:B------:R-:W-:Y:S01]  /*34a0*/  IMAD.HI.U32 R21, R7, R24, RZ ;  /* 0x0000001807157227 */ /* 0x000fe200078e00ff */
[----:B------:R-:W-:Y:S01]  /*34b0*/  ULDC UR46, c[0x0][0x238] ;  /* 0x00008e00002e7ab9 */ /* 0x000fe20000000800 */
[----:B------:R-:W-:Y:S01]  /*34c0*/  ULDC UR42, c[0x0][0x238] ;  /* 0x00008e00002a7ab9 */ /* 0x000fe20000000800 */
[----:B------:R-:W-:Y:S01]  /*34d0*/  UIMAD UR46, UR46, 0x9, URZ ;  /* 0x000000092e2e78a4 */ /* 0x000fe2000f8e023f */
[----:B------:R-:W-:Y:S01]  /*34e0*/  @!P3 IMAD.MOV R15, RZ, RZ, -R15 ;  /* 0x000000ffff0fb224 */ /* 0x000fe200078e0a0f */
[----:B------:R-:W-:Y:S01]  /*34f0*/  ISETP.GE.AND P3, PT, R27, RZ, PT ;  /* 0x000000ff1b00720c */ /* 0x000fe20003f66270 */
[----:B------:R-:W-:Y:S01]  /*3500*/  @!P5 IMAD.IADD R17, R17, 0x1, -R2 ;  /* 0x000000011111d824 */ /* 0x000fe200078e0a02 */
[C---:B------:R-:W-:Y:S01]  /*3510*/  ISETP.GT.U32.AND P5, PT, R2.reuse, R20, PT ;  /* 0x000000140200720c */ /* 0x040fe20003fa4070 */
[----:B------:R-:W-:Y:S01]  /*3520*/  IMAD R23, R2, R23, R26 ;  /* 0x0000001702177224 */ /* 0x000fe200078e021a */
[----:B------:R-:W-:Y:S01]  /*3530*/  LOP3.LUT R27, R6, 0x56, RZ, 0xfc, !PT ;  /* 0x00000056061b7812 */ /* 0x000fe200078efcff */
[----:B------:R-:W-:Y:S01]  /*3540*/  @!P0 IMAD.IADD R18, R18, 0x1, -R2 ;  /* 0x0000000112128824 */ /* 0x000fe200078e0a02 */
[C---:B------:R-:W-:Y:S01]  /*3550*/  ISETP.GT.U32.AND P0, PT, R2.reuse, R22, PT ;  /* 0x000000160200720c */ /* 0x040fe20003f04070 */
[----:B------:R-:W-:Y:S01]  /*3560*/  IMAD.MOV R21, RZ, RZ, -R21 ;  /* 0x000000ffff157224 */ /* 0x000fe200078e0a15 */
[----:B------:R-:W-:Y:S01]  /*3570*/  IABS R25, R27 ;  /* 0x0000001b00197213 */ /* 0x000fe20000000000 */
[----:B------:R-:W-:Y:S01]  /*3580*/  @!P6 IMAD.MOV R18, RZ, RZ, -R18 ;  /* 0x000000ffff12e224 */ /* 0x000fe200078e0a12 */
[----:B------:R-:W-:Y:S01]  /*3590*/  ISETP.GT.U32.AND P6, PT, R2, R23, PT ;  /* 0x000000170200720c */ /* 0x000fe20003fc4070 */
[----:B------:R-:W-:Y:S01]  /*35a0*/  @!P1 IMAD.IADD R19, R19, 0x1, -R2 ;  /* 0x0000000113139824 */ /* 0x000fe200078e0a02 */
[----:B------:R-:W-:Y:S01]  /*35b0*/  ISETP.GE.AND P1, PT, R28, RZ, PT ;  /* 0x000000ff1c00720c */ /* 0x000fe20003f26270 */
[----:B------:R-:W-:Y:S01]  /*35c0*/  IMAD R21, R2, R21, R24 ;  /* 0x0000001502157224 */ /* 0x000fe200078e0218 */
[----:B------:R-:W-:Y:S01]  /*35d0*/  IABS R28, R31 ;  /* 0x0000001f001c7213 */ /* 0x000fe20000000000 */
[----:B------:R-:W-:Y:S01]  /*35e0*/  @!P2 IMAD.MOV R19, RZ, RZ, -R19 ;  /* 0x000000ffff13a224 */ /* 0x000fe200078e0a13 */
[----:B------:R-:W-:Y:S01]  /*35f0*/  ISETP.GE.AND P2, PT, R29, RZ, PT ;  /* 0x000000ff1d00720c */ /* 0x000fe20003f46270 */
[----:B------:R-:W-:Y:S01]  /*3600*/  @!P4 IMAD.MOV R17, RZ, RZ, -R17 ;  /* 0x000000ffff11c224 */ /* 0x000fe200078e0a11 */
[----:B------:R-:W-:Y:S01]  /*3610*/  LOP3.LUT R29, R6, 0x54, RZ, 0xfc, !PT ;  /* 0x00000054061d7812 */ /* 0x000fe200078efcff */
[----:B------:R-:W-:Y:S01]  /*3620*/  IMAD.HI.U32 R24, R7, R25, RZ ;  /* 0x0000001907187227 */ /* 0x000fe200078e00ff */
[----:B------:R-:W-:Y:S01]  /*3630*/  ISETP.GT.U32.AND P4, PT, R2, R21, PT ;  /* 0x000000150200720c */ /* 0x000fe20003f84070 */
[----:B------:R-:W-:Y:S01]  /*3640*/  USHF.L.U32 UR42, UR42, 0x3, URZ ;  /* 0x000000032a2a7899 */ /* 0x000fe2000800063f */
[----:B------:R-:W-:Y:S01]  /*3650*/  IABS R26, R29 ;  /* 0x0000001d001a7213 */ /* 0x000fe20000000000 */
[--C-:B------:R-:W-:Y:S01]  /*3660*/  @!P5 IMAD.IADD R20, R20, 0x1, -R2.reuse ;  /* 0x000000011414d824 */ /* 0x100fe200078e0a02 */
[----:B------:R-:W-:Y:S01]  /*3670*/  ULDC UR13, c[0x0][0x238] ;  /* 0x00008e00000d7ab9 */ /* 0x000fe20000000800 */
[----:B------:R-:W-:Y:S01]  /*3680*/  @!P0 IMAD.IADD R22, R22, 0x1, -R2 ;  /* 0x0000000116168824 */ /* 0x000fe200078e0a02 */
[----:B------:R-:W-:Y:S01]  /*3690*/  UIMAD UR13, UR13, 0x7, URZ ;  /* 0x000000070d0d78a4 */ /* 0x000fe2000f8e023f */
[----:B------:R-:W-:Y:S01]  /*36a0*/  IMAD.MOV R24, RZ, RZ, -R24 ;  /* 0x000000ffff187224 */ /* 0x000fe200078e0a18 */
[C---:B------:R-:W-:Y:S01]  /*36b0*/  ISETP.GT.U32.AND P5, PT, R2.reuse, R20, PT ;  /* 0x000000140200720c */ /* 0x040fe20003fa4070 */
[--C-:B------:R-:W-:Y:S01]  /*36c0*/  @!P6 IMAD.IADD R23, R23, 0x1, -R2.reuse ;  /* 0x000000011717e824 */ /* 0x100fe200078e0a02 */
[C---:B------:R-:W-:Y:S01]  /*36d0*/  ISETP.GT.U32.AND P6, PT, R2.reuse, R22, PT ;  /* 0x000000160200720c */ /* 0x040fe20003fc4070 */
[C---:B------:R-:W-:Y:S01]  /*36e0*/  IMAD R24, R2.reuse, R24, R25 ;  /* 0x0000001802187224 */ /* 0x040fe200078e0219 */
[----:B------:R-:W-:Y:S01]  /*36f0*/  ULDC UR27, c[0x0][0x238] ;  /* 0x00008e00001b7ab9 */ /* 0x000fe20000000800 */
[----:B------:R-:W-:Y:S01]  /*3700*/  IMAD.HI.U32 R25, R7, R26, RZ ;  /* 0x0000001a07197227 */ /* 0x000fe200078e00ff */
[----:B------:R-:W-:Y:S01]  /*3710*/  UIMAD UR27, UR27, 0x6, URZ ;  /* 0x000000061b1b78a4 */ /* 0x000fe2000f8e023f */
[----:B------:R-:W-:Y:S01]  /*3720*/  CS2R R182, SRZ ;  /* 0x0000000000b67805 */ /* 0x000fe2000001ff00 */
[----:B------:R-:W-:Y:S01]  /*3730*/  ULDC UR26, c[0x0][0x238] ;  /* 0x00008e00001a7ab9 */ /* 0x000fe20000000800 */
[----:B------:R-:W-:Y:S01]  /*3740*/  IMAD.MOV R25, RZ, RZ, -R25 ;  /* 0x000000ffff197224 */ /* 0x000fe200078e0a19 */
[----:B------:R-:W-:Y:S01]  /*3750*/  UIMAD UR26, UR26, 0x5, URZ ;  /* 0x000000051a1a78a4 */ /* 0x000fe2000f8e023f */
[----:B------:R-:W-:Y:S01]  /*3760*/  @!P4 IMAD.IADD R21, R21, 0x1, -R2 ;  /* 0x000000011515c824 */ /* 0x000fe200078e0a02 */
[----:B------:R-:W-:Y:S01]  /*3770*/  ISETP.GE.AND P4, PT, R27, RZ, PT ;  /* 0x000000ff1b00720c */ /* 0x000fe20003f86270 */
[----:B------:R-:W-:Y:S01]  /*3780*/  IMAD R25, R2, R25, R26 ;  /* 0x0000001902197224 */ /* 0x000fe200078e021a */
[----:B------:R-:W-:Y:S01]  /*3790*/  ULDC UR23, c[0x0][0x238] ;  /* 0x00008e0000177ab9 */ /* 0x000fe20000000800 */
[--C-:B------:R-:W-:Y:S01]  /*37a0*/  @!P5 IMAD.IADD R20, R20, 0x1, -R2.reuse ;  /* 0x000000011414d824 */ /* 0x100fe200078e0a02 */
[----:B------:R-:W-:Y:S01]  /*37b0*/  ISETP.GT.U32.AND P0, PT, R2, R21, PT ;  /* 0x000000150200720c */ /* 0x000fe20003f04070 */
[----:B------:R-:W-:Y:S01]  /*37c0*/  @!P6 IMAD.IADD R22, R22, 0x1, -R2 ;  /* 0x000000011616e824 */ /* 0x000fe200078e0a02 */
[C---:B------:R-:W-:Y:S01]  /*37d0*/  ISETP.GT.U32.AND P6, PT, R2.reuse, R25, PT ;  /* 0x000000190200720c */ /* 0x040fe20003fc4070 */
[----:B------:R-:W-:Y:S01]  /*37e0*/  @!P3 IMAD.MOV R20, RZ, RZ, -R20 ;  /* 0x000000ffff14b224 */ /* 0x000fe200078e0a14 */
[----:B------:R-:W-:Y:S01]  /*37f0*/  ISETP.GT.U32.AND P3, PT, R2, R23, PT ;  /* 0x000000170200720c */ /* 0x000fe20003f64070 */
[----:B------:R-:W-:Y:S01]  /*3800*/  IMAD.HI.U32 R26, R7, R28, RZ ;  /* 0x0000001c071a7227 */ /* 0x000fe200078e00ff */
[----:B------:R-:W-:Y:S01]  /*3810*/  ISETP.GE.AND P5, PT, R30, RZ, PT ;  /* 0x000000ff1e00720c */ /* 0x000fe20003fa6270 */
[----:B------:R-:W-:Y:S01]  /*3820*/  USHF.L.U32 UR23, UR23, 0x2, URZ ;  /* 0x0000000217177899 */ /* 0x000fe2000800063f */
[----:B------:R-:W-:Y:S01]  /*3830*/  IABS R30, R33 ;  /* 0x00000021001e7213 */ /* 0x000fe20000000000 */
[----:B------:R-:W-:Y:S01]  /*3840*/  @!P2 IMAD.MOV R22, RZ, RZ, -R22 ;  /* 0x000000ffff16a224 */ /* 0x000fe200078e0a16 */
[----:B------:R-:W-:Y:S01]  /*3850*/  ULDC UR22, c[0x0][0x238] ;  /* 0x00008e0000167ab9 */ /* 0x000fe20000000800 */
[----:B------:R-:W-:Y:S01]  /*3860*/  ULDC UR19, c[0x0][0x238] ;  /* 0x00008e0000137ab9 */ /* 0x000fe20000000800 */
[----:B------:R-:W-:Y:S01]  /*3870*/  UIMAD UR22, UR22, 0x3, URZ ;  /* 0x00000003161678a4 */ /* 0x000fe2000f8e023f */
[--C-:B------:R-:W-:Y:S01]  /*3880*/  @!P0 IMAD.IADD R21, R21, 0x1, -R2.reuse ;  /* 0x0000000115158824 */ /* 0x100fe200078e0a02 */
[----:B------:R-:W-:Y:S01]  /*3890*/  ISETP.GT.U32.AND P0, PT, R2, R24, PT ;  /* 0x000000180200720c */ /* 0x000fe20003f04070 */
[----:B------:R-:W-:Y:S01]  /*38a0*/  @!P6 IMAD.IADD R25, R25, 0x1, -R2 ;  /* 0x000000011919e824 */ /* 0x000fe200078e0a02 */
[----:B------:R-:W-:Y:S01]  /*38b0*/  USHF.L.U32 UR19, UR19, 0x1, URZ ;  /* 0x0000000113137899 */ /* 0x000fe2000800063f */
[----:B------:R-:W-:Y:S01]  /*38c0*/  IMAD.HI.U32 R27, R7, R30, RZ ;  /* 0x0000001e071b7227 */ /* 0x000fe200078e00ff */
[----:B------:R-:W-:Y:S01]  /*38d0*/  USHF.R.U32.HI UR12, URZ, 0x4, UR58 ;  /* 0x000000043f0c7899 */ /* 0x000fe2000801163a */
[----:B------:R-:W-:-:S02]  /*38e0*/  CS2R R184, SRZ ;  /* 0x0000000000b87805 */ /* 0x000fc4000001ff00 */
[C---:B------:R-:W-:Y:S01]  /*38f0*/  ISETP.GT.U32.AND P6, PT, R2.reuse, R25, PT ;  /* 0x000000190200720c */ /* 0x040fe20003fc4070 */
[----:B------:R-:W-:Y:S01]  /*3900*/  @!P3 IMAD.IADD R23, R23, 0x1, -R2 ;  /* 0x000000011717b824 */ /* 0x000fe200078e0a02 */
[----:B------:R-:W-:Y:S01]  /*3910*/  ISETP.GE.AND P3, PT, R29, RZ, PT ;  /* 0x000000ff1d00720c */ /* 0x000fe20003f66270 */
[----:B------:R-:W-:Y:S01]  /*3920*/  IMAD.HI.U32 R29, R7, R32, RZ ;  /* 0x00000020071d7227 */ /* 0x000fe200078e00ff */
[----:B------:R-:W-:Y:S01]  /*3930*/  USGXT.U32 UR12, UR12, 0xe ;  /* 0x0000000e0c0c789a */ /* 0x000fe20008000000 */
[----:B------:R-:W-:Y:S01]  /*3940*/  CS2R R186, SRZ ;  /* 0x0000000000ba7805 */ /* 0x000fe2000001ff00 */
[----:B------:R-:W-:Y:S01]  /*3950*/  ULDC UR61, c[0x0][0x238] ;  /* 0x00008e00003d7ab9 */ /* 0x000fe20000000800 */
[----:B------:R-:W-:Y:S01]  /*3960*/  IMAD.MOV R27, RZ, RZ, -R27 ;  /* 0x000000ffff1b7224 */ /* 0x000fe200078e0a1b */
[----:B------:R-:W-:Y:S01]  /*3970*/  ULDC UR60, c[0x0][0x238] ;  /* 0x00008e00003c7ab9 */ /* 0x000fe20000000800 */
[----:B------:R-:W-:Y:S01]  /*3980*/  IMAD.MOV R29, RZ, RZ, -R29 ;  /* 0x000000ffff1d7224 */ /* 0x000fe200078e0a1d */
[----:B------:R-:W-:Y:S01]  /*3990*/  ULDC UR18, c[0x0][0x238] ;  /* 0x00008e0000127ab9 */ /* 0x000fe20000000800 */
[----:B------:R-:W-:Y:S01]  /*39a0*/  IMAD R27, R2, R27, R30 ;  /* 0x0000001b021b7224 */ /* 0x000fe200078e021e */
[----:B------:R-:W-:Y:S01]  /*39b0*/  IABS R30, R35 ;  /* 0x00000023001e7213 */ /* 0x000fe20000000000 */
[----:B------:R-:W-:Y:S01]  /*39c0*/  @!P0 IMAD.IADD R24, R24, 0x1, -R2 ;  /* 0x0000000118188824 */ /* 0x000fe200078e0a02 */
[----:B------:R-:W-:Y:S01]  /*39d0*/  ISETP.GE.AND P0, PT, R31, RZ, PT ;  /* 0x000000ff1f00720c */ /* 0x000fe20003f06270 */
[----:B------:R-:W-:Y:S01]  /*39e0*/  IMAD.MOV R31, RZ, RZ, -R26 ;  /* 0x000000ffff1f7224 */ /* 0x000fe200078e0a1a */
[----:B------:R-:W-:Y:S01]  /*39f0*/  CS2R R188, SRZ ;  /* 0x0000000000bc7805 */ /* 0x000fe2000001ff00 */
[C---:B------:R-:W-:Y:S01]  /*3a00*/  IMAD R26, R2.reuse, R29, R32 ;  /* 0x0000001d021a7224 */ /* 0x040fe200078e0220 */
[----:B------:R-:W-:Y:S01]  /*3a10*/  IABS R32, R37 ;  /* 0x0000002500207213 */ /* 0x000fe20000000000 */
[----:B------:R-:W-:Y:S01]  /*3a20*/  @!P5 IMAD.MOV R23, RZ, RZ, -R23 ;  /* 0x000000ffff17d224 */ /* 0x000fe200078e0a17 */
[C---:B------:R-:W-:Y:S01]  /*3a30*/  ISETP.GT.U32.AND P5, PT, R2.reuse, R27, PT ;  /* 0x0000001b0200720c */ /* 0x040fe20003fa4070 */
[----:B------:R-:W-:Y:S01]  /*3a40*/  @!P6 IMAD.IADD R25, R25, 0x1, -R2 ;  /* 0x000000011919e824 */ /* 0x000fe200078e0a02 */
[C---:B------:R-:W-:Y:S01]  /*3a50*/  ISETP.GT.U32.AND P6, PT, R2.reuse, R26, PT ;  /* 0x0000001a0200720c */ /* 0x040fe20003fc4070 */
[----:B------:R-:W-:Y:S01]  /*3a60*/  IMAD R28, R2, R31, R28 ;  /* 0x0000001f021c7224 */ /* 0x000fe200078e021c */
[----:B------:R-:W-:Y:S01]  /*3a70*/  CS2R R190, SRZ ;  /* 0x0000000000be7805 */ /* 0x000fe2000001ff00 */
[----:B------:R-:W-:Y:S01]  /*3a80*/  IMAD.HI.U32 R29, R7, R30, RZ ;  /* 0x0000001e071d7227 */ /* 0x000fe200078e00ff */
[----:B------:R-:W-:-:S02]  /*3a90*/  CS2R R192, SRZ ;  /* 0x0000000000c07805 */ /* 0x000fc4000001ff00 */
[----:B------:R-:W-:Y:S02]  /*3aa0*/  CS2R R194, SRZ ;  /* 0x0000000000c27805 */ /* 0x000fe4000001ff00 */
[----:B------:R-:W-:Y:S01]  /*3ab0*/  ISETP.GT.U32.AND P2, PT, R2, R28, PT ;  /* 0x0000001c0200720c */ /* 0x000fe20003f44070 */
[----:B------:R-:W-:Y:S01]  /*3ac0*/  IMAD.MOV R31, RZ, RZ, -R29 ;  /* 0x000000ffff1f7224 */ /* 0x000fe200078e0a1d */
[----:B------:R-:W-:Y:S01]  /*3ad0*/  CS2R R196, SRZ ;  /* 0x0000000000c47805 */ /* 0x000fe2000001ff00 */
[----:B------:R-:W-:Y:S01]  /*3ae0*/  IMAD.HI.U32 R29, R7, R32, RZ ;  /* 0x00000020071d7227 */ /* 0x000fe200078e00ff */
[----:B------:R-:W-:Y:S02]  /*3af0*/  CS2R R198, SRZ ;  /* 0x0000000000c67805 */ /* 0x000fe4000001ff00 */
[----:B------:R-:W-:Y:S02]  /*3b00*/  CS2R R200, SRZ ;  /* 0x0000000000c87805 */ /* 0x000fe4000001ff00 */
[----:B------:R-:W-:Y:S01]  /*3b10*/  CS2R R202, SRZ ;  /* 0x0000000000ca7805 */ /* 0x000fe2000001ff00 */
[--C-:B------:R-:W-:Y:S01]  /*3b20*/  @!P5 IMAD.IADD R27, R27, 0x1, -R2.reuse ;  /* 0x000000011b1bd824 */ /* 0x100fe200078e0a02 */
[----:B------:R-:W-:Y:S01]  /*3b30*/  CS2R R204, SRZ ;  /* 0x0000000000cc7805 */ /* 0x000fe2000001ff00 */
[--C-:B------:R-:W-:Y:S01]  /*3b40*/  @!P6 IMAD.IADD R26, R26, 0x1, -R2.reuse ;  /* 0x000000011a1ae824 */ /* 0x100fe200078e0a02 */
[----:B------:R-:W-:Y:S01]  /*3b50*/  CS2R R206, SRZ ;  /* 0x0000000000ce7805 */ /* 0x000fe2000001ff00 */
[----:B------:R-:W-:Y:S01]  /*3b60*/  @!P1 IMAD.MOV R21, RZ, RZ, -R21 ;  /* 0x000000ffff159224 */ /* 0x000fe200078e0a15 */
[C---:B------:R-:W-:Y:S01]  /*3b70*/  ISETP.GT.U32.AND P6, PT, R2.reuse, R27, PT ;  /* 0x0000001b0200720c */ /* 0x040fe20003fc4070 */
[----:B------:R-:W-:Y:S01]  /*3b80*/  IMAD.MOV R29, RZ, RZ, -R29 ;  /* 0x000000ffff1d7224 */ /* 0x000fe200078e0a1d */
[----:B------:R-:W-:Y:S01]  /*3b90*/  ISETP.GT.U32.AND P1, PT, R2, R24, PT ;  /* 0x000000180200720c */ /* 0x000fe20003f24070 */
[----:B------:R-:W-:Y:S01]  /*3ba0*/  @!P2 IMAD.IADD R28, R28, 0x1, -R2 ;  /* 0x000000011c1ca824 */ /* 0x000fe200078e0a02 */
[----:B------:R-:W-:Y:S01]  /*3bb0*/  ISETP.GE.AND P2, PT, R34, RZ, PT ;  /* 0x000000ff2200720c */ /* 0x000fe20003f46270 */
[C---:B------:R-:W-:Y:S01]  /*3bc0*/  IMAD R29, R2.reuse, R29, R32 ;  /* 0x0000001d021d7224 */ /* 0x040fe200078e0220 */
[----:B------:R-:W-:Y:S01]  /*3bd0*/  IABS R34, R39 ;  /* 0x0000002700227213 */ /* 0x000fe20000000000 */
[C---:B------:R-:W-:Y:S01]  /*3be0*/  IMAD R30, R2.reuse, R31, R30 ;  /* 0x0000001f021e7224 */ /* 0x040fe200078e021e */
[----:B------:R-:W-:Y:S01]  /*3bf0*/  ISETP.GT.U32.AND P5, PT, R2, R28, PT ;  /* 0x0000001c0200720c */ /* 0x000fe20003fa4070 */
[----:B------:R-:W-:Y:S01]  /*3c00*/  @!P3 IMAD.MOV R25, RZ, RZ, -R25 ;  /* 0x000000ffff19b224 */ /* 0x000fe200078e0a19 */
[----:B------:R-:W-:Y:S01]  /*3c10*/  CS2R R208, SRZ ;  /* 0x0000000000d07805 */ /* 0x000fe2000001ff00 */
[----:B------:R-:W-:Y:S01]  /*3c20*/  IMAD.HI.U32 R32, R7, R34, RZ ;  /* 0x0000002207207227 */ /* 0x000fe200078e00ff */
[----:B------:R-:W-:-:S02]  /*3c30*/  CS2R R210, SRZ ;  /* 0x0000000000d27805 */ /* 0x000fc4000001ff00 */
[----:B------:R-:W-:Y:S02]  /*3c40*/  CS2R R212, SRZ ;  /* 0x0000000000d47805 */ /* 0x000fe4000001ff00 */
[----:B------:R-:W-:Y:S01]  /*3c50*/  CS2R R214, SRZ ;  /* 0x0000000000d67805 */ /* 0x000fe2000001ff00 */
[--C-:B------:R-:W-:Y:S01]  /*3c60*/  @!P6 IMAD.IADD R27, R27, 0x1, -R2.reuse ;  /* 0x000000011b1be824 */ /* 0x100fe200078e0a02 */
[----:B------:R-:W-:Y:S01]  /*3c70*/  ISETP.GT.U32.AND P6, PT, R2, R29, PT ;  /* 0x0000001d0200720c */ /* 0x000fe20003fc4070 */
[----:B------:R-:W-:Y:S01]  /*3c80*/  @!P1 IMAD.IADD R24, R24, 0x1, -R2 ;  /* 0x0000000118189824 */ /* 0x000fe200078e0a02 */
[----:B------:R-:W-:Y:S02]  /*3c90*/  ISETP.GE.AND P1, PT, R33, RZ, PT ;  /* 0x000000ff2100720c */ /* 0x000fe40003f26270 */
[----:B------:R-:W-:Y:S02]  /*3ca0*/  CS2R R132, SRZ ;  /* 0x0000000000847805 */ /* 0x000fe4000001ff00 */
[----:B------:R-:W-:Y:S01]  /*3cb0*/  IABS R33, R38 ;  /* 0x0000002600217213 */ /* 0x000fe20000000000 */
[----:B------:R-:W-:Y:S01]  /*3cc0*/  @!P4 IMAD.MOV R24, RZ, RZ, -R24 ;  /* 0x000000ffff18c224 */ /* 0x000fe200078e0a18 */
[----:B------:R-:W-:Y:S01]  /*3cd0*/  ISETP.GT.U32.AND P4, PT, R2, R26, PT ;  /* 0x0000001a0200720c */ /* 0x000fe20003f84070 */
[----:B------:R-:W-:Y:S01]  /*3ce0*/  @!P5 IMAD.IADD R28, R28, 0x1, -R2 ;  /* 0x000000011c1cd824 */ /* 0x000fe200078e0a02 */
[----:B------:R-:W-:Y:S01]  /*3cf0*/  ISETP.GT.U32.AND P5, PT, R2, R30, PT ;  /* 0x0000001e0200720c */ /* 0x000fe20003fa4070 */
[----:B------:R-:W-:Y:S01]  /*3d00*/  IMAD.HI.U32 R31, R7, R33, RZ ;  /* 0x00000021071f7227 */ /* 0x000fe200078e00ff */
[----:B------:R-:W-:-:S02]  /*3d10*/  CS2R R134, SRZ ;  /* 0x0000000000867805 */ /* 0x000fc4000001ff00 */
[----:B------:R-:W-:Y:S02]  /*3d20*/  CS2R R136, SRZ ;  /* 0x0000000000887805 */ /* 0x000fe4000001ff00 */
[----:B------:R-:W-:Y:S01]  /*3d30*/  CS2R R138, SRZ ;  /* 0x00000000008a7805 */ /* 0x000fe2000001ff00 */
[----:B------:R-:W-:Y:S01]  /*3d40*/  @!P6 IMAD.IADD R29, R29, 0x1, -R2 ;  /* 0x000000011d1de824 */ /* 0x000fe200078e0a02 */
[----:B------:R-:W-:Y:S01]  /*3d50*/  CS2R R140, SRZ ;  /* 0x00000000008c7805 */ /* 0x000fe2000001ff00 */
[----:B------:R-:W-:Y:S01]  /*3d60*/  IMAD.MOV R31, RZ, RZ, -R31 ;  /* 0x000000ffff1f7224 */ /* 0x000fe200078e0a1f */
[----:B------:R-:W-:Y:S01]  /*3d70*/  CS2R R142, SRZ ;  /* 0x00000000008e7805 */ /* 0x000fe2000001ff00 */
[----:B------:R-:W-:Y:S01]  /*3d80*/  @!P0 IMAD.MOV R28, RZ, RZ, -R28 ;  /* 0x000000ffff1c8224 */ /* 0x000fe200078e0a1c */
[----:B------:R-:W-:Y:S01]  /*3d90*/  ISETP.GT.U32.AND P6, PT, R2, R29, PT ;  /* 0x0000001d0200720c */ /* 0x000fe20003fc4070 */
[----:B------:R-:W-:Y:S01]  /*3da0*/  @!P4 IMAD.IADD R26, R26, 0x1, -R2 ;  /* 0x000000011a1ac824 */ /* 0x000fe200078e0a02 */
[----:B------:R-:W-:Y:S01]  /*3db0*/  ISETP.GE.AND P4, PT, R35, RZ, PT ;  /* 0x000000ff2300720c */ /* 0x000fe20003f86270 */
[----:B------:R-:W-:Y:S01]  /*3dc0*/  IMAD.MOV R35, RZ, RZ, -R32 ;  /* 0x000000ffff237224 */ /* 0x000fe200078e0a20 */
[----:B------:R-:W-:Y:S01]  /*3dd0*/  CS2R R144, SRZ ;  /* 0x0000000000907805 */ /* 0x000fe2000001ff00 */
[----:B------:R-:W-:Y:S01]  /*3de0*/  @!P5 IMAD.IADD R30, R30, 0x1, -R2 ;  /* 0x000000011e1ed824 */ /* 0x000fe200078e0a02 */
[----:B------:R-:W-:Y:S01]  /*3df0*/  ISETP.GE.AND P5, PT, R37, RZ, PT ;  /* 0x000000ff2500720c */ /* 0x000fe20003fa6270 */
[----:B------:R-:W-:Y:S01]  /*3e00*/  IMAD R32, R2, R35, R34 ;  /* 0x0000002302207224 */ /* 0x000fe200078e0222 */
[----:B------:R-:W-:Y:S01]  /*3e10*/  LOP3.LUT R34, R6, 0x40, RZ, 0xfc, !PT ;  /* 0x0000004006227812 */ /* 0x000fe200078efcff */
[C---:B------:R-:W-:Y:S01]  /*3e20*/  IMAD R31, R2.reuse, R31, R33 ;  /* 0x0000001f021f7224 */ /* 0x040fe200078e0221 */
[----:B------:R-:W-:Y:S01]  /*3e30*/  ISETP.GT.U32.AND P3, PT, R2, R30, PT ;  /* 0x0000001e0200720c */ /* 0x000fe20003f64070 */
[----:B------:R-:W-:Y:S01]  /*3e40*/  IMAD.HI.U32 R33, R7, R36, RZ ;  /* 0x0000002407217227 */ /* 0x000fe200078e00ff */
[----:B------:R-:W-:-:S02]  /*3e50*/  IABS R35, R34 ;  /* 0x0000002200237213 */ /* 0x000fc40000000000 */
[----:B------:R-:W-:Y:S02]  /*3e60*/  CS2R R146, SRZ ;  /* 0x0000000000927805 */ /* 0x000fe4000001ff00 */
[C---:B------:R-:W-:Y:S01]  /*3e70*/  ISETP.GT.U32.AND P0, PT, R2.reuse, R31, PT ;  /* 0x0000001f0200720c */ /* 0x040fe20003f04070 */
[----:B------:R-:W-:Y:S01]  /*3e80*/  @!P6 IMAD.IADD R29, R29, 0x1, -R2 ;  /* 0x000000011d1de824 */ /* 0x000fe200078e0a02 */
[C---:B------:R-:W-:Y:S01]  /*3e90*/  ISETP.GT.U32.AND P6, PT, R2.reuse, R32, PT ;  /* 0x000000200200720c */ /* 0x040fe20003fc4070 */
[----:B------:R-:W-:Y:S01]  /*3ea0*/  IMAD.MOV R33, RZ, RZ, -R33 ;  /* 0x000000ffff217224 */ /* 0x000fe200078e0a21 */
[----:B------:R-:W-:Y:S01]  /*3eb0*/  CS2R R148, SRZ ;  /* 0x0000000000947805 */ /* 0x000fe2000001ff00 */
[----:B------:R-:W-:Y:S01]  /*3ec0*/  @!P5 IMAD.MOV R29, RZ, RZ, -R29 ;  /* 0x000000ffff1dd224 */ /* 0x000fe200078e0a1d */
[----:B------:R-:W-:Y:S01]  /*3ed0*/  CS2R R150, SRZ ;  /* 0x0000000000967805 */ /* 0x000fe2000001ff00 */
[----:B------:R-:W-:Y:S01]  /*3ee0*/  IMAD R33, R2, R33, R36 ;  /* 0x0000002102217224 */ /* 0x000fe200078e0224 */
[----:B------:R-:W-:Y:S01]  /*3ef0*/  LOP3.LUT R36, R6, 0x3c, RZ, 0xfc, !PT ;  /* 0x0000003c06247812 */ /* 0x000fe200078efcff */
[----:B------:R-:W-:Y:S01]  /*3f00*/  @!P3 IMAD.IADD R30, R30, 0x1, -R2 ;  /* 0x000000011e1eb824 */ /* 0x000fe200078e0a02 */
[----:B------:R-:W-:Y:S01]  /*3f10*/  ISETP.GE.AND P3, PT, R40, RZ, PT ;  /* 0x000000ff2800720c */ /* 0x000fe20003f66270 */
[----:B------:R-:W-:Y:S01]  /*3f20*/  @!P1 IMAD.MOV R27, RZ, RZ, -R27 ;  /* 0x000000ffff1b9224 */ /* 0x000fe200078e0a1b */
[----:B------:R-:W-:Y:S01]  /*3f30*/  ISETP.GT.U32.AND P5, PT, R2, R33, PT ;  /* 0x000000210200720c */ /* 0x000fe20003fa4070 */
[----:B------:R-:W-:Y:S01]  /*3f40*/  @!P4 IMAD.MOV R30, RZ, RZ, -R30 ;  /* 0x000000ffff1ec224 */ /* 0x000fe200078e0a1e */
[----:B------:R-:W-:Y:S01]  /*3f50*/  ISETP.GE.AND P4, PT, R34, RZ, PT ;  /* 0x000000ff2200720c */ /* 0x000fe20003f86270 */
[----:B------:R-:W-:Y:S01]  /*3f60*/  @!P6 IMAD.IADD R32, R32, 0x1, -R2 ;  /* 0x000000012020e824 */ /* 0x000fe200078e0a02 */
[----:B------:R-:W-:Y:S01]  /*3f70*/  ISETP.GE.AND P1, PT, R38, RZ, PT ;  /* 0x000000ff2600720c */ /* 0x000fe20003f26270 */
[----:B------:R-:W-:Y:S01]  /*3f80*/  IMAD.HI.U32 R34, R7, R35, RZ ;  /* 0x0000002307227227 */ /* 0x000fe200078e00ff */
[----:B------:R-:W-:-:S02]  /*3f90*/  IABS R37, R36 ;  /* 0x0000002400257213 */ /* 0x000fc40000000000 */
[C---:B------:R-:W-:Y:S01]  /*3fa0*/  ISETP.GT.U32.AND P6, PT, R2.reuse, R32, PT ;  /* 0x000000200200720c */ /* 0x040fe20003fc4070 */
[----:B------:R-:W-:Y:S01]  /*3fb0*/  IMAD.MOV R34, RZ, RZ, -R34 ;  /* 0x000000ffff227224 */ /* 0x000fe200078e0a22 */
[----:B------:R-:W-:Y:S01]  /*3fc0*/  IABS R40, R41 ;  /* 0x0000002900287213 */ /* 0x000fe20000000000 */
[----:B------:R-:W-:Y:S02]  /*3fd0*/  @!P0 IMAD.IADD R31, R31, 0x1, -R2 ;  /* 0x000000011f1f8824 */ /* 0x000fe400078e0a02 */
[C---:B------:R-:W-:Y:S02]  /*3fe0*/  IMAD R34, R2.reuse, R34, R35 ;  /* 0x0000002202227224 */ /* 0x040fe400078e0223 */
[----:B------:R-:W-:Y:S01]  /*3ff0*/  @!P2 IMAD.MOV R26, RZ, RZ, -R26 ;  /* 0x000000ffff1aa224 */ /* 0x000fe200078e0a1a */
[----:B------:R-:W-:Y:S01]  /*4000*/  ISETP.GT.U32.AND P0, PT, R2, R31, PT ;  /* 0x0000001f0200720c */ /* 0x000fe20003f04070 */
[----:B------:R-:W-:Y:S01]  /*4010*/  @!P5 IMAD.IADD R33, R33, 0x1, -R2 ;  /* 0x000000012121d824 */ /* 0x000fe200078e0a02 */
[----:B------:R-:W-:Y:S01]  /*4020*/  ISETP.GE.AND P2, PT, R39, RZ, PT ;  /* 0x000000ff2700720c */ /* 0x000fe20003f46270 */
[----:B------:R-:W-:Y:S01]  /*4030*/  IMAD.HI.U32 R35, R7, R37, RZ ;  /* 0x0000002507237227 */ /* 0x000fe200078e00ff */
[----:B------:R-:W-:-:S02]  /*4040*/  LOP3.LUT R39, R6, 0x3a, RZ, 0xfc, !PT ;  /* 0x0000003a06277812 */ /* 0x000fc400078efcff */
[----:B------:R-:W-:Y:S01]  /*4050*/  ISETP.GT.U32.AND P5, PT, R2, R33, PT ;  /* 0x000000210200720c */ /* 0x000fe20003fa4070 */
[----:B------:R-:W-:Y:S01]  /*4060*/  @!P6 IMAD.IADD R32, R32, 0x1, -R2 ;  /* 0x000000012020e824 */ /* 0x000fe200078e0a02 */
[----:B------:R-:W-:Y:S01]  /*4070*/  ISETP.GT.U32.AND P6, PT, R2, R34, PT ;  /* 0x000000220200720c */ /* 0x000fe20003fc4070 */
[----:B------:R-:W-:Y:S01]  /*4080*/  IMAD.MOV R35, RZ, RZ, -R35 ;  /* 0x000000ffff237224 */ /* 0x000fe200078e0a23 */
[----:B------:R-:W-:-:S03]  /*4090*/  IABS R38, R39 ;  /* 0x0000002700267213 */ /* 0x000fc60000000000 */
[----:B------:R-:W-:Y:S01]  /*40a0*/  @!P0 IMAD.IADD R31, R31, 0x1, -R2 ;  /* 0x000000011f1f8824 */ /* 0x000fe200078e0a02 */
[----:B------:R-:W-:Y:S01]  /*40b0*/  ISETP.GE.AND P0, PT, R36, RZ, PT ;  /* 0x000000ff2400720c */ /* 0x000fe20003f06270 */
[----:B------:R-:W-:-:S04]  /*40c0*/  IMAD.HI.U32 R36, R7, R38, RZ ;  /* 0x0000002607247227 */ /* 0x000fc800078e00ff */
[----:B------:R-:W-:Y:S01]  /*40d0*/  @!P1 IMAD.MOV R31, RZ, RZ, -R31 ;  /* 0x000000ffff1f9224 */ /* 0x000fe200078e0a1f */
[----:B------:R-:W-:Y:S01]  /*40e0*/  ISETP.GE.AND P1, PT, R39, RZ, PT ;  /* 0x000000ff2700720c */ /* 0x000fe20003f26270 */
[----:B------:R-:W-:Y:S02]  /*40f0*/  @!P6 IMAD.IADD R34, R34, 0x1, -R2 ;  /* 0x000000012222e824 */ /* 0x000fe400078e0a02 */
[----:B------:R-:W-:Y:S02]  /*4100*/  IMAD.MOV R39, RZ, RZ, -R36 ;  /* 0x000000ffff277224 */ /* 0x000fe400078e0a24 */
[C---:B------:R-:W-:Y:S01]  /*4110*/  IMAD R36, R2.reuse, R35, R37 ;  /* 0x0000002302247224 */ /* 0x040fe200078e0225 */
[----:B------:R-:W-:Y:S01]  /*4120*/  ISETP.GT.U32.AND P6, PT, R2, R34, PT ;  /* 0x000000220200720c */ /* 0x000fe20003fc4070 */
[----:B------:R-:W-:-:S04]  /*4130*/  IMAD.HI.U32 R37, R7, R40, RZ ;  /* 0x0000002807257227 */ /* 0x000fc800078e00ff */
[C---:B------:R-:W-:Y:S02]  /*4140*/  IMAD R35, R2.reuse, R39, R38 ;  /* 0x0000002702237224 */ /* 0x040fe400078e0226 */
[----:B------:R-:W-:Y:S01]  /*4150*/  @!P5 IMAD.IADD R33, R33, 0x1, -R2 ;  /* 0x000000012121d824 */ /* 0x000fe200078e0a02 */
[C---:B------:R-:W-:Y:S01]  /*4160*/  ISETP.GT.U32.AND P5, PT, R2.reuse, R36, PT ;  /* 0x000000240200720c */ /* 0x040fe20003fa4070 */
[----:B------:R-:W-:Y:S02]  /*4170*/  IMAD.MOV R37, RZ, RZ, -R37 ;  /* 0x000000ffff257224 */ /* 0x000fe400078e0a25 */
[----:B------:R-:W-:Y:S01]  /*4180*/  @!P3 IMAD.MOV R33, RZ, RZ, -R33 ;  /* 0x000000ffff21b224 */ /* 0x000fe200078e0a21 */
[C---:B------:R-:W-:Y:S01]  /*4190*/  ISETP.GT.U32.AND P3, PT, R2.reuse, R35, PT ;  /* 0x000000230200720c */ /* 0x040fe20003f64070 */
[----:B------:R-:W-:Y:S02]  /*41a0*/  IMAD R37, R2, R37, R40 ;  /* 0x0000002502257224 */ /* 0x000fe400078e0228 */
[----:B------:R-:W-:-:S02]  /*41b0*/  @!P6 IMAD.IADD R34, R34, 0x1, -R2 ;  /* 0x000000012222e824 */ /* 0x000fc400078e0a02 */
[----:B------:R-:W-:Y:S01]  /*41c0*/  @!P2 IMAD.MOV R32, RZ, RZ, -R32 ;  /* 0x000000ffff20a224 */ /* 0x000fe200078e0a20 */
[----:B------:R-:W-:Y:S01]  /*41d0*/  ISETP.GT.U32.AND P6, PT, R2, R37, PT ;  /* 0x000000250200720c */ /* 0x000fe20003fc4070 */
[----:B------:R-:W-:Y:S01]  /*41e0*/  IMAD.HI.U32 R39, R7, R42, RZ ;  /* 0x0000002a07277227 */ /* 0x000fe200078e00ff */
[----:B------:R-:W-:Y:S02]  /*41f0*/  ISETP.GE.AND P2, PT, R41, RZ, PT ;  /* 0x000000ff2900720c */ /* 0x000fe40003f46270 */
[----:B------:R-:W-:Y:S01]  /*4200*/  IABS R41, R44 ;  /* 0x0000002c00297213 */ /* 0x000fe20000000000 */
[--C-:B------:R-:W-:Y:S02]  /*4210*/  @!P5 IMAD.IADD R36, R36, 0x1, -R2.reuse ;  /* 0x000000012424d824 */ /* 0x100fe400078e0a02 */
[----:B------:R-:W-:Y:S02]  /*4220*/  @!P3 IMAD.IADD R35, R35, 0x1, -R2 ;  /* 0x000000012323b824 */ /* 0x000fe400078e0a02 */
[----:B------:R-:W-:Y:S01]  /*4230*/  IMAD.HI.U32 R38, R7, R41, RZ ;  /* 0x0000002907267227 */ /* 0x000fe200078e00ff */
[----:B------:R-:W-:-:S02]  /*4240*/  ISETP.GT.U32.AND P5, PT, R2, R36, PT ;  /* 0x000000240200720c */ /* 0x000fc40003fa4070 */
[C---:B------:R-:W-:Y:S01]  /*4250*/  ISETP.GT.U32.AND P3, PT, R2.reuse, R35, PT ;  /* 0x000000230200720c */ /* 0x040fe20003f64070 */
[----:B------:R-:W-:Y:S02]  /*4260*/  @!P6 IMAD.IADD R37, R37, 0x1, -R2 ;  /* 0x000000012525e824 */ /* 0x000fe400078e0a02 */
[----:B------:R-:W-:Y:S02]  /*4270*/  IMAD.MOV R38, RZ, RZ, -R38 ;  /* 0x000000ffff267224 */ /* 0x000fe400078e0a26 */
[----:B------:R-:W-:Y:S01]  /*4280*/  IMAD.HI.U32 R40, R7, R43, RZ ;  /* 0x0000002b07287227 */ /* 0x000fe200078e00ff */
[----:B------:R-:W-:-:S03]  /*4290*/  ISETP.GT.U32.AND P6, PT, R2, R37, PT ;  /* 0x000000250200720c */ /* 0x000fc60003fc4070 */
[----:B------:R-:W-:Y:S02]  /*42a0*/  IMAD.MOV R39, RZ, RZ, -R39 ;  /* 0x000000ffff277224 */ /* 0x000fe400078e0a27 */
[----:B------:R-:W-:Y:S01]  /*42b0*/  IMAD R38, R2, R38, R41 ;  /* 0x0000002602267224 */ /* 0x000fe200078e0229 */
[----:B------:R-:W-:Y:S01]  /*42c0*/  LOP3.LUT R41, R6, 0x30, RZ, 0xfc, !PT ;  /* 0x0000003006297812 */ /* 0x000fe200078efcff */
[----:B------:R-:W-:Y:S01]  /*42d0*/  @!P5 IMAD.IADD R36, R36, 0x1, -R2 ;  /* 0x000000012424d824 */ /* 0x000fe200078e0a02 */
[----:B------:R-:W-:Y:S01]  /*42e0*/  ISETP.GE.AND P5, PT, R45, RZ, PT ;  /* 0x000000ff2d00720c */ /* 0x000fe20003fa6270 */
[----:B------:R-:W-:Y:S01]  /*42f0*/  IMAD.MOV R40, RZ, RZ, -R40 ;  /* 0x000000ffff287224 */ /* 0x000fe200078e0a28 */
[----:B------:R-:W-:Y:S01]  /*4300*/  IABS R45, R49 ;  /* 0x00000031002d7213 */ /* 0x000fe20000000000 */
[C---:B------:R-:W-:Y:S02]  /*4310*/  IMAD R39, R2.reuse, R39, R42 ;  /* 0x0000002702277224 */ /* 0x040fe400078e022a */
[----:B------:R-:W-:Y:S01]  /*4320*/  @!P3 IMAD.IADD R35, R35, 0x1, -R2 ;  /* 0x000000012323b824 */ /* 0x000fe200078e0a02 */
[C---:B------:R-:W-:Y:S01]  /*4330*/  ISETP.GT.U32.AND P3, PT, R2.reuse, R38, PT ;  /* 0x000000260200720c */ /* 0x040fe20003f64070 */
[C---:B------:R-:W-:Y:S01]  /*4340*/  IMAD R40, R2.reuse, R40, R43 ;  /* 0x0000002802287224 */ /* 0x040fe200078e022b */
[----:B------:R-:W-:Y:S01]  /*4350*/  IABS R43, R41 ;  /* 0x00000029002b7213 */ /* 0x000fe20000000000 */
[----:B------:R-:W-:Y:S01]  /*4360*/  @!P0 IMAD.MOV R36, RZ, RZ, -R36 ;  /* 0x000000ffff248224 */ /* 0x000fe200078e0a24 */
[C---:B------:R-:W-:Y:S01]  /*4370*/  ISETP.GT.U32.AND P0, PT, R2.reuse, R39, PT ;  /* 0x000000270200720c */ /* 0x040fe20003f04070 */
[----:B------:R-:W-:Y:S01]  /*4380*/  @!P6 IMAD.IADD R37, R37, 0x1, -R2 ;  /* 0x000000012525e824 */ /* 0x000fe200078e0a02 */
[----:B------:R-:W-:Y:S01]  /*4390*/  ISETP.GT.U32.AND P6, PT, R2, R40, PT ;  /* 0x000000280200720c */ /* 0x000fe20003fc4070 */
[----:B------:R-:W-:Y:S01]  /*43a0*/  @!P4 IMAD.MOV R34, RZ, RZ, -R34 ;  /* 0x000000ffff22c224 */ /* 0x000fe200078e0a22 */
[----:B------:R-:W-:Y:S01]  /*43b0*/  ISETP.GE.AND P4, PT, R44, RZ, PT ;  /* 0x000000ff2c00720c */ /* 0x000fe20003f86270 */
[----:B------:R-:W-:Y:S01]  /*43c0*/  @!P2 IMAD.MOV R37, RZ, RZ, -R37 ;  /* 0x000000ffff25a224 */ /* 0x000fe200078e0a25 */
[----:B------:R-:W-:Y:S01]  /*43d0*/  IABS R44, R47 ;  /* 0x0000002f002c7213 */ /* 0x000fe20000000000 */
[----:B------:R-:W-:Y:S01]  /*43e0*/  @!P1 IMAD.MOV R35, RZ, RZ, -R35 ;  /* 0x000000ffff239224 */ /* 0x000fe200078e0a23 */
[----:B------:R-:W-:Y:S01]  /*43f0*/  ISETP.GE.AND P1, PT, R46, RZ, PT ;  /* 0x000000ff2e00720c */ /* 0x000fe20003f26270 */
[----:B------:R-:W-:Y:S01]  /*4400*/  @!P3 IMAD.IADD R38, R38, 0x1, -R2 ;  /* 0x000000012626b824 */ /* 0x000fe200078e0a02 */
[----:B------:R-:W-:Y:S01]  /*4410*/  ISETP.GE.AND P3, PT, R41, RZ, PT ;  /* 0x000000ff2900720c */ /* 0x000fe20003f66270 */
[----:B------:R-:W-:Y:S01]  /*4420*/  IMAD.HI.U32 R41, R7, R43, RZ ;  /* 0x0000002b07297227 */ /* 0x000fe200078e00ff */
[----:B------:R-:W-:-:S03]  /*4430*/  IABS R46, R50 ;  /* 0x00000032002e7213 */ /* 0x000fc60000000000 */
[--C-:B------:R-:W-:Y:S01]  /*4440*/  @!P0 IMAD.IADD R39, R39, 0x1, -R2.reuse ;  /* 0x0000000127278824 */ /* 0x100fe200078e0a02 */
[----:B------:R-:W-:Y:S01]  /*4450*/  ISETP.GT.U32.AND P0, PT, R2, R38, PT ;  /* 0x000000260200720c */ /* 0x000fe20003f04070 */
[----:B------:R-:W-:Y:S02]  /*4460*/  @!P6 IMAD.IADD R40, R40, 0x1, -R2 ;  /* 0x000000012828e824 */ /* 0x000fe400078e0a02 */
[----:B------:R-:W-:Y:S01]  /*4470*/  IMAD.MOV R41, RZ, RZ, -R41 ;  /* 0x000000ffff297224 */ /* 0x000fe200078e0a29 */
[C---:B------:R-:W-:Y:S01]  /*4480*/  ISETP.GT.U32.AND P6, PT, R2.reuse, R39, PT ;  /* 0x000000270200720c */ /* 0x040fe20003fc4070 */
[----:B------:R-:W-:Y:S01]  /*4490*/  IMAD.HI.U32 R42, R7, R44, RZ ;  /* 0x0000002c072a7227 */ /* 0x000fe200078e00ff */
[----:B------:R-:W-:-:S03]  /*44a0*/  ISETP.GT.U32.AND P2, PT, R2, R40, PT ;  /* 0x000000280200720c */ /* 0x000fc60003f44070 */
[----:B------:R-:W-:Y:S02]  /*44b0*/  IMAD R41, R2, R41, R43 ;  /* 0x0000002902297224 */ /* 0x000fe400078e022b */
[----:B------:R-:W-:Y:S02]  /*44c0*/  IMAD.MOV R43, RZ, RZ, -R42 ;  /* 0x000000ffff2b7224 */ /* 0x000fe400078e0a2a */
[----:B------:R-:W-:Y:S01]  /*44d0*/  @!P0 IMAD.IADD R38, R38, 0x1, -R2 ;  /* 0x0000000126268824 */ /* 0x000fe200078e0a02 */
[C---:B------:R-:W-:Y:S01]  /*44e0*/  ISETP.GT.U32.AND P0, PT, R2.reuse, R41, PT ;  /* 0x000000290200720c */ /* 0x040fe20003f04070 */
[C---:B------:R-:W-:Y:S02]  /*44f0*/  IMAD R42, R2.reuse, R43, R44 ;  /* 0x0000002b022a7224 */ /* 0x040fe400078e022c */
[----:B------:R-:W-:Y:S02]  /*4500*/  @!P6 IMAD.IADD R39, R39, 0x1, -R2 ;  /* 0x000000012727e824 */ /* 0x000fe400078e0a02 */
[----:B------:R-:W-:Y:S01]  /*4510*/  IMAD.HI.U32 R44, R7, R46, RZ ;  /* 0x0000002e072c7227 */ /* 0x000fe200078e00ff */
[----:B------:R-:W-:-:S03]  /*4520*/  ISETP.GT.U32.AND P6, PT, R2, R42, PT ;  /* 0x0000002a0200720c */ /* 0x000fc60003fc4070 */
[----:B------:R-:W-:Y:S01]  /*4530*/  @!P2 IMAD.IADD R40, R40, 0x1, -R2 ;  /* 0x000000012828a824 */ /* 0x000fe200078e0a02 */
[----:B------:R-:W-:Y:S01]  /*4540*/  ISETP.GE.AND P2, PT, R47, RZ, PT ;  /* 0x000000ff2f00720c */ /* 0x000fe20003f46270 */
[----:B------:R-:W-:-:S04]  /*4550*/  IMAD.HI.U32 R43, R7, R45, RZ ;  /* 0x0000002d072b7227 */ /* 0x000fc800078e00ff */
[----:B------:R-:W-:Y:S02]  /*4560*/  IMAD.MOV R47, RZ, RZ, -R44 ;  /* 0x000000ffff2f7224 */ /* 0x000fe400078e0a2c */
[----:B------:R-:W-:Y:S02]  /*4570*/  IMAD.MOV R43, RZ, RZ, -R43 ;  /* 0x000000ffff2b7224 */ /* 0x000fe400078e0a2b */
[--C-:B------:R-:W-:Y:S02]  /*4580*/  @!P6 IMAD.IADD R42, R42, 0x1, -R2.reuse ;  /* 0x000000012a2ae824 */ /* 0x100fe400078e0a02 */
[----:B------:R-:W-:Y:S02]  /*4590*/  @!P0 IMAD.IADD R41, R41, 0x1, -R2 ;  /* 0x0000000129298824 */ /* 0x000fe400078e0a02 */
[C---:B------:R-:W-:Y:S01]  /*45a0*/  IMAD R44, R2.reuse, R47, R46 ;  /* 0x0000002f022c7224 */ /* 0x040fe200078e022e */
[C---:B------:R-:W-:Y:S01]  /*45b0*/  ISETP.GT.U32.AND P6, PT, R2.reuse, R42, PT ;  /* 0x0000002a0200720c */ /* 0x040fe20003fc4070 */
[C---:B------:R-:W-:Y:S01]  /*45c0*/  IMAD R43, R2.reuse, R43, R45 ;  /* 0x0000002b022b7224 */ /* 0x040fe200078e022d */
[----:B------:R-:W-:Y:S01]  /*45d0*/  ISETP.GT.U32.AND P0, PT, R2, R41, PT ;  /* 0x000000290200720c */ /* 0x000fe20003f04070 */
[----:B------:R-:W-:Y:S01]  /*45e0*/  @!P5 IMAD.MOV R39, RZ, RZ, -R39 ;  /* 0x000000ffff27d224 */ /* 0x000fe200078e0a27 */
[----:B------:R-:W-:Y:S01]  /*45f0*/  LOP3.LUT R46, R6, 0x24, RZ, 0xfc, !PT ;  /* 0x00000024062e7812 */ /* 0x000fe200078efcff */
[----:B------:R-:W-:Y:S01]  /*4600*/  IMAD.HI.U32 R45, R7, R48, RZ ;  /* 0x00000030072d7227 */ /* 0x000fe200078e00ff */
[----:B------:R-:W-:-:S03]  /*4610*/  ISETP.GT.U32.AND P5, PT, R2, R43, PT ;  /* 0x0000002b0200720c */ /* 0x000fc60003fa4070 */
[----:B------:R-:W-:Y:S02]  /*4620*/  IMAD.MOV R45, RZ, RZ, -R45 ;  /* 0x000000ffff2d7224 */ /* 0x000fe400078e0a2d */
[----:B------:R-:W-:Y:S01]  /*4630*/  @!P1 IMAD.MOV R40, RZ, RZ, -R40 ;  /* 0x000000ffff289224 */ /* 0x000fe200078e0a28 */
[----:B------:R-:W-:Y:S01]  /*4640*/  ISETP.GE.AND P1, PT, R50, RZ, PT ;  /* 0x000000ff3200720c */ /* 0x000fe20003f26270 */
[----:B------:R-:W-:Y:S01]  /*4650*/  @!P6 IMAD.IADD R42, R42, 0x1, -R2 ;  /* 0x000000012a2ae824 */ /* 0x000fe200078e0a02 */
[C---:B------:R-:W-:Y:S01]  /*4660*/  ISETP.GT.U32.AND P6, PT, R2.reuse, R44, PT ;  /* 0x0000002c0200720c */ /* 0x040fe20003fc4070 */
[----:B------:R-:W-:Y:S01]  /*4670*/  IMAD R45, R2, R45, R48 ;  /* 0x0000002d022d7224 */ /* 0x000fe200078e0230 */
[----:B------:R-:W-:Y:S01]  /*4680*/  IABS R48, R46 ;  /* 0x0000002e00307213 */ /* 0x000fe20000000000 */
[--C-:B------:R-:W-:Y:S01]  /*4690*/  @!P0 IMAD.IADD R41, R41, 0x1, -R2.reuse ;  /* 0x0000000129298824 */ /* 0x100fe200078e0a02 */
[----:B------:R-:W-:Y:S01]  /*46a0*/  IABS R50, R54 ;  /* 0x0000003600327213 */ /* 0x000fe20000000000 */
[----:B------:R-:W-:Y:S01]  /*46b0*/  @!P5 IMAD.IADD R43, R43, 0x1, -R2 ;  /* 0x000000012b2bd824 */ /* 0x000fe200078e0a02 */
[----:B------:R-:W-:Y:S01]  /*46c0*/  ISETP.GE.AND P5, PT, R46, RZ, PT ;  /* 0x000000ff2e00720c */ /* 0x000fe20003fa6270 */
[----:B------:R-:W-:Y:S01]  /*46d0*/  @!P3 IMAD.MOV R41, RZ, RZ, -R41 ;  /* 0x000000ffff29b224 */ /* 0x000fe200078e0a29 */
[----:B------:R-:W-:Y:S01]  /*46e0*/  ISETP.GE.AND P0, PT, R51, RZ, PT ;  /* 0x000000ff3300720c */ /* 0x000fe20003f06270 */
[----:B------:R-:W-:-:S04]  /*46f0*/  IMAD.HI.U32 R46, R7, R48, RZ ;  /* 0x00000030072e7227 */ /* 0x000fc800078e00ff */
[----:B------:R-:W-:Y:S01]  /*4700*/  @!P6 IMAD.IADD R44, R44, 0x1, -R2 ;  /* 0x000000012c2ce824 */ /* 0x000fe200078e0a02 */
[----:B------:R-:W-:Y:S01]  /*4710*/  ISETP.GT.U32.AND P6, PT, R2, R43, PT ;  /* 0x0000002b0200720c */ /* 0x000fe20003fc4070 */
[----:B------:R-:W-:-:S03]  /*4720*/  IMAD.HI.U32 R47, R7, R50, RZ ;  /* 0x00000032072f7227 */ /* 0x000fc600078e00ff */
[C---:B------:R-:W-:Y:S01]  /*4730*/  ISETP.GT.U32.AND P3, PT, R2.reuse, R44, PT ;  /* 0x0000002c0200720c */ /* 0x040fe20003f64070 */
[----:B------:R-:W-:Y:S01]  /*4740*/  @!P4 IMAD.MOV R38, RZ, RZ, -R38 ;  /* 0x000000ffff26c224 */ /* 0x000fe200078e0a26 */
[----:B------:R-:W-:Y:S01]  /*4750*/  ISETP.GE.AND P4, PT, R49, RZ, PT ;  /* 0x000000ff3100720c */ /* 0x000fe20003f86270 */
[----:B------:R-:W-:Y:S02]  /*4760*/  IMAD.MOV R49, RZ, RZ, -R46 ;  /* 0x000000ffff317224 */ /* 0x000fe400078e0a2e */
[----:B------:R-:W-:Y:S02]  /*4770*/  IMAD.MOV R51, RZ, RZ, -R47 ;  /* 0x000000ffff337224 */ /* 0x000fe400078e0a2f */
[C---:B------:R-:W-:Y:S02]  /*4780*/  IMAD R47, R2.reuse, R49, R48 ;  /* 0x00000031022f7224 */ /* 0x040fe400078e0230 */
[C---:B------:R-:W-:Y:S02]  /*4790*/  IMAD R49, R2.reuse, R51, R50 ;  /* 0x0000003302317224 */ /* 0x040fe400078e0232 */
[----:B------:R-:W-:Y:S01]  /*47a0*/  @!P2 IMAD.MOV R42, RZ, RZ, -R42 ;  /* 0x000000ffff2aa224 */ /* 0x000fe200078e0a2a */
[----:B------:R-:W-:Y:S01]  /*47b0*/  ISETP.GT.U32.AND P2, PT, R2, R45, PT ;  /* 0x0000002d0200720c */ /* 0x000fe20003f44070 */
[--C-:B------:R-:W-:Y:S01]  /*47c0*/  @!P3 IMAD.IADD R44, R44, 0x1, -R2.reuse ;  /* 0x000000012c2cb824 */ /* 0x100fe200078e0a02 */
[C---:B------:R-:W-:Y:S01]  /*47d0*/  ISETP.GT.U32.AND P3, PT, R2.reuse, R49, PT ;  /* 0x000000310200720c */ /* 0x040fe20003f64070 */
[----:B------:R-:W-:Y:S01]  /*47e0*/  @!P6 IMAD.IADD R43, R43, 0x1, -R2 ;  /* 0x000000012b2be824 */ /* 0x000fe200078e0a02 */
[----:B------:R-:W-:Y:S01]  /*47f0*/  ISETP.GT.U32.AND P6, PT, R2, R47, PT ;  /* 0x0000002f0200720c */ /* 0x000fe20003fc4070 */
[----:B------:R-:W-:-:S04]  /*4800*/  IMAD.HI.U32 R46, R7, R52, RZ ;  /* 0x00000034072e7227 */ /* 0x000fc800078e00ff */
[----:B------:R-:W-:Y:S02]  /*4810*/  IMAD.MOV R51, RZ, RZ, -R46 ;  /* 0x000000ffff337224 */ /* 0x000fe400078e0a2e */
[----:B------:R-:W-:-:S04]  /*4820*/  IMAD.HI.U32 R48, R7, R53, RZ ;  /* 0x0000003507307227 */ /* 0x000fc800078e00ff */
[--C-:B------:R-:W-:Y:S01]  /*4830*/  @!P2 IMAD.IADD R45, R45, 0x1, -R2.reuse ;  /* 0x000000012d2da824 */ /* 0x100fe200078e0a02 */
[----:B------:R-:W-:Y:S01]  /*4840*/  ISETP.GE.AND P2, PT, R54, RZ, PT ;  /* 0x000000ff3600720c */ /* 0x000fe20003f46270 */
[--C-:B------:R-:W-:Y:S01]  /*4850*/  @!P3 IMAD.IADD R49, R49, 0x1, -R2.reuse ;  /* 0x000000013131b824 */ /* 0x100fe200078e0a02 */
[----:B------:R-:W-:Y:S01]  /*4860*/  LOP3.LUT R54, R6, 0x16, RZ, 0xfc, !PT ;  /* 0x0000001606367812 */ /* 0x000fe200078efcff */
[----:B------:R-:W-:Y:S01]  /*4870*/  @!P6 IMAD.IADD R47, R47, 0x1, -R2 ;  /* 0x000000012f2fe824 */ /* 0x000fe200078e0a02 */
[C---:B------:R-:W-:Y:S01]  /*4880*/  ISETP.GT.U32.AND P6, PT, R2.reuse, R45, PT ;  /* 0x0000002d0200720c */ /* 0x040fe20003fc4070 */
[C---:B------:R-:W-:Y:S01]  /*4890*/  IMAD R51, R2.reuse, R51, R52 ;  /* 0x0000003302337224 */ /* 0x040fe200078e0234 */
[----:B------:R-:W-:Y:S01]  /*48a0*/  ISETP.GT.U32.AND P3, PT, R2, R49, PT ;  /* 0x000000310200720c */ /* 0x000fe20003f64070 */
[----:B------:R-:W-:Y:S01]  /*48b0*/  IMAD.HI.U32 R46, R7, R55, RZ ;  /* 0x00000037072e7227 */ /* 0x000fe200078e00ff */
[----:B------:R-:W-:Y:S02]  /*48c0*/  LOP3.LUT R52, R6, 0x18, RZ, 0xfc, !PT ;  /* 0x0000001806347812 */ /* 0x000fe400078efcff */
[----:B------:R-:W-:Y:S01]  /*48d0*/  IABS R50, R54 ;  /* 0x0000003600327213 */ /* 0x000fe20000000000 */
[----:B------:R-:W-:-:S02]  /*48e0*/  IMAD.MOV R48, RZ, RZ, -R48 ;  /* 0x000000ffff307224 */ /* 0x000fc400078e0a30 */
[----:B------:R-:W-:Y:S01]  /*48f0*/  @!P1 IMAD.MOV R44, RZ, RZ, -R44 ;  /* 0x000000ffff2c9224 */ /* 0x000fe200078e0a2c */
[C---:B------:R-:W-:Y:S01]  /*4900*/  ISETP.GT.U32.AND P1, PT, R2.reuse, R51, PT ;  /* 0x000000330200720c */ /* 0x040fe20003f24070 */
[----:B------:R-:W-:Y:S02]  /*4910*/  IMAD.MOV R46, RZ, RZ, -R46 ;  /* 0x000000ffff2e7224 */ /* 0x000fe400078e0a2e */
[C---:B------:R-:W-:Y:S01]  /*4920*/  IMAD R53, R2.reuse, R48, R53 ;  /* 0x0000003002357224 */ /* 0x040fe200078e0235 */
[----:B------:R-:W-:Y:S01]  /*4930*/  IABS R48, R52 ;  /* 0x0000003400307213 */ /* 0x000fe20000000000 */
[----:B------:R-:W-:Y:S01]  /*4940*/  @!P4 IMAD.MOV R43, RZ, RZ, -R43 ;  /* 0x000000ffff2bc224 */ /* 0x000fe200078e0a2b */
[C---:B------:R-:W-:Y:S01]  /*4950*/  ISETP.GT.U32.AND P4, PT, R2.reuse, R47, PT ;  /* 0x0000002f0200720c */ /* 0x040fe20003f84070 */
[C---:B------:R-:W-:Y:S02]  /*4960*/  IMAD R55, R2.reuse, R46, R55 ;  /* 0x0000002e02377224 */ /* 0x040fe400078e0237 */
[----:B------:R-:W-:Y:S01]  /*4970*/  @!P6 IMAD.IADD R45, R45, 0x1, -R2 ;  /* 0x000000012d2de824 */ /* 0x000fe200078e0a02 */
[----:B------:R-:W-:Y:S01]  /*4980*/  ISETP.GT.U32.AND P6, PT, R2, R53, PT ;  /* 0x000000350200720c */ /* 0x000fe20003fc4070 */
[----:B------:R-:W-:-:S04]  /*4990*/  IMAD.HI.U32 R46, R7, R48, RZ ;  /* 0x00000030072e7227 */ /* 0x000fc800078e00ff */
[--C-:B------:R-:W-:Y:S01]  /*49a0*/  @!P3 IMAD.IADD R49, R49, 0x1, -R2.reuse ;  /* 0x000000013131b824 */ /* 0x100fe200078e0a02 */
[C---:B------:R-:W-:Y:S01]  /*49b0*/  ISETP.GT.U32.AND P3, PT, R2.reuse, R55, PT ;  /* 0x000000370200720c */ /* 0x040fe20003f64070 */
[----:B------:R-:W-:Y:S02]  /*49c0*/  IMAD.MOV.U32 R78, RZ, RZ, R45 ;  /* 0x000000ffff4e7224 */ /* 0x000fe400078e002d */
[----:B------:R-:W-:Y:S01]  /*49d0*/  @!P1 IMAD.IADD R51, R51, 0x1, -R2 ;  /* 0x0000000133339824 */ /* 0x000fe200078e0a02 */
[----:B------:R-:W-:Y:S01]  /*49e0*/  ISETP.GE.AND P1, PT, R57, RZ, PT ;  /* 0x000000ff3900720c */ /* 0x000fe20003f26270 */
[----:B------:R-:W-:Y:S02]  /*49f0*/  IMAD.MOV R45, RZ, RZ, -R46 ;  /* 0x000000ffff2d7224 */ /* 0x000fe400078e0a2e */
[----:B------:R-:W-:Y:S01]  /*4a00*/  @!P0 IMAD.MOV R78, RZ, RZ, -R78 ;  /* 0x000000ffff4e8224 */ /* 0x000fe200078e0a4e */
[C---:B------:R-:W-:Y:S01]  /*4a10*/  ISETP.GT.U32.AND P0, PT, R2.reuse, R51, PT ;  /* 0x000000330200720c */ /* 0x040fe20003f04070 */
[----:B------:R-:W-:Y:S01]  /*4a20*/  IMAD R45, R2, R45, R48 ;  /* 0x0000002d022d7224 */ /* 0x000fe200078e0230 */
[C---:B------:R-:W-:Y:S01]  /*4a30*/  LOP3.LUT R48, R6.reuse, 0x12, RZ, 0xfc, !PT ;  /* 0x0000001206307812 */ /* 0x040fe200078efcff */
[----:B------:R-:W-:Y:S01]  /*4a40*/  IMAD.MOV.U32 R82, RZ, RZ, R49 ;  /* 0x000000ffff527224 */ /* 0x000fe200078e0031 */
[----:B------:R-:W-:Y:S01]  /*4a50*/  LOP3.LUT R49, R6, 0x10, RZ, 0xfc, !PT ;  /* 0x0000001006317812 */ /* 0x000fe200078efcff */
[----:B------:R-:W-:Y:S01]  /*4a60*/  @!P4 IMAD.IADD R47, R47, 0x1, -R2 ;  /* 0x000000012f2fc824 */ /* 0x000fe200078e0a02 */
[----:B------:R-:W-:Y:S01]  /*4a70*/  ISETP.GE.AND P4, PT, R56, RZ, PT ;  /* 0x000000ff3800720c */ /* 0x000fe20003f86270 */
[----:B------:R-:W-:Y:S01]  /*4a80*/  @!P2 IMAD.MOV R82, RZ, RZ, -R82 ;  /* 0x000000ffff52a224 */ /* 0x000fe200078e0a52 */
[----:B------:R-:W-:Y:S01]  /*4a90*/  ISETP.GT.U32.AND P2, PT, R2, R45, PT ;  /* 0x0000002d0200720c */ /* 0x000fe20003f44070 */
[----:B------:R-:W-:Y:S01]  /*4aa0*/  IMAD.MOV.U32 R80, RZ, RZ, R47 ;  /* 0x000000ffff507224 */ /* 0x000fe200078e002f */
[----:B------:R-:W-:Y:S01]  /*4ab0*/  IABS R59, R49 ;  /* 0x00000031003b7213 */ /* 0x000fe20000000000 */
[--C-:B------:R-:W-:Y:S01]  /*4ac0*/  @!P3 IMAD.IADD R55, R55, 0x1, -R2.reuse ;  /* 0x000000013737b824 */ /* 0x100fe200078e0a02 */
[----:B------:R-:W-:Y:S01]  /*4ad0*/  ISETP.GE.AND P3, PT, R58, RZ, PT ;  /* 0x000000ff3a00720c */ /* 0x000fe20003f66270 */
[----:B------:R-:W-:-:S02]  /*4ae0*/  @!P6 IMAD.IADD R53, R53, 0x1, -R2 ;  /* 0x000000013535e824 */ /* 0x000fc400078e0a02 */
[----:B------:R-:W-:Y:S01]  /*4af0*/  @!P5 IMAD.MOV R80, RZ, RZ, -R80 ;  /* 0x000000ffff50d224 */ /* 0x000fe200078e0a50 */
[C---:B------:R-:W-:Y:S01]  /*4b00*/  ISETP.GT.U32.AND P5, PT, R2.reuse, R55, PT ;  /* 0x000000370200720c */ /* 0x040fe20003fa4070 */
[--C-:B------:R-:W-:Y:S01]  /*4b10*/  @!P0 IMAD.IADD R51, R51, 0x1, -R2.reuse ;  /* 0x0000000133338824 */ /* 0x100fe200078e0a02 */
[----:B------:R-:W-:Y:S01]  /*4b20*/  ISETP.GT.U32.AND P6, PT, R2, R53, PT ;  /* 0x000000350200720c */ /* 0x000fe20003fc4070 */
[----:B------:R-:W-:Y:S01]  /*4b30*/  IMAD.HI.U32 R46, R7, R50, RZ ;  /* 0x00000032072e7227 */ /* 0x000fe200078e00ff */
[----:B------:R-:W-:Y:S02]  /*4b40*/  ISETP.GE.AND P0, PT, R52, RZ, PT ;  /* 0x000000ff3400720c */ /* 0x000fe40003f06270 */
[----:B------:R-:W-:Y:S01]  /*4b50*/  IABS R52, R48 ;  /* 0x0000003000347213 */ /* 0x000fe20000000000 */
[----:B------:R-:W-:Y:S02]  /*4b60*/  IMAD.MOV.U32 R84, RZ, RZ, R51 ;  /* 0x000000ffff547224 */ /* 0x000fe400078e0033 */
[----:B------:R-:W-:Y:S01]  /*4b70*/  @!P2 IMAD.IADD R45, R45, 0x1, -R2 ;  /* 0x000000012d2da824 */ /* 0x000fe200078e0a02 */
[----:B------:R-:W-:Y:S01]  /*4b80*/  ISETP.GE.AND P2, PT, R48, RZ, PT ;  /* 0x000000ff3000720c */ /* 0x000fe20003f46270 */
[----:B------:R-:W-:Y:S01]  /*4b90*/  IMAD.MOV R47, RZ, RZ, -R46 ;  /* 0x000000ffff2f7224 */ /* 0x000fe200078e0a2e */
[----:B------:R-:W-:Y:S01]  /*4ba0*/  LOP3.LUT R46, R6, 0x14, RZ, 0xfc, !PT ;  /* 0x00000014062e7812 */ /* 0x000fe200078efcff */
[----:B------:R-:W-:Y:S01]  /*4bb0*/  @!P4 IMAD.MOV R84, RZ, RZ, -R84 ;  /* 0x000000ffff54c224 */ /* 0x000fe200078e0a54 */
[----:B------:R-:W-:Y:S01]  /*4bc0*/  ISETP.GT.U32.AND P4, PT, R2, R45, PT ;  /* 0x0000002d0200720c */ /* 0x000fe20003f84070 */
[--C-:B------:R-:W-:Y:S01]  /*4bd0*/  @!P5 IMAD.IADD R55, R55, 0x1, -R2.reuse ;  /* 0x000000013737d824 */ /* 0x100fe200078e0a02 */
[----:B------:R-:W-:Y:S01]  /*4be0*/  IABS R51, R46 ;  /* 0x0000002e00337213 */ /* 0x000fe20000000000 */
[----:B------:R-:W-:Y:S01]  /*4bf0*/  @!P6 IMAD.IADD R53, R53, 0x1, -R2 ;  /* 0x000000013535e824 */ /* 0x000fe200078e0a02 */
[----:B------:R-:W-:Y:S01]  /*4c00*/  ISETP.GE.AND P5, PT, R46, RZ, PT ;  /* 0x000000ff2e00720c */ /* 0x000fe20003fa6270 */
[----:B------:R-:W-:Y:S01]  /*4c10*/  IMAD R47, R2, R47, R50 ;  /* 0x0000002f022f7224 */ /* 0x000fe200078e0232 */
[----:B------:R-:W-:Y:S01]  /*4c20*/  ISETP.GE.AND P6, PT, R54, RZ, PT ;  /* 0x000000ff3600720c */ /* 0x000fe20003fc6270 */
[----:B------:R-:W-:Y:S01]  /*4c30*/  IMAD.MOV.U32 R90, RZ, RZ, R55 ;  /* 0x000000ffff5a7224 */ /* 0x000fe200078e0037 */
[C---:B------:R-:W-:Y:S01]  /*4c40*/  LOP3.LUT R50, R6.reuse, 0xc, RZ, 0xfc, !PT ;  /* 0x0000000c06327812 */ /* 0x040fe200078efcff */
[----:B------:R-:W-:Y:S01]  /*4c50*/  IMAD.MOV.U32 R88, RZ, RZ, R53 ;  /* 0x000000ffff587224 */ /* 0x000fe200078e0035 */
[----:B------:R-:W-:Y:S01]  /*4c60*/  LOP3.LUT R54, R6, 0x8, RZ, 0xfc, !PT ;  /* 0x0000000806367812 */ /* 0x000fe200078efcff */
[----:B------:R-:W-:Y:S01]  /*4c70*/  @!P3 IMAD.MOV R90, RZ, RZ, -R90 ;  /* 0x000000ffff5ab224 */ /* 0x000fe200078e0a5a */
[----:B------:R-:W-:Y:S01]  /*4c80*/  ISETP.GT.U32.AND P3, PT, R2, R47, PT ;  /* 0x0000002f0200720c */ /* 0x000fe20003f64070 */
[----:B------:R-:W-:Y:S01]  /*4c90*/  IMAD.HI.U32 R46, R7, R51, RZ ;  /* 0x00000033072e7227 */ /* 0x000fe200078e00ff */
[----:B------:R-:W-:-:S02]  /*4ca0*/  IABS R61, R50 ;  /* 0x00000032003d7213 */ /* 0x000fc40000000000 */
[----:B------:R-:W-:Y:S01]  /*4cb0*/  IABS R65, R54 ;  /* 0x0000003600417213 */ /* 0x000fe20000000000 */
[----:B------:R-:W-:Y:S01]  /*4cc0*/  @!P1 IMAD.MOV R88, RZ, RZ, -R88 ;  /* 0x000000ffff589224 */ /* 0x000fe200078e0a58 */
[----:B------:R-:W-:Y:S01]  /*4cd0*/  ISETP.GE.AND P1, PT, R49, RZ, PT ;  /* 0x000000ff3100720c */ /* 0x000fe20003f26270 */
[----:B------:R-:W-:Y:S01]  /*4ce0*/  IMAD.HI.U32 R48, R7, R52, RZ ;  /* 0x0000003407307227 */ /* 0x000fe200078e00ff */
[----:B------:R-:W-:-:S03]  /*4cf0*/  LOP3.LUT R55, R6, 0x6, RZ, 0xfc, !PT ;  /* 0x0000000606377812 */ /* 0x000fc600078efcff */
[----:B------:R-:W-:Y:S01]  /*4d00*/  IMAD.HI.U32 R49, R7, R59, RZ ;  /* 0x0000003b07317227 */ /* 0x000fe200078e00ff */
[----:B------:R-:W-:-:S03]  /*4d10*/  IABS R67, R55 ;  /* 0x0000003700437213 */ /* 0x000fc60000000000 */
[----:B------:R-:W-:Y:S01]  /*4d20*/  @!P4 IMAD.IADD R45, R45, 0x1, -R2 ;  /* 0x000000012d2dc824 */ /* 0x000fe200078e0a02 */
[----:B------:R-:W-:Y:S01]  /*4d30*/  ISETP.GE.AND P4, PT, R50, RZ, PT ;  /* 0x000000ff3200720c */ /* 0x000fe20003f86270 */
[----:B------:R-:W-:Y:S02]  /*4d40*/  IMAD.MOV R46, RZ, RZ, -R46 ;  /* 0x000000ffff2e7224 */ /* 0x000fe400078e0a2e */
[----:B------:R-:W-:Y:S02]  /*4d50*/  IMAD.MOV R53, RZ, RZ, -R48 ;  /* 0x000000ffff357224 */ /* 0x000fe400078e0a30 */
[----:B------:R-:W-:Y:S02]  /*4d60*/  IMAD.MOV R48, RZ, RZ, -R49 ;  /* 0x000000ffff307224 */ /* 0x000fe400078e0a31 */
[----:B------:R-:W-:Y:S02]  /*4d70*/  IMAD R49, R2, R46, R51 ;  /* 0x0000002e02317224 */ /* 0x000fe400078e0233 */
[----:B------:R-:W-:-:S02]  /*4d80*/  IMAD.MOV.U32 R92, RZ, RZ, R45 ;  /* 0x000000ffff5c7224 */ /* 0x000fc400078e002d */
[----:B------:R-:W-:Y:S02]  /*4d90*/  @!P3 IMAD.IADD R47, R47, 0x1, -R2 ;  /* 0x000000012f2fb824 */ /* 0x000fe400078e0a02 */
[----:B------:R-:W-:Y:S01]  /*4da0*/  @!P0 IMAD.MOV R92, RZ, RZ, -R92 ;  /* 0x000000ffff5c8224 */ /* 0x000fe200078e0a5c */
[C---:B------:R-:W-:Y:S01]  /*4db0*/  ISETP.GT.U32.AND P0, PT, R2.reuse, R49, PT ;  /* 0x000000310200720c */ /* 0x040fe20003f04070 */
[C---:B------:R-:W-:Y:S01]  /*4dc0*/  IMAD R59, R2.reuse, R48, R59 ;  /* 0x00000030023b7224 */ /* 0x040fe200078e023b */
[----:B------:R-:W-:Y:S01]  /*4dd0*/  ISETP.GT.U32.AND P3, PT, R2, R47, PT ;  /* 0x0000002f0200720c */ /* 0x000fe20003f64070 */
[----:B------:R-:W-:-:S04]  /*4de0*/  IMAD.HI.U32 R50, R7, R61, RZ ;  /* 0x0000003d07327227 */ /* 0x000fc800078e00ff */
[----:B------:R-:W-:Y:S02]  /*4df0*/  IMAD.MOV R50, RZ, RZ, -R50 ;  /* 0x000000ffff327224 */ /* 0x000fe400078e0a32 */
[----:B------:R-:W-:-:S04]  /*4e00*/  IMAD.HI.U32 R46, R7, R65, RZ ;  /* 0x00000041072e7227 */ /* 0x000fc800078e00ff */
[--C-:B------:R-:W-:Y:S01]  /*4e10*/  @!P0 IMAD.IADD R49, R49, 0x1, -R2.reuse ;  /* 0x0000000131318824 */ /* 0x100fe200078e0a02 */
[C---:B------:R-:W-:Y:S01]  /*4e20*/  ISETP.GT.U32.AND P0, PT, R2.reuse, R59, PT ;  /* 0x0000003b0200720c */ /* 0x040fe20003f04070 */
[----:B------:R-:W-:Y:S02]  /*4e30*/  @!P3 IMAD.IADD R47, R47, 0x1, -R2 ;  /* 0x000000012f2fb824 */ /* 0x000fe400078e0a02 */
[----:B------:R-:W-:Y:S01]  /*4e40*/  IMAD R51, R2, R53, R52 ;  /* 0x0000003502337224 */ /* 0x000fe200078e0234 */
[----:B------:R-:W-:Y:S01]  /*4e50*/  LOP3.LUT R53, R6, 0xa, RZ, 0xfc, !PT ;  /* 0x0000000a06357812 */ /* 0x000fe200078efcff */
[----:B------:R-:W-:Y:S01]  /*4e60*/  IMAD.MOV.U32 R94, RZ, RZ, R47 ;  /* 0x000000ffff5e7224 */ /* 0x000fe200078e002f */
[----:B------:R-:W-:Y:S01]  /*4e70*/  LEA.HI R52, R3, R216, RZ, 0x1a ;  /* 0x000000d803347211 */ /* 0x000fe200078fd0ff */
[C---:B------:R-:W-:Y:S01]  /*4e80*/  IMAD R61, R2.reuse, R50, R61 ;  /* 0x00000032023d7224 */ /* 0x040fe200078e023d */
[----:B------:R-:W-:Y:S01]  /*4e90*/  IABS R63, R53 ;  /* 0x00000035003f7213 */ /* 0x000fe20000000000 */
[----:B------:R-:W-:Y:S01]  /*4ea0*/  @!P6 IMAD.MOV R94, RZ, RZ, -R94 ;  /* 0x000000ffff5ee224 */ /* 0x000fe200078e0a5e */
[C---:B------:R-:W-:Y:S01]  /*4eb0*/  ISETP.GT.U32.AND P6, PT, R2.reuse, R49, PT ;  /* 0x000000310200720c */ /* 0x040fe20003fc4070 */
[----:B------:R-:W-:Y:S01]  /*4ec0*/  IMAD.MOV R46, RZ, RZ, -R46 ;  /* 0x000000ffff2e7224 */ /* 0x000fe200078e0a2e */
[----:B------:R-:W-:Y:S01]  /*4ed0*/  ISETP.GT.U32.AND P3, PT, R2, R51, PT ;  /* 0x000000330200720c */ /* 0x000fe20003f64070 */
[----:B------:R-:W-:-:S02]  /*4ee0*/  @!P0 IMAD.IADD R59, R59, 0x1, -R2 ;  /* 0x000000013b3b8824 */ /* 0x000fc400078e0a02 */
[C---:B------:R-:W-:Y:S02]  /*4ef0*/  IMAD R65, R2.reuse, R46, R65 ;  /* 0x0000002e02417224 */ /* 0x040fe400078e0241 */
[----:B------:R-:W-:Y:S01]  /*4f00*/  IMAD.HI.U32 R45, R7, R63, RZ ;  /* 0x0000003f072d7227 */ /* 0x000fe200078e00ff */
[----:B------:R-:W-:-:S03]  /*4f10*/  ISETP.GT.U32.AND P0, PT, R2, R59, PT ;  /* 0x0000003b0200720c */ /* 0x000fc60003f04070 */
[----:B------:R-:W-:Y:S02]  /*4f20*/  IMAD.MOV R48, RZ, RZ, -R45 ;  /* 0x000000ffff307224 */ /* 0x000fe400078e0a2d */
[----:B------:R-:W-:Y:S01]  /*4f30*/  @!P6 IMAD.IADD R49, R49, 0x1, -R2 ;  /* 0x000000013131e824 */ /* 0x000fe200078e0a02 */
[----:B------:R-:W-:Y:S01]  /*4f40*/  ISETP.GT.U32.AND P6, PT, R2, R61, PT ;  /* 0x0000003d0200720c */ /* 0x000fe20003fc4070 */
[----:B------:R-:W-:-:S04]  /*4f50*/  IMAD.HI.U32 R45, R7, R69, RZ ;  /* 0x00000045072d7227 */ /* 0x000fc800078e00ff */
[----:B------:R-:W-:Y:S02]  /*4f60*/  IMAD.MOV R45, RZ, RZ, -R45 ;  /* 0x000000ffff2d7224 */ /* 0x000fe400078e0a2d */
[--C-:B------:R-:W-:Y:S01]  /*4f70*/  @!P0 IMAD.IADD R59, R59, 0x1, -R2.reuse ;  /* 0x000000013b3b8824 */ /* 0x100fe200078e0a02 */
[C---:B------:R-:W-:Y:S01]  /*4f80*/  ISETP.GT.U32.AND P0, PT, R2.reuse, R65, PT ;  /* 0x000000410200720c */ /* 0x040fe20003f04070 */
[----:B------:R-:W-:Y:S02]  /*4f90*/  IMAD R69, R2, R45, R69 ;  /* 0x0000002d02457224 */ /* 0x000fe400078e0245 */
[--C-:B------:R-:W-:Y:S02]  /*4fa0*/  @!P3 IMAD.IADD R51, R51, 0x1, -R2.reuse ;  /* 0x000000013333b824 */ /* 0x100fe400078e0a02 */
[----:B------:R-:W-:Y:S02]  /*4fb0*/  @!P6 IMAD.IADD R61, R61, 0x1, -R2 ;  /* 0x000000013d3de824 */ /* 0x000fe400078e0a02 */
[----:B------:R-:W-:Y:S01]  /*4fc0*/  VIADD R45, R52, 0x7e ;  /* 0x0000007e342d7836 */ /* 0x000fe20000000000 */
[C---:B------:R-:W-:Y:S01]  /*4fd0*/  ISETP.GT.U32.AND P3, PT, R2.reuse, R51, PT ;  /* 0x000000330200720c */ /* 0x040fe20003f64070 */
[----:B------:R-:W-:-:S02]  /*4fe0*/  IMAD R63, R2, R48, R63 ;  /* 0x00000030023f7224 */ /* 0x000fc400078e023f */
[----:B------:R-:W-:Y:S01]  /*4ff0*/  VIADD R60, R52, 0x6e ;  /* 0x0000006e343c7836 */ /* 0x000fe20000000000 */
[----:B------:R-:W-:Y:S01]  /*5000*/  ISETP.GE.AND P6, PT, R45, RZ, PT ;  /* 0x000000ff2d00720c */ /* 0x000fe20003fc6270 */
[----:B------:R-:W-:Y:S01]  /*5010*/  @!P0 IMAD.IADD R65, R65, 0x1, -R2 ;  /* 0x0000000141418824 */ /* 0x000fe200078e0a02 */
[----:B------:R-:W-:Y:S01]  /*5020*/  ISETP.GT.U32.AND P0, PT, R2, R61, PT ;  /* 0x0000003d0200720c */ /* 0x000fe20003f04070 */
[C---:B------:R-:W-:Y:S01]  /*5030*/  IMAD.HI.U32 R47, R7.reuse, R67, RZ ;  /* 0x00000043072f7227 */ /* 0x040fe200078e00ff */
[----:B------:R-:W-:Y:S02]  /*5040*/  IABS R48, R45 ;  /* 0x0000002d00307213 */ /* 0x000fe40000000000 */
[----:B------:R-:W-:Y:S01]  /*5050*/  IABS R46, R60 ;  /* 0x0000003c002e7213 */ /* 0x000fe20000000000 */
[----:B------:R-:W-:-:S04]  /*5060*/  IMAD.HI.U32 R45, R7, R71, RZ ;  /* 0x00000047072d7227 */ /* 0x000fc800078e00ff */
[----:B------:R-:W-:Y:S02]  /*5070*/  IMAD.MOV R45, RZ, RZ, -R45 ;  /* 0x000000ffff2d7224 */ /* 0x000fe400078e0a2d */
[--C-:B------:R-:W-:Y:S01]  /*5080*/  @!P3 IMAD.IADD R51, R51, 0x1, -R2.reuse ;  /* 0x000000013333b824 */ /* 0x100fe200078e0a02 */
[C---:B------:R-:W-:Y:S01]  /*5090*/  ISETP.GT.U32.AND P3, PT, R2.reuse, R63, PT ;  /* 0x0000003f0200720c */ /* 0x040fe20003f64070 */
[----:B------:R-:W-:Y:S01]  /*50a0*/  @!P0 IMAD.IADD R61, R61, 0x1, -R2 ;  /* 0x000000013d3d8824 */ /* 0x000fe200078e0a02 */
[C---:B------:R-:W-:Y:S01]  /*50b0*/  ISETP.GT.U32.AND P0, PT, R2.reuse, R69, PT ;  /* 0x000000450200720c */ /* 0x040fe20003f04070 */
[----:B------:R-:W-:Y:S02]  /*50c0*/  IMAD R71, R2, R45, R71 ;  /* 0x0000002d02477224 */ /* 0x000fe400078e0247 */
[----:B------:R-:W-:-:S04]  /*50d0*/  IMAD.HI.U32 R45, R7, R48, RZ ;  /* 0x00000030072d7227 */ /* 0x000fc800078e00ff */
[----:B------:R-:W-:Y:S02]  /*50e0*/  IMAD.MOV R45, RZ, RZ, -R45 ;  /* 0x000000ffff2d7224 */ /* 0x000fe400078e0a2d */
[----:B------:R-:W-:Y:S02]  /*50f0*/  VIADD R62, R52, 0x5e ;  /* 0x0000005e343e7836 */ /* 0x000fe40000000000 */
[----:B------:R-:W-:Y:S02]  /*5100*/  IMAD R45, R2, R45, R48 ;  /* 0x0000002d022d7224 */ /* 0x000fe400078e0230 */
[----:B------:R-:W-:Y:S01]  /*5110*/  IMAD.MOV R47, RZ, RZ, -R47 ;  /* 0x000000ffff2f7224 */ /* 0x000fe200078e0a2f */
[----:B------:R-:W-:Y:S01]  /*5120*/  IABS R50, R62 ;  /* 0x0000003e00327213 */ /* 0x000fe20000000000 */
[----:B------:R-:W-:Y:S02]  /*5130*/  IMAD.MOV.U32 R96, RZ, RZ, R49 ;  /* 0x000000ffff607224 */ /* 0x000fe400078e0031 */
[----:B------:R-:W-:-:S02]  /*5140*/  IMAD.MOV.U32 R49, RZ, RZ, R46 ;  /* 0x000000ffff317224 */ /* 0x000fc400078e002e */
[----:B------:R-:W-:Y:S01]  /*5150*/  @!P0 IMAD.IADD R69, R69, 0x1, -R2 ;  /* 0x0000000145458824 */ /* 0x000fe200078e0a02 */
[C---:B------:R-:W-:Y:S01]  /*5160*/  ISETP.GT.U32.AND P0, PT, R2.reuse, R45, PT ;  /* 0x0000002d0200720c */ /* 0x040fe20003f04070 */
[----:B------:R-:W-:Y:S02]  /*5170*/  IMAD R67, R2, R47, R67 ;  /* 0x0000002f02437224 */ /* 0x000fe400078e0243 */
[----:B------:R-:W-:-:S04]  /*5180*/  IMAD.HI.U32 R46, R7, R49, RZ ;  /* 0x00000031072e7227 */ /* 0x000fc800078e00ff */
[----:B------:R-:W-:Y:S01]  /*5190*/  @!P3 IMAD.IADD R63, R63, 0x1, -R2 ;  /* 0x000000013f3fb824 */ /* 0x000fe200078e0a02 */
[----:B------:R-:W-:Y:S01]  /*51a0*/  ISETP.GT.U32.AND P3, PT, R2, R67, PT ;  /* 0x000000430200720c */ /* 0x000fe20003f64070 */
[----:B------:R-:W-:-:S04]  /*51b0*/  IMAD.HI.U32 R47, R7, R50, RZ ;  /* 0x00000032072f7227 */ /* 0x000fc800078e00ff */
[----:B------:R-:W-:Y:S02]  /*51c0*/  IMAD.MOV R46, RZ, RZ, -R46 ;  /* 0x000000ffff2e7224 */ /* 0x000fe400078e0a2e */
[----:B------:R-:W-:Y:S02]  /*51d0*/  IMAD.MOV.U32 R98, RZ, RZ, R51 ;  /* 0x000000ffff627224 */ /* 0x000fe400078e0033 */
[----:B------:R-:W-:Y:S02]  /*51e0*/  IMAD.MOV R51, RZ, RZ, -R47 ;  /* 0x000000ffff337224 */ /* 0x000fe400078e0a2f */
[C---:B------:R-:W-:Y:S02]  /*51f0*/  IMAD R47, R2.reuse, R46, R49 ;  /* 0x0000002e022f7224 */ /* 0x040fe400078e0231 */
[----:B------:R-:W-:Y:S01]  /*5200*/  @!P2 IMAD.MOV R98, RZ, RZ, -R98 ;  /* 0x000000ffff62a224 */ /* 0x000fe200078e0a62 */
[C---:B------:R-:W-:Y:S01]  /*5210*/  ISETP.GT.U32.AND P2, PT, R2.reuse, R63, PT ;  /* 0x0000003f0200720c */ /* 0x040fe20003f44070 */
[--C-:B------:R-:W-:Y:S01]  /*5220*/  @!P0 IMAD.IADD R45, R45, 0x1, -R2.reuse ;  /* 0x000000012d2d8824 */ /* 0x100fe200078e0a02 */
[----:B------:R-:W-:Y:S01]  /*5230*/  ISETP.GT.U32.AND P0, PT, R2, R47, PT ;  /* 0x0000002f0200720c */ /* 0x000fe20003f04070 */
[----:B------:R-:W-:-:S02]  /*5240*/  @!P3 IMAD.IADD R67, R67, 0x1, -R2 ;  /* 0x000000014343b824 */ /* 0x000fc400078e0a02 */
[C---:B------:R-:W-:Y:S02]  /*5250*/  IMAD R49, R2.reuse, R51, R50 ;  /* 0x0000003302317224 */ /* 0x040fe400078e0232 */
[----:B------:R-:W-:Y:S01]  /*5260*/  @!P5 IMAD.MOV R96, RZ, RZ, -R96 ;  /* 0x000000ffff60d224 */ /* 0x000fe200078e0a60 */
[----:B------:R-:W-:Y:S01]  /*5270*/  ISETP.GT.U32.AND P3, PT, R2, R67, PT ;  /* 0x000000430200720c */ /* 0x000fe20003f64070 */
[----:B------:R-:W-:Y:S01]  /*5280*/  VIADD R64, R52, 0x4e ;  /* 0x0000004e34407836 */ /* 0x000fe20000000000 */
[----:B------:R-:W-:Y:S01]  /*5290*/  ISETP.GT.U32.AND P5, PT, R2, R65, PT ;  /* 0x000000410200720c */ /* 0x000fe20003fa4070 */
[----:B------:R-:W-:Y:S02]  /*52a0*/  VIADD R66, R52, 0x3e ;  /* 0x0000003e34427836 */ /* 0x000fe40000000000 */
[--C-:B------:R-:W-:Y:S01]  /*52b0*/  @!P2 IMAD.IADD R63, R63, 0x1, -R2.reuse ;  /* 0x000000013f3fa824 */ /* 0x100fe200078e0a02 */
[C---:B------:R-:W-:Y:S01]  /*52c0*/  ISETP.GT.U32.AND P2, PT, R2.reuse, R71, PT ;  /* 0x000000470200720c */ /* 0x040fe20003f44070 */
[----:B------:R-:W-:Y:S01]  /*52d0*/  @!P0 IMAD.IADD R47, R47, 0x1, -R2 ;  /* 0x000000012f2f8824 */ /* 0x000fe200078e0a02 */
[----:B------:R-:W-:Y:S01]  /*52e0*/  ISETP.GT.U32.AND P0, PT, R2, R49, PT ;  /* 0x000000310200720c */ /* 0x000fe20003f04070 */
[C---:B------:R-:W-:Y:S01]  /*52f0*/  VIADD R68, R52.reuse, 0x2e ;  /* 0x0000002e34447836 */ /* 0x040fe20000000000 */
[----:B------:R-:W-:Y:S01]  /*5300*/  IABS R51, R64 ;  /* 0x0000004000337213 */ /* 0x000fe20000000000 */
[----:B------:R-:W-:-:S02]  /*5310*/  VIADD R70, R52, 0x1e ;  /* 0x0000001e34467836 */ /* 0x000fc40000000000 */
[--C-:B------:R-:W-:Y:S01]  /*5320*/  @!P3 IMAD.IADD R67, R67, 0x1, -R2.reuse ;  /* 0x000000014343b824 */ /* 0x100fe200078e0a02 */
[----:B------:R-:W-:Y:S01]  /*5330*/  ISETP.GE.AND P3, PT, R54, RZ, PT ;  /* 0x000000ff3600720c */ /* 0x000fe20003f66270 */
[----:B------:R-:W-:Y:S01]  /*5340*/  VIADD R52, R52, 0xe ;  /* 0x0000000e34347836 */ /* 0x000fe20000000000 */
[----:B------:R-:W-:Y:S01]  /*5350*/  IABS R54, R66 ;  /* 0x0000004200367213 */ /* 0x000fe20000000000 */
[--C-:B------:R-:W-:Y:S01]  /*5360*/  @!P5 IMAD.IADD R65, R65, 0x1, -R2.reuse ;  /* 0x000000014141d824 */ /* 0x100fe200078e0a02 */
[----:B------:R-:W-:Y:S01]  /*5370*/  IABS R56, R68 ;  /* 0x0000004400387213 */ /* 0x000fe20000000000 */
[--C-:B------:R-:W-:Y:S01]  /*5380*/  @!P2 IMAD.IADD R71, R71, 0x1, -R2.reuse ;  /* 0x000000014747a824 */ /* 0x100fe200078e0a02 */
[----:B------:R-:W-:Y:S01]  /*5390*/  ISETP.GE.AND P5, PT, R53, RZ, PT ;  /* 0x000000ff3500720c */ /* 0x000fe20003fa6270 */
[----:B------:R-:W-:Y:S01]  /*53a0*/  @!P0 IMAD.IADD R49, R49, 0x1, -R2 ;  /* 0x0000000131318824 */ /* 0x000fe200078e0a02 */
[----:B------:R-:W-:Y:S01]  /*53b0*/  ISETP.GE.AND P2, PT, R55, RZ, PT ;  /* 0x000000ff3700720c */ /* 0x000fe20003f46270 */
[----:B------:R-:W-:Y:S01]  /*53c0*/  IMAD.HI.U32 R46, R7, R51, RZ ;  /* 0x00000033072e7227 */ /* 0x000fe200078e00ff */
[----:B------:R-:W-:-:S02]  /*53d0*/  IABS R58, R70 ;  /* 0x00000046003a7213 */ /* 0x000fc40000000000 */
[----:B------:R-:W-:Y:S01]  /*53e0*/  ISETP.GT.U32.AND P0, PT, R2, R69, PT ;  /* 0x000000450200720c */ /* 0x000fe20003f04070 */
[----:B------:R-:W-:Y:S01]  /*53f0*/  IMAD.HI.U32 R48, R7, R54, RZ ;  /* 0x0000003607307227 */ /* 0x000fe200078e00ff */
[----:B------:R-:W-:-:S03]  /*5400*/  IABS R57, R52 ;  /* 0x0000003400397213 */ /* 0x000fc60000000000 */
[----:B------:R-:W-:Y:S02]  /*5410*/  IMAD.MOV.U32 R100, RZ, RZ, R59 ;  /* 0x000000ffff647224 */ /* 0x000fe400078e003b */
[----:B------:R-:W-:Y:S01]  /*5420*/  @!P4 IMAD.MOV R61, RZ, RZ, -R61 ;  /* 0x000000ffff3dc224 */ /* 0x000fe200078e0a3d */
[----:B------:R-:W-:Y:S01]  /*5430*/  ISETP.GT.U32.AND P4, PT, R2, R45, PT ;  /* 0x0000002d0200720c */ /* 0x000fe20003f84070 */
[----:B------:R-:W-:-:S04]  /*5440*/  IMAD.HI.U32 R50, R7, R56, RZ ;  /* 0x0000003807327227 */ /* 0x000fc800078e00ff */
[----:B------:R-:W-:Y:S02]  /*5450*/  IMAD.MOV R53, RZ, RZ, -R46 ;  /* 0x000000ffff357224 */ /* 0x000fe400078e0a2e */
[----:B------:R-:W-:-:S04]  /*5460*/  IMAD.HI.U32 R46, R7, R58, RZ ;  /* 0x0000003a072e7227 */ /* 0x000fc800078e00ff */
[----:B------:R-:W-:Y:S02]  /*5470*/  IMAD.MOV R55, RZ, RZ, -R48 ;  /* 0x000000ffff377224 */ /* 0x000fe400078e0a30 */
[----:B------:R-:W-:Y:S02]  /*5480*/  IMAD.MOV.U32 R48, RZ, RZ, R57 ;  /* 0x000000ffff307224 */ /* 0x000fe400078e0039 */
[----:B------:R-:W-:Y:S01]  /*5490*/  @!P1 IMAD.MOV R100, RZ, RZ, -R100 ;  /* 0x000000ffff649224 */ /* 0x000fe200078e0a64 */
[C---:B------:R-:W-:Y:S01]  /*54a0*/  ISETP.GT.U32.AND P1, PT, R2.reuse, R71, PT ;  /* 0x000000470200720c */ /* 0x040fe20003f24070 */
[----:B------:R-:W-:Y:S02]  /*54b0*/  IMAD R51, R2, R53, R51 ;  /* 0x0000003502337224 */ /* 0x000fe400078e0233 */
[----:B------:R-:W-:Y:S01]  /*54c0*/  IMAD.MOV R57, RZ, RZ, -R50 ;  /* 0x000000ffff397224 */ /* 0x000fe200078e0a32 */
[----:B------:R-:W-:Y:S01]  /*54d0*/  IABS R50, R6 ;  /* 0x0000000600327213 */ /* 0x000fe20000000000 */
[----:B------:R-:W-:-:S02]  /*54e0*/  IMAD.MOV R73, RZ, RZ, -R46 ;  /* 0x000000ffff497224 */ /* 0x000fc400078e0a2e */
[C---:B------:R-:W-:Y:S02]  /*54f0*/  IMAD R53, R2.reuse, R55, R54 ;  /* 0x0000003702357224 */ /* 0x040fe400078e0236 */
[----:B------:R-:W-:Y:S01]  /*5500*/  @!P3 IMAD.MOV R65, RZ, RZ, -R65 ;  /* 0x000000ffff41b224 */ /* 0x000fe200078e0a41 */
[----:B------:R-:W-:Y:S01]  /*5510*/  ISETP.GT.U32.AND P3, PT, R2, R47, PT ;  /* 0x0000002f0200720c */ /* 0x000fe20003f64070 */
[----:B------:R-:W-:-:S04]  /*5520*/  IMAD.HI.U32 R46, R7, R48, RZ ;  /* 0x00000030072e7227 */ /* 0x000fc800078e00ff */
[C---:B------:R-:W-:Y:S02]  /*5530*/  IMAD R55, R2.reuse, R57, R56 ;  /* 0x0000003902377224 */ /* 0x040fe400078e0238 */
[C---:B------:R-:W-:Y:S02]  /*5540*/  IMAD R57, R2.reuse, R73, R58 ;  /* 0x0000004902397224 */ /* 0x040fe400078e023a */
[----:B------:R-:W-:Y:S01]  /*5550*/  @!P5 IMAD.MOV R63, RZ, RZ, -R63 ;  /* 0x000000ffff3fd224 */ /* 0x000fe200078e0a3f */
[C---:B------:R-:W-:Y:S01]  /*5560*/  ISETP.GT.U32.AND P5, PT, R2.reuse, R49, PT ;  /* 0x000000310200720c */ /* 0x040fe20003fa4070 */
[----:B------:R-:W-:Y:S01]  /*5570*/  @!P2 IMAD.MOV R67, RZ, RZ, -R67 ;  /* 0x000000ffff43a224 */ /* 0x000fe200078e0a43 */
[C---:B------:R-:W-:Y:S01]  /*5580*/  ISETP.GT.U32.AND P2, PT, R2.reuse, R51, PT ;  /* 0x000000330200720c */ /* 0x040fe20003f44070 */
[----:B------:R-:W-:Y:S01]  /*5590*/  @!P0 IMAD.IADD R69, R69, 0x1, -R2 ;  /* 0x0000000145458824 */ /* 0x000fe200078e0a02 */
[----:B------:R-:W-:Y:S01]  /*55a0*/  ISETP.GT.U32.AND P0, PT, R2, R53, PT ;  /* 0x000000350200720c */ /* 0x000fe20003f04070 */
[----:B------:R-:W-:-:S02]  /*55b0*/  IMAD.MOV R59, RZ, RZ, -R46 ;  /* 0x000000ffff3b7224 */ /* 0x000fc400078e0a2e */
[----:B------:R-:W-:Y:S01]  /*55c0*/  @!P4 IMAD.IADD R45, R45, 0x1, -R2 ;  /* 0x000000012d2dc824 */ /* 0x000fe200078e0a02 */
[C---:B------:R-:W-:Y:S01]  /*55d0*/  ISETP.GT.U32.AND P4, PT, R2.reuse, R57, PT ;  /* 0x000000390200720c */ /* 0x040fe20003f84070 */
[----:B------:R-:W-:Y:S02]  /*55e0*/  IMAD R59, R2, R59, R48 ;  /* 0x0000003b023b7224 */ /* 0x000fe400078e0230 */
[----:B------:R-:W-:-:S04]  /*55f0*/  IMAD.HI.U32 R7, R7, R50, RZ ;  /* 0x0000003207077227 */ /* 0x000fc800078e00ff */
[--C-:B------:R-:W-:Y:S01]  /*5600*/  @!P1 IMAD.IADD R71, R71, 0x1, -R2.reuse ;  /* 0x0000000147479824 */ /* 0x100fe200078e0a02 */
[C---:B------:R-:W-:Y:S01]  /*5610*/  ISETP.GT.U32.AND P1, PT, R2.reuse, R55, PT ;  /* 0x000000370200720c */ /* 0x040fe20003f24070 */
[----:B------:R-:W-:Y:S02]  /*5620*/  IMAD.MOV R7, RZ, RZ, -R7 ;  /* 0x000000ffff077224 */ /* 0x000fe400078e0a07 */
[--C-:B------:R-:W-:Y:S01]  /*5630*/  @!P3 IMAD.IADD R47, R47, 0x1, -R2.reuse ;  /* 0x000000012f2fb824 */ /* 0x100fe200078e0a02 */
[----:B------:R-:W-:Y:S01]  /*5640*/  ISETP.GT.U32.AND P3, PT, R2, R59, PT ;  /* 0x0000003b0200720c */ /* 0x000fe20003f64070 */
[--C-:B------:R-:W-:Y:S01]  /*5650*/  @!P5 IMAD.IADD R49, R49, 0x1, -R2.reuse ;  /* 0x000000013131d824 */ /* 0x100fe200078e0a02 */
[----:B------:R-:W-:Y:S01]  /*5660*/  ISETP.GE.AND P5, PT, R72, RZ, PT ;  /* 0x000000ff4800720c */ /* 0x000fe20003fa6270 */
[----:B------:R-:W-:Y:S01]  /*5670*/  @!P2 IMAD.IADD R51, R51, 0x1, -R2 ;  /* 0x000000013333a824 */ /* 0x000fe200078e0a02 */
[----:B------:R-:W-:Y:S01]  /*5680*/  ISETP.GE.AND P2, PT, R74, RZ, PT ;  /* 0x000000ff4a00720c */ /* 0x000fe20003f46270 */
[----:B------:R-:W-:-:S02]  /*5690*/  IMAD R7, R2, R7, R50 ;  /* 0x0000000702077224 */ /* 0x000fc400078e0232 */
[--C-:B------:R-:W-:Y:S01]  /*56a0*/  @!P0 IMAD.IADD R53, R53, 0x1, -R2.reuse ;  /* 0x0000000135358824 */ /* 0x100fe200078e0a02 */
[----:B------:R-:W-:Y:S01]  /*56b0*/  ISETP.GE.AND P0, PT, R60, RZ, PT ;  /* 0x000000ff3c00720c */ /* 0x000fe20003f06270 */
[--C-:B------:R-:W-:Y:S01]  /*56c0*/  @!P4 IMAD.IADD R57, R57, 0x1, -R2.reuse ;  /* 0x000000013939c824 */ /* 0x100fe200078e0a02 */
[----:B------:R-:W-:Y:S01]  /*56d0*/  ISETP.GT.U32.AND P4, PT, R2, R7, PT ;  /* 0x000000070200720c */ /* 0x000fe20003f84070 */
[--C-:B------:R-:W-:Y:S01]  /*56e0*/  @!P1 IMAD.IADD R55, R55, 0x1, -R2.reuse ;  /* 0x0000000137379824 */ /* 0x100fe200078e0a02 */
[----:B------:R-:W-:Y:S01]  /*56f0*/  ISETP.GE.AND P1, PT, R62, RZ, PT ;  /* 0x000000ff3e00720c */ /* 0x000fe20003f26270 */
[----:B------:R-:W-:Y:S01]  /*5700*/  @!P3 IMAD.IADD R59, R59, 0x1, -R2 ;  /* 0x000000013b3bb824 */ /* 0x000fe200078e0a02 */
[C---:B------:R-:W-:Y:S01]  /*5710*/  ISETP.GT.U32.AND P3, PT, R2.reuse, R51, PT ;  /* 0x000000330200720c */ /* 0x040fe20003f64070 */
[----:B------:R-:W-:Y:S02]  /*5720*/  IMAD.MOV.U32 R50, RZ, RZ, R47 ;  /* 0x000000ffff327224 */ /* 0x000fe400078e002f */
[----:B------:R-:W-:Y:S01]  /*5730*/  @!P5 IMAD.MOV R69, RZ, RZ, -R69 ;  /* 0x000000ffff45d224 */ /* 0x000fe200078e0a45 */
[C---:B------:R-:W-:Y:S01]  /*5740*/  ISETP.GT.U32.AND P5, PT, R2.reuse, R55, PT ;  /* 0x000000370200720c */ /* 0x040fe20003fa4070 */
[----:B------:R-:W-:Y:S01]  /*5750*/  @!P2 IMAD.MOV R71, RZ, RZ, -R71 ;  /* 0x000000ffff47a224 */ /* 0x000fe200078e0a47 */
[C---:B------:R-:W-:Y:S01]  /*5760*/  ISETP.GT.U32.AND P2, PT, R2.reuse, R53, PT ;  /* 0x000000350200720c */ /* 0x040fe20003f44070 */
[----:B------:R-:W-:Y:S01]  /*5770*/  @!P6 IMAD.MOV R45, RZ, RZ, -R45 ;  /* 0x000000ffff2de224 */ /* 0x000fe200078e0a2d */
[C---:B------:R-:W-:Y:S01]  /*5780*/  ISETP.GT.U32.AND P6, PT, R2.reuse, R57, PT ;  /* 0x000000390200720c */ /* 0x040fe20003fc4070 */
[----:B------:R-:W-:Y:S01]  /*5790*/  @!P0 IMAD.MOV R50, RZ, RZ, -R50 ;  /* 0x000000ffff328224 */ /* 0x000fe200078e0a32 */
[----:B------:R-:W-:Y:S01]  /*57a0*/  ISETP.GT.U32.AND P0, PT, R2, R59, PT ;  /* 0x0000003b0200720c */ /* 0x000fe20003f04070 */
[----:B------:R-:W-:-:S02]  /*57b0*/  IMAD.MOV.U32 R54, RZ, RZ, R49 ;  /* 0x000000ffff367224 */ /* 0x000fc400078e0031 */
[----:B------:R-:W-:Y:S01]  /*57c0*/  @!P4 IMAD.IADD R7, R7, 0x1, -R2 ;  /* 0x000000010707c824 */ /* 0x000fe200078e0a02 */
[----:B------:R-:W-:Y:S01]  /*57d0*/  ISETP.GE.AND P4, PT, R64, RZ, PT ;  /* 0x000000ff4000720c */ /* 0x000fe20003f86270 */
[----:B------:R-:W-:Y:S02]  /*57e0*/  @!P1 IMAD.MOV R54, RZ, RZ, -R54 ;  /* 0x000000ffff369224 */ /* 0x000fe400078e0a36 */
[--C-:B------:R-:W-:Y:S01]  /*57f0*/  @!P3 IMAD.IADD R51, R51, 0x1, -R2.reuse ;  /* 0x000000013333b824 */ /* 0x100fe200078e0a02 */
[----:B------:R-:W-:Y:S01]  /*5800*/  ISETP.GT.U32.AND P1, PT, R2, R7, PT ;  /* 0x000000070200720c */ /* 0x000fe20003f24070 */
[--C-:B------:R-:W-:Y:S01]  /*5810*/  @!P2 IMAD.IADD R53, R53, 0x1, -R2.reuse ;  /* 0x000000013535a824 */ /* 0x100fe200078e0a02 */
[----:B------:R-:W-:Y:S01]  /*5820*/  ISETP.GE.AND P3, PT, R66, RZ, PT ;  /* 0x000000ff4200720c */ /* 0x000fe20003f66270 */
[--C-:B------:R-:W-:Y:S01]  /*5830*/  @!P5 IMAD.IADD R55, R55, 0x1, -R2.reuse ;  /* 0x000000013737d824 */ /* 0x100fe200078e0a02 */
[----:B------:R-:W-:Y:S01]  /*5840*/  ISETP.GE.AND P2, PT, R68, RZ, PT ;  /* 0x000000ff4400720c */ /* 0x000fe20003f46270 */
[--C-:B------:R-:W-:Y:S01]  /*5850*/  @!P6 IMAD.IADD R57, R57, 0x1, -R2.reuse ;  /* 0x000000013939e824 */ /* 0x100fe200078e0a02 */
[----:B------:R-:W-:Y:S01]  /*5860*/  ISETP.GE.AND P5, PT, R70, RZ, PT ;  /* 0x000000ff4600720c */ /* 0x000fe20003fa6270 */
[--C-:B------:R-:W-:Y:S01]  /*5870*/  @!P0 IMAD.IADD R59, R59, 0x1, -R2.reuse ;  /* 0x000000013b3b8824 */ /* 0x100fe200078e0a02 */
[----:B------:R-:W-:Y:S01]  /*5880*/  ISETP.GE.AND P6, PT, R52, RZ, PT ;  /* 0x000000ff3400720c */ /* 0x000fe20003fc6270 */
[----:B------:R-:W-:Y:S01]  /*5890*/  IMAD.MOV.U32 R58, RZ, RZ, R51 ;  /* 0x000000ffff3a7224 */ /* 0x000fe200078e0033 */
[----:B------:R-:W-:Y:S01]  /*58a0*/  ISETP.GE.AND P0, PT, R6, RZ, PT ;  /* 0x000000ff0600720c */ /* 0x000fe20003f06270 */
[----:B------:R-:W-:Y:S01]  /*58b0*/  IMAD R6, R75, UR7, RZ ;  /* 0x000000074b067c24 */ /* 0x000fe2000f8e02ff */
[----:B------:R-:W-:Y:S01]  /*58c0*/  USHF.L.U32 UR7, UR7, 0x6, URZ ;  /* 0x0000000607077899 */ /* 0x000fe2000800063f */
[----:B------:R-:W-:Y:S01]  /*58d0*/  @!P1 IMAD.IADD R7, R7, 0x1, -R2 ;  /* 0x0000000107079824 */ /* 0x000fe200078e0a02 */
[----:B------:R-:W-:Y:S01]  /*58e0*/  ISETP.NE.AND P1, PT, R5, RZ, PT ;  /* 0x000000ff0500720c */ /* 0x000fe20003f25270 */
[----:B------:R-:W-:Y:S01]  /*58f0*/  IMAD.MOV.U32 R64, RZ, RZ, R53 ;  /* 0x000000ffff407224 */ /* 0x000fe200078e0035 */
[----:B------:R-:W-:Y:S01]  /*5900*/  LOP3.LUT R5, RZ, R5, RZ, 0x33, !PT ;  /* 0x00000005ff057212 */ /* 0x000fe200078e33ff */
[----:B------:R-:W-:-:S02]  /*5910*/  IMAD.MOV.U32 R74, RZ, RZ, R55 ;  /* 0x000000ffff4a7224 */ /* 0x000fc400078e0037 */
[----:B------:R-:W-:Y:S01]  /*5920*/  IMAD.MOV.U32 R86, RZ, RZ, R57 ;  /* 0x000000ffff567224 */ /* 0x000fe200078e0039 */
[C---:B------:R-:W-:Y:S01]  /*5930*/  SEL R45, R5.reuse, R45, !P1 ;  /* 0x0000002d052d7207 */ /* 0x040fe20004800000 */
[----:B------:R-:W-:Y:S01]  /*5940*/  IMAD.MOV.U32 R102, RZ, RZ, R59 ;  /* 0x000000ffff667224 */ /* 0x000fe200078e003b */
[C---:B------:R-:W-:Y:S01]  /*5950*/  SEL R10, R5.reuse, R10, !P1 ;  /* 0x0000000a050a7207 */ /* 0x040fe20004800000 */
[----:B------:R-:W-:Y:S01]  /*5960*/  @!P4 IMAD.MOV R58, RZ, RZ, -R58 ;  /* 0x000000ffff3ac224 */ /* 0x000fe200078e0a3a */
[C---:B------:R-:W-:Y:S01]  /*5970*/  IADD3 R2, P4, R6.reuse, UR4, RZ ;  /* 0x0000000406027c10 */ /* 0x040fe2000ff9e0ff */
[----:B------:R-:W-:Y:S01]  /*5980*/  @!P3 IMAD.MOV R64, RZ, RZ, -R64 ;  /* 0x000000ffff40b224 */ /* 0x000fe200078e0a40 */
[C---:B------:R-:W-:Y:S01]  /*5990*/  SEL R46, R5.reuse, R4, !P1 ;  /* 0x00000004052e7207 */ /* 0x040fe20004800000 */
[----:B------:R-:W-:Y:S01]  /*59a0*/  @!P2 IMAD.MOV R74, RZ, RZ, -R74 ;  /* 0x000000ffff4aa224 */ /* 0x000fe200078e0a4a */
[C---:B------:R-:W-:Y:S01]  /*59b0*/  SEL R9, R5.reuse, R9, !P1 ;  /* 0x0000000905097207 */ /* 0x040fe20004800000 */
[----:B------:R-:W-:Y:S01]  /*59c0*/  @!P5 IMAD.MOV R86, RZ, RZ, -R86 ;  /* 0x000000ffff56d224 */ /* 0x000fe200078e0a56 */
[----:B------:R-:W-:Y:S01]  /*59d0*/  LEA.HI.X.SX32 R4, R6, UR5, 0x1, P4 ;  /* 0x0000000506047c11 */ /* 0x000fe2000a0f0eff */
[----:B------:R-:W-:Y:S01]  /*59e0*/  @!P6 IMAD.MOV R102, RZ, RZ, -R102 ;  /* 0x000000ffff66e224 */ /* 0x000fe200078e0a66 */
[----:B------:R-:W-:Y:S01]  /*59f0*/  ULDC UR5, c[0x0][0x240] ;  /* 0x0000900000057ab9 */ /* 0x000fe20000000800 */
[----:B------:R-:W-:Y:S01]  /*5a00*/  @!P0 IMAD.MOV R7, RZ, RZ, -R7 ;  /* 0x000000ffff078224 */ /* 0x000fe200078e0a07 */
[----:B------:R-:W-:Y:S01]  /*5a10*/  SEL R8, R5, R8, !P1 ;  /* 0x0000000805087207 */ /* 0x000fe20004800000 */
[----:B------:R-:W-:Y:S01]  /*5a20*/  IMAD R45, R45, UR5, RZ ;  /* 0x000000052d2d7c24 */ /* 0x000fe2000f8e02ff */
[----:B------:R-:W-:Y:S01]  /*5a30*/  SEL R47, R5, R11, !P1 ;  /* 0x0000000b052f7207 */ /* 0x000fe20004800000 */
[----:B------:R-:W-:Y:S01]  /*5a40*/  IMAD R9, R9, UR5, RZ ;  /* 0x0000000509097c24 */ /* 0x000fe2000f8e02ff */
[C---:B------:R-:W-:Y:S01]  /*5a50*/  SEL R12, R5.reuse, R12, !P1 ;  /* 0x0000000c050c7207 */ /* 0x040fe20004800000 */
[----:B------:R-:W-:Y:S01]  /*5a60*/  IMAD R11, R46, UR5, RZ ;  /* 0x000000052e0b7c24 */ /* 0x000fe2000f8e02ff */
[----:B------:R-:W-:Y:S01]  /*5a70*/  SEL R48, R5, R13, !P1 ;  /* 0x0000000d05307207 */ /* 0x000fe20004800000 */
[----:B------:R-:W-:Y:S01]  /*5a80*/  IMAD R47, R47, UR5, RZ ;  /* 0x000000052f2f7c24 */ /* 0x000fe2000f8e02ff */
[C---:B------:R-:W-:Y:S01]  /*5a90*/  SEL R14, R5.reuse, R14, !P1 ;  /* 0x0000000e050e7207 */ /* 0x040fe20004800000 */
[----:B------:R-:W-:Y:S01]  /*5aa0*/  IMAD R13, R12, UR5, RZ ;  /* 0x000000050c0d7c24 */ /* 0x000fe2000f8e02ff */
[C---:B------:R-:W-:Y:S01]  /*5ab0*/  SEL R16, R5.reuse, R16, !P1 ;  /* 0x0000001005107207 */ /* 0x040fe20004800000 */
[----:B------:R-:W-:Y:S01]  /*5ac0*/  ULDC UR4, c[0x0][0x234] ;  /* 0x00008d0000047ab9 */ /* 0x000fe20000000800 */
[C---:B------:R-:W-:Y:S01]  /*5ad0*/  SEL R49, R5.reuse, R15, !P1 ;  /* 0x0000000f05317207 */ /* 0x040fe20004800000 */
[----:B------:R-:W-:Y:S01]  /*5ae0*/  IMAD R15, R48, UR5, RZ ;  /* 0x00000005300f7c24 */ /* 0x000fe2000f8e02ff */
[----:B------:R-:W-:Y:S01]  /*5af0*/  SEL R51, R5, R17, !P1 ;  /* 0x0000001105337207 */ /* 0x000fe20004800000 */
[----:B------:R-:W-:Y:S01]  /*5b00*/  IMAD R221, R221, UR4, RZ ;  /* 0x00000004dddd7c24 */ /* 0x000fe2000f8e02ff */
[C---:B------:R-:W-:Y:S01]  /*5b10*/  SEL R52, R5.reuse, R19, !P1 ;  /* 0x0000001305347207 */ /* 0x040fe20004800000 */
[----:B------:R-:W-:Y:S01]  /*5b20*/  IMAD R19, R14, UR5, RZ ;  /* 0x000000050e137c24 */ /* 0x000fe2000f8e02ff */
        /* <DEDUP_REMOVED lines=31> */
[----:B------:R-:W-:Y:S01]  /*5d20*/  UMOV UR4, URZ ;  /* 0x0000003f00047c82 */ /* 0x000fe20008000000 */
[----:B------:R-:W-:-:S02]  /*5d30*/  SEL R36, R5, R36, !P1 ;  /* 0x0000002405247207 */ /* 0x000fc40004800000 */
[C---:B------:R-:W-:Y:S01]  /*5d40*/  SEL R66, R5.reuse, R35, !P1 ;  /* 0x0000002305427207 */ /* 0x040fe20004800000 */
[----:B------:R-:W-:Y:S01]  /*5d50*/  IMAD R35, R56, UR5, RZ ;  /* 0x0000000538237c24 */ /* 0x000fe2000f8e02ff */
        /* <DEDUP_REMOVED lines=64> */
[----:B------:R-:W-:Y:S01]  /*6160*/  SEL R116, R5, R7, !P1 ;  /* 0x0000000705747207 */ /* 0x000fe20004800000 */
[----:B------:R-:W-:Y:S01]  /*6170*/  IMAD R5, R10, UR5, RZ ;  /* 0x000000050a057c24 */ /* 0x000fe2000f8e02ff */
[-C--:B------:R-:W-:Y:S01]  /*6180*/  IADD3 R10, P6, R45, R2.reuse, RZ ;  /* 0x000000022d0a7210 */ /* 0x080fe20007fde0ff */
[----:B------:R-:W-:Y:S01]  /*6190*/  IMAD R7, R8, UR5, RZ ;  /* 0x0000000508077c24 */ /* 0x000fe2000f8e02ff */
[-C--:B------:R-:W-:Y:S01]  /*61a0*/  IADD3 R6, P3, R9, R2.reuse, RZ ;  /* 0x0000000209067210 */ /* 0x080fe20007f7e0ff */
[----:B------:R-:W-:Y:S01]  /*61b0*/  IMAD R101, R86, UR5, RZ ;  /* 0x0000000556657c24 */ /* 0x000fe2000f8e02ff */
[----:B------:R-:W-:Y:S01]  /*61c0*/  IADD3 R8, P5, R5, R2, RZ ;  /* 0x0000000205087210 */ /* 0x000fe20007fbe0ff */
[----:B------:R0:W-:Y:S01]  /*61d0*/  STL [R1+0x894], R10 ;  /* 0x0008940a01007387 */ /* 0x0001e20000100800 */
[----:B------:R-:W-:-:S02]  /*61e0*/  IMAD R115, R100, UR5, RZ ;  /* 0x0000000564737c24 */ /* 0x000fc4000f8e02ff */
[----:B------:R-:W-:Y:S01]  /*61f0*/  LEA.HI.X.SX32 R5, R5, R4, 0x1, P5 ;  /* 0x0000000405057211 */ /* 0x000fe200028f0eff */
[----:B------:R1:W-:Y:S01]  /*6200*/  STL [R1+0x89c], R8 ;  /* 0x00089c0801007387 */ /* 0x0003e20000100800 */
[----:B------:R-:W-:Y:S02]  /*6210*/  IMAD R117, R102, UR5, RZ ;  /* 0x0000000566757c24 */ /* 0x000fe4000f8e02ff */
[----:B------:R-:W-:Y:S01]  /*6220*/  IMAD R119, R104, UR5, RZ ;  /* 0x0000000568777c24 */ /* 0x000fe2000f8e02ff */
[----:B------:R2:W-:Y:S01]  /*6230*/  STL [R1+0x8a4], R6 ;  /* 0x0008a40601007387 */ /* 0x0005e20000100800 */
[----:B------:R-:W-:Y:S01]  /*6240*/  IMAD R121, R106, UR5, RZ ;  /* 0x000000056a797c24 */ /* 0x000fe2000f8e02ff */
[-C--:B0-----:R-:W-:Y:S01]  /*6250*/  IADD3 R10, P2, R7, R2.reuse, RZ ;  /* 0x00000002070a7210 */ /* 0x081fe20007f5e0ff */
[----:B------:R-:W-:Y:S02]  /*6260*/  IMAD R123, R108, UR5, RZ ;  /* 0x000000056c7b7c24 */ /* 0x000fe4000f8e02ff */
[----:B------:R-:W-:Y:S01]  /*6270*/  IMAD R125, R110, UR5, RZ ;  /* 0x000000056e7d7c24 */ /* 0x000fe2000f8e02ff */
[----:B-1----:R-:W-:Y:S01]  /*6280*/  IADD3 R8, P1, R11, R2, RZ ;  /* 0x000000020b087210 */ /* 0x002fe20007f3e0ff */
[----:B------:R0:W-:Y:S01]  /*6290*/  STL [R1+0x8ac], R10 ;  /* 0x0008ac0a01007387 */ /* 0x0001e20000100800 */
[----:B------:R-:W-:Y:S01]  /*62a0*/  LEA.HI.X.SX32 R7, R7, R4, 0x1, P2 ;  /* 0x0000000407077211 */ /* 0x000fe200010f0eff */
[----:B------:R-:W-:Y:S01]  /*62b0*/  IMAD R127, R112, UR5, RZ ;  /* 0x00000005707f7c24 */ /* 0x000fe2000f8e02ff */
[----:B--2---:R-:W-:Y:S01]  /*62c0*/  IADD3 R6, P0, R47, R2, RZ ;  /* 0x000000022f067210 */ /* 0x004fe20007f1e0ff */
[----:B------:R1:W-:Y:S01]  /*62d0*/  STL [R1+0x8b4], R8 ;  /* 0x0008b40801007387 */ /* 0x0003e20000100800 */
[----:B------:R-:W-:-:S02]  /*62e0*/  IMAD R129, R114, UR5, RZ ;  /* 0x0000000572817c24 */ /* 0x000fc4000f8e02ff */
[----:B------:R-:W-:Y:S01]  /*62f0*/  IMAD R131, R116, UR5, RZ ;  /* 0x0000000574837c24 */ /* 0x000fe2000f8e02ff */
[----:B------:R2:W-:Y:S01]  /*6300*/  STL [R1+0x8bc], R6 ;  /* 0x0008bc0601007387 */ /* 0x0005e20000100800 */
[----:B------:R-:W-:Y:S01]  /*6310*/  ULDC UR5, c[0x0][0x238] ;  /* 0x00008e0000057ab9 */ /* 0x000fe20000000800 */
[----:B0-----:R-:W-:Y:S01]  /*6320*/  IADD3 R10, P4, R13, R2, RZ ;  /* 0x000000020d0a7210 */ /* 0x001fe20007f9e0ff */
[----:B------:R-:W-:Y:S01]  /*6330*/  UIMAD UR5, UR5, 0x16, URZ ;  /* 0x00000016050578a4 */ /* 0x000fe2000f8e023f */
[----:B-1----:R-:W-:-:S03]  /*6340*/  LEA.HI.X.SX32 R8, R45, R4, 0x1, P6 ;  /* 0x000000042d087211 */ /* 0x002fc600030f0eff */
[----:B------:R-:W-:Y:S01]  /*6350*/  STL [R1+0x8c4], R10 ;  /* 0x0008c40a01007387 */ /* 0x000fe20000100800 */
[----:B------:R-:W-:Y:S02]  /*6360*/  CS2R R44, SRZ ;  /* 0x00000000002c7805 */ /* 0x000fe4000001ff00 */
[-C--:B--2---:R-:W-:Y:S01]  /*6370*/  IADD3 R6, P6, R15, R2.reuse, RZ ;  /* 0x000000020f067210 */ /* 0x084fe20007fde0ff */
[----:B------:R0:W-:Y:S04]  /*6380*/  STL [R1+0x890], R8 ;  /* 0x0008900801007387 */ /* 0x0001e80000100800 */
[----:B------:R1:W-:Y:S04]  /*6390*/  STL [R1+0x8cc], R6 ;  /* 0x0008cc0601007387 */ /* 0x0003e80000100800 */
[----:B------:R2:W-:Y:S01]  /*63a0*/  STL [R1+0x898], R5 ;  /* 0x0008980501007387 */ /* 0x0005e20000100800 */
[----:B0-----:R-:W-:-:S02]  /*63b0*/  IADD3 R8, P5, R17, R2, RZ ;  /* 0x0000000211087210 */ /* 0x001fc40007fbe0ff */
[----:B-1----:R-:W-:-:S03]  /*63c0*/  LEA.HI.X.SX32 R6, R9, R4, 0x1, P3 ;  /* 0x0000000409067211 */ /* 0x002fc600018f0eff */
[----:B------:R-:W-:Y:S01]  /*63d0*/  STL [R1+0x8d4], R8 ;  /* 0x0008d40801007387 */ /* 0x000fe20000100800 */
[----:B--2---:R-:W-:-:S03]  /*63e0*/  IADD3 R5, P3, R19, R2, RZ ;  /* 0x0000000213057210 */ /* 0x004fc60007f7e0ff */
[----:B------:R0:W-:Y:S04]  /*63f0*/  STL [R1+0x8a0], R6 ;  /* 0x0008a00601007387 */ /* 0x0001e80000100800 */
[----:B------:R1:W-:Y:S04]  /*6400*/  STL [R1+0x8dc], R5 ;  /* 0x0008dc0501007387 */ /* 0x0003e80000100800 */
[----:B------:R2:W-:Y:S01]  /*6410*/  STL [R1+0x8a8], R7 ;  /* 0x0008a80701007387 */ /* 0x0005e20000100800 */
[----:B0-----:R-:W-:Y:S02]  /*6420*/  IADD3 R6, P2, R21, R2, RZ ;  /* 0x0000000215067210 */ /* 0x001fe40007f5e0ff */
[----:B-1----:R-:W-:-:S03]  /*6430*/  LEA.HI.X.SX32 R5, R11, R4, 0x1, P1 ;  /* 0x000000040b057211 */ /* 0x002fc600008f0eff */
[----:B------:R0:W-:Y:S01]  /*6440*/  STL [R1+0x8e4], R6 ;  /* 0x0008e40601007387 */ /* 0x0001e20000100800 */
[----:B--2---:R-:W-:-:S03]  /*6450*/  IADD3 R7, P1, R49, R2, RZ ;  /* 0x0000000231077210 */ /* 0x004fc60007f3e0ff */
[----:B------:R1:W-:Y:S04]  /*6460*/  STL [R1+0x8b0], R5 ;  /* 0x0008b00501007387 */ /* 0x0003e80000100800 */
[----:B------:R2:W-:Y:S01]  /*6470*/  STL [R1+0x8ec], R7 ;  /* 0x0008ec0701007387 */ /* 0x0005e20000100800 */
[----:B0-----:R-:W-:Y:S02]  /*6480*/  LEA.HI.X.SX32 R6, R47, R4, 0x1, P0 ;  /* 0x000000042f067211 */ /* 0x001fe400000f0eff */
[----:B------:R-:W-:Y:S02]  /*6490*/  CS2R R46, SRZ ;  /* 0x00000000002e7805 */ /* 0x000fe4000001ff00 */
[----:B-1----:R-:W-:Y:S01]  /*64a0*/  IADD3 R5, P0, R51, R2, RZ ;  /* 0x0000000233057210 */ /* 0x002fe20007f1e0ff */
[----:B------:R0:W-:Y:S01]  /*64b0*/  STL [R1+0x8b8], R6 ;  /* 0x0008b80601007387 */ /* 0x0001e20000100800 */
[----:B--2---:R-:W-:-:S03]  /*64c0*/  LEA.HI.X.SX32 R7, R13, R4, 0x1, P4 ;  /* 0x000000040d077211 */ /* 0x004fc600020f0eff */
        /* <DEDUP_REMOVED lines=9> */
[----:B-1----:R-:W-:-:S03]  /*6560*/  IADD3 R5, P5, R27, R2, RZ ;  /* 0x000000021b057210 */ /* 0x002fc60007fbe0ff */
        /* <DEDUP_REMOVED lines=15> */
[----:B------:R1:W-:Y:S01]  /*6660*/  STL [R1+0x924], R5 ;  /* 0x0009240501007387 */ /* 0x0003e20000100800 */
[----:B------:R-:W-:-:S03]  /*6670*/  CS2R R50, SRZ ;  /* 0x0000000000327805 */ /* 0x000fc6000001ff00 */
        /* <DEDUP_REMOVED lines=18> */
[----:B------:R-:W-:Y:S02]  /*67a0*/  CS2R R28, SRZ ;  /* 0x00000000001c7805 */ /* 0x000fe4000001ff00 */
[----:B--2---:R-:W-:Y:S01]  /*67b0*/  IADD3 R7, P3, R57, R2, RZ ;  /* 0x0000000239077210 */ /* 0x004fe20007f7e0ff */
[----:B------:R1:W-:Y:S04]  /*67c0*/  STL [R1+0x910], R5 ;  /* 0x0009100501007387 */ /* 0x0003e80000100800 */
[----:B------:R2:W-:Y:S01]  /*67d0*/  STL [R1+0x94c], R7 ;  /* 0x00094c0701007387 */ /* 0x0005e20000100800 */
[----:B0-----:R-:W-:Y:S02]  /*67e0*/  LEA.HI.X.SX32 R6, R53, R4, 0x1, P2 ;  /* 0x0000000435067211 */ /* 0x001fe400010f0eff */
[----:B------:R-:W-:-:S02]  /*67f0*/  CS2R R52, SRZ ;  /* 0x0000000000347805 */ /* 0x000fc4000001ff00 */
        /* <DEDUP_REMOVED lines=192> */
[----:B------:R-:W-:Y:S01]  /*7400*/  STL [R1+0xa84], R7 ;  /* 0x000a840701007387 */ /* 0x000fe20000100800 */
[----:B0-----:R-:W-:Y:S02]  /*7410*/  LEA.HI.X.SX32 R6, R117, R4, 0x1, P6 ;  /* 0x0000000475067211 */ /* 0x001fe400030f0eff */
[----:B------:R-:W-:-:S02]  /*7420*/  CS2R R116, SRZ ;  /* 0x0000000000747805 */ /* 0x000fc4000001ff00 */
[----:B-1----:R-:W-:Y:S01]  /*7430*/  IADD3 R5, P6, R131, R2, RZ ;  /* 0x0000000283057210 */ /* 0x002fe20007fde0ff */
[----:B------:R0:W-:Y:S01]  /*7440*/  STL [R1+0xa50], R6 ;  /* 0x000a500601007387 */ /* 0x0001e20000100800 */
[-C--:B------:R-:W-:Y:S02]  /*7450*/  LEA.HI.X.SX32 R2, R119, R4.reuse, 0x1, P5 ;  /* 0x0000000477027211 */ /* 0x080fe400028f0eff */
[----:B------:R-:W-:Y:S01]  /*7460*/  CS2R R118, SRZ ;  /* 0x0000000000767805 */ /* 0x000fe2000001ff00 */
[----:B------:R1:W-:Y:S04]  /*7470*/  STL [R1+0xa8c], R5 ;  /* 0x000a8c0501007387 */ /* 0x0003e80000100800 */
[----:B------:R2:W-:Y:S01]  /*7480*/  STL [R1+0xa58], R2 ;  /* 0x000a580201007387 */ /* 0x0005e20000100800 */
[----:B0-----:R-:W-:-:S02]  /*7490*/  LEA.HI.X.SX32 R6, R121, R4, 0x1, P3 ;  /* 0x0000000479067211 */ /* 0x001fc400018f0eff */
[----:B------:R-:W-:Y:S02]  /*74a0*/  CS2R R120, SRZ ;  /* 0x0000000000787805 */ /* 0x000fe4000001ff00 */
[----:B------:R-:W-:Y:S02]  /*74b0*/  IADD3 R228, P3, R227, UR8, RZ ;  /* 0x00000008e3e47c10 */ /* 0x000fe4000ff7e0ff */
[-C--:B-1----:R-:W-:Y:S01]  /*74c0*/  LEA.HI.X.SX32 R5, R123, R4.reuse, 0x1, P2 ;  /* 0x000000047b057211 */ /* 0x082fe200010f0eff */
[----:B------:R0:W-:Y:S01]  /*74d0*/  STL [R1+0xa60], R6 ;  /* 0x000a600601007387 */ /* 0x0001e20000100800 */
[----:B------:R-:W-:Y:S02]  /*74e0*/  IADD3 R226, P2, R225, UR8, RZ ;  /* 0x00000008e1e27c10 */ /* 0x000fe4000ff5e0ff */
[----:B------:R-:W-:Y:S02]  /*74f0*/  CS2R R122, SRZ ;  /* 0x00000000007a7805 */ /* 0x000fe4000001ff00 */
[----:B--2---:R-:W-:Y:S01]  /*7500*/  LEA.HI.X.SX32 R2, R125, R4, 0x1, P1 ;  /* 0x000000047d027211 */ /* 0x004fe200008f0eff */
[----:B------:R1:W-:Y:S01]  /*7510*/  STL [R1+0xa68], R5 ;  /* 0x000a680501007387 */ /* 0x0003e20000100800 */
[----:B------:R-:W-:-:S02]  /*7520*/  IADD3 R224, P1, R223, UR8, RZ ;  /* 0x00000008dfe07c10 */ /* 0x000fc4000ff3e0ff */
[----:B------:R-:W-:Y:S02]  /*7530*/  CS2R R124, SRZ ;  /* 0x00000000007c7805 */ /* 0x000fe4000001ff00 */
[----:B------:R-:W-:Y:S01]  /*7540*/  LEA.HI.X.SX32 R225, R225, UR9, 0x1, P2 ;  /* 0x00000009e1e17c11 */ /* 0x000fe200090f0eff */
[----:B------:R2:W-:Y:S01]  /*7550*/  STL [R1+0xa70], R2 ;  /* 0x000a700201007387 */ /* 0x0005e20000100800 */
[----:B------:R-:W-:Y:S02]  /*7560*/  LEA.HI.X.SX32 R223, R223, UR9, 0x1, P1 ;  /* 0x00000009dfdf7c11 */ /* 0x000fe400088f0eff */
[-C--:B0-----:R-:W-:Y:S02]  /*7570*/  LEA.HI.X.SX32 R6, R127, R4.reuse, 0x1, P0 ;  /* 0x000000047f067211 */ /* 0x081fe400000f0eff */
[----:B------:R-:W-:Y:S02]  /*7580*/  CS2R R126, SRZ ;  /* 0x00000000007e7805 */ /* 0x000fe4000001ff00 */
[----:B------:R-:W-:Y:S01]  /*7590*/  IADD3 R222, P0, R221, UR8, RZ ;  /* 0x00000008ddde7c10 */ /* 0x000fe2000ff1e0ff */
[----:B------:R-:W-:Y:S01]  /*75a0*/  UIMAD UR8, UR29, 0x32, URZ ;  /* 0x000000321d0878a4 */ /* 0x000fe2000f8e023f */
[----:B-1----:R-:W-:Y:S01]  /*75b0*/  LEA.HI.X.SX32 R5, R129, R4, 0x1, P4 ;  /* 0x0000000481057211 */ /* 0x002fe200020f0eff */
[----:B------:R-:W-:Y:S01]  /*75c0*/  STL [R1+0xa78], R6 ;  /* 0x000a780601007387 */ /* 0x000fe20000100800 */
[----:B------:R-:W-:-:S02]  /*75d0*/  LEA.HI.X.SX32 R221, R221, UR9, 0x1, P0 ;  /* 0x00000009dddd7c11 */ /* 0x000fc400080f0eff */
[----:B------:R-:W-:Y:S02]  /*75e0*/  CS2R R128, SRZ ;  /* 0x0000000000807805 */ /* 0x000fe4000001ff00 */
[----:B--2---:R-:W-:Y:S01]  /*75f0*/  LEA.HI.X.SX32 R2, R131, R4, 0x1, P6 ;  /* 0x0000000483027211 */ /* 0x004fe200030f0eff */
[----:B------:R0:W-:Y:S01]  /*7600*/  STL [R1+0xa80], R5 ;  /* 0x000a800501007387 */ /* 0x0001e20000100800 */
[----:B------:R-:W-:Y:S02]  /*7610*/  IADD3 R4, P0, R228, UR53, RZ ;  /* 0x00000035e4047c10 */ /* 0x000fe4000ff1e0ff */
[----:B------:R-:W-:Y:S02]  /*7620*/  CS2R R130, SRZ ;  /* 0x0000000000827805 */ /* 0x000fe4000001ff00 */
[----:B------:R-:W-:Y:S01]  /*7630*/  LEA.HI.X.SX32 R227, R227, UR9, 0x1, P3 ;  /* 0x00000009e3e37c11 */ /* 0x000fe200098f0eff */
[----:B------:R1:W-:Y:S01]  /*7640*/  STL [R1+0xa88], R2 ;  /* 0x000a880201007387 */ /* 0x0003e20000100800 */
[----:B------:R-:W-:Y:S01]  /*7650*/  UIMAD UR9, UR29, 0x36, URZ ;  /* 0x000000361d0978a4 */ /* 0x000fe2000f8e023f */
[----:B0-----:R-:W-:Y:S01]  /*7660*/  IADD3 R5, P1, R226, UR53, RZ ;  /* 0x00000035e2057c10 */ /* 0x001fe2000ff3e0ff */
[----:B-1----:R-:W-:Y:S01]  /*7670*/  IMAD.SHL.U32 R2, R3, 0x8, RZ ;  /* 0x0000000803027824 */ /* 0x002fe200078e00ff */
[----:B------:R-:W-:-:S04]  /*7680*/  IADD3 R3, P2, R224, UR53, RZ ;  /* 0x00000035e0037c10 */ /* 0x000fc8000ff5e0ff */
[----:B------:R0:W-:Y:S04]  /*7690*/  STL [R1+0x131c], R2 ;  /* 0x00131c0201007387 */ /* 0x0001e80000100800 */
[----:B------:R-:W-:Y:S04]  /*76a0*/  STL [R1+0x71c], RZ ;  /* 0x00071cff01007387 */ /* 0x000fe80000100800 */
[----:B------:R-:W-:Y:S01]  /*76b0*/  STL [R1+0x400], RZ ;  /* 0x000400ff01007387 */ /* 0x000fe20000100800 */
[----:B0-----:R-:W-:-:S03]  /*76c0*/  LOP3.LUT R2, R2, 0x30, RZ, 0xc0, !PT ;  /* 0x0000003002027812 */ /* 0x001fc600078ec0ff */
[----:B------:R-:W-:Y:S04]  /*76d0*/  STL [R1+0x404], RZ ;  /* 0x000404ff01007387 */ /* 0x000fe80000100800 */
        /* <DEDUP_REMOVED lines=254> */
[----:B------:R-:W-:Y:S04]  /*86c0*/  STL [R1], RZ ;  /* 0x000000ff01007387 */ /* 0x000fe80000100800 */
        /* <DEDUP_REMOVED lines=63> */
[----:B------:R0:W-:Y:S04]  /*8ac0*/  STL [R1+0xa94], R4 ;  /* 0x000a940401007387 */ /* 0x0001e80000100800 */
[----:B------:R1:W-:Y:S04]  /*8ad0*/  STL [R1+0xa9c], R5 ;  /* 0x000a9c0501007387 */ /* 0x0003e80000100800 */
[----:B------:R2:W-:Y:S01]  /*8ae0*/  STL [R1+0xaa4], R3 ;  /* 0x000aa40301007387 */ /* 0x0005e20000100800 */
[----:B0-----:R-:W-:Y:S01]  /*8af0*/  IADD3 R4, P3, R222, UR53, RZ ;  /* 0x00000035de047c10 */ /* 0x001fe2000ff7e0ff */
[----:B------:R-:W-:Y:S01]  /*8b00*/  UIMAD UR53, UR29, 0x30, URZ ;  /* 0x000000301d3578a4 */ /* 0x000fe2000f8e023f */
[----:B-1----:R-:W-:-:S03]  /*8b10*/  IADD3.X R5, R225, UR15, RZ, P1, !PT ;  /* 0x0000000fe1057c10 */ /* 0x002fc60008ffe4ff */
[----:B------:R0:W-:Y:S01]  /*8b20*/  STL [R1+0xaac], R4 ;  /* 0x000aac0401007387 */ /* 0x0001e20000100800 */
[----:B--2---:R-:W-:-:S05]  /*8b30*/  IADD3.X R3, R227, UR15, RZ, P0, !PT ;  /* 0x0000000fe3037c10 */ /* 0x004fca00087fe4ff */
[----:B------:R1:W-:Y:S01]  /*8b40*/  STL [R1+0xa90], R3 ;  /* 0x000a900301007387 */ /* 0x0003e20000100800 */
[----:B0-----:R-:W-:-:S03]  /*8b50*/  IADD3.X R4, R223, UR15, RZ, P2, !PT ;  /* 0x0000000fdf047c10 */ /* 0x001fc600097fe4ff */
[----:B------:R0:W-:Y:S04]  /*8b60*/  STL [R1+0xa98], R5 ;  /* 0x000a980501007387 */ /* 0x0001e80000100800 */
[----:B------:R2:W-:Y:S01]  /*8b70*/  STL [R1+0xaa0], R4 ;  /* 0x000aa00401007387 */ /* 0x0005e20000100800 */
[----:B-1----:R-:W-:Y:S01]  /*8b80*/  IADD3.X R3, R221, UR15, RZ, P3, !PT ;  /* 0x0000000fdd037c10 */ /* 0x002fe20009ffe4ff */
[----:B------:R-:W-:Y:S02]  /*8b90*/  USHF.R.S32.HI UR15, URZ, 0x1f, UR49 ;  /* 0x0000001f3f0f7899 */ /* 0x000fe40008011431 */
[----:B0-----:R-:W-:Y:S02]  /*8ba0*/  IADD3 R5, P1, R226, UR49, RZ ;  /* 0x00000031e2057c10 */ /* 0x001fe4000ff3e0ff */
[----:B------:R0:W-:Y:S01]  /*8bb0*/  STL [R1+0xaa8], R3 ;  /* 0x000aa80301007387 */ /* 0x0001e20000100800 */
[----:B--2---:R-:W-:-:S05]  /*8bc0*/  IADD3 R4, P0, R228, UR49, RZ ;  /* 0x00000031e4047c10 */ /* 0x004fca000ff1e0ff */
[----:B------:R1:W-:Y:S01]  /*8bd0*/  STL [R1+0xab4], R4 ;  /* 0x000ab40401007387 */ /* 0x0003e20000100800 */
[----:B0-----:R-:W-:-:S03]  /*8be0*/  IADD3 R3, P2, R224, UR49, RZ ;  /* 0x00000031e0037c10 */ /* 0x001fc6000ff5e0ff */
[----:B------:R0:W-:Y:S04]  /*8bf0*/  STL [R1+0xabc], R5 ;  /* 0x000abc0501007387 */ /* 0x0001e80000100800 */
[----:B------:R2:W-:Y:S01]  /*8c00*/  STL [R1+0xac4], R3 ;  /* 0x000ac40301007387 */ /* 0x0005e20000100800 */
[----:B-1----:R-:W-:Y:S01]  /*8c10*/  IADD3 R4, P3, R222, UR49, RZ ;  /* 0x00000031de047c10 */ /* 0x002fe2000ff7e0ff */
[----:B------:R-:W-:Y:S01]  /*8c20*/  UIMAD UR49, UR29, 0x2f, URZ ;  /* 0x0000002f1d3178a4 */ /* 0x000fe2000f8e023f */
[----:B0-----:R-:W-:-:S03]  /*8c30*/  IADD3.X R5, R225, UR15, RZ, P1, !PT ;  /* 0x0000000fe1057c10 */ /* 0x001fc60008ffe4ff */
        /* <DEDUP_REMOVED lines=43> */
[----:B------:R-:W-:Y:S01]  /*8ef0*/  UIMAD UR15, UR29, 0x2c, URZ ;  /* 0x0000002c1d0f78a4 */ /* 0x000fe2000f8e023f */
[----:B0-----:R-:W-:-:S03]  /*8f00*/  IADD3 R5, P1, R226, UR51, RZ ;  /* 0x00000033e2057c10 */ /* 0x001fc6000ff3e0ff */
[----:B------:R0:W-:Y:S01]  /*8f10*/  STL [R1+0xb08], R3 ;  /* 0x000b080301007387 */ /* 0x0001e20000100800 */
[----:B--2---:R-:W-:-:S05]  /*8f20*/  IADD3 R4, P0, R228, UR51, RZ ;  /* 0x00000033e4047c10 */ /* 0x004fca000ff1e0ff */
[----:B------:R1:W-:Y:S01]  /*8f30*/  STL [R1+0xb14], R4 ;  /* 0x000b140401007387 */ /* 0x0003e20000100800 */
[----:B0-----:R-:W-:-:S03]  /*8f40*/  IADD3 R3, P2, R224, UR51, RZ ;  /* 0x00000033e0037c10 */ /* 0x001fc6000ff5e0ff */
[----:B------:R0:W-:Y:S04]  /*8f50*/  STL [R1+0xb1c], R5 ;  /* 0x000b1c0501007387 */ /* 0x0001e80000100800 */
[----:B------:R2:W-:Y:S01]  /*8f60*/  STL [R1+0xb24], R3 ;  /* 0x000b240301007387 */ /* 0x0005e20000100800 */
[----:B-1----:R-:W-:Y:S01]  /*8f70*/  IADD3 R4, P3, R222, UR51, RZ ;  /* 0x00000033de047c10 */ /* 0x002fe2000ff7e0ff */
[----:B------:R-:W-:Y:S01]  /*8f80*/  USHF.R.S32.HI UR51, URZ, 0x1f, UR33 ;  /* 0x0000001f3f337899 */ /* 0x000fe20008011421 */
        /* <DEDUP_REMOVED lines=8> */
[----:B------:R-:W-:Y:S01]  /*9010*/  USHF.R.S32.HI UR59, URZ, 0x1f, UR41 ;  /* 0x0000001f3f3b7899 */ /* 0x000fe20008011429 */
        /* <DEDUP_REMOVED lines=188> */
[----:B------:R-:W-:Y:S01]  /*9be0*/  USHF.L.U32 UR53, UR29, 0x5, URZ ;  /* 0x000000051d357899 */ /* 0x000fe2000800063f */
        /* <DEDUP_REMOVED lines=53> */
[----:B------:R-:W-:Y:S02]  /*9f40*/  USHF.L.U32 UR6, UR29, 0x6, URZ ;  /* 0x000000061d067899 */ /* 0x000fe4000800063f */
[----:B------:R-:W-:Y:S01]  /*9f50*/  UIMAD UR29, UR29, 0x1d, URZ ;  /* 0x0000001d1d1d78a4 */ /* 0x000fe2000f8e023f */
[----:B0-----:R-:W-:Y:S01]  /*9f60*/  IADD3.X R5, R225, UR59, RZ, P1, !PT ;  /* 0x0000003be1057c10 */ /* 0x001fe20008ffe4ff */
        /* <DEDUP_REMOVED lines=10> */
[----:B--2---:R-:W-:-:S02]  /*a010*/  IADD3 R4, P2, R224, UR15, RZ ;  /* 0x0000000fe0047c10 */ /* 0x004fc4000ff5e0ff */
[----:B0-----:R-:W-:-:S05]  /*a020*/  IADD3 R3, P0, R228, UR15, RZ ;  /* 0x0000000fe4037c10 */ /* 0x001fca000ff1e0ff */
[----:B------:R0:W-:Y:S04]  /*a030*/  STL [R1+0xcf4], R3 ;  /* 0x000cf40301007387 */ /* 0x0001e80000100800 */
[----:B------:R1:W-:Y:S04]  /*a040*/  STL [R1+0xcfc], R5 ;  /* 0x000cfc0501007387 */ /* 0x0003e80000100800 */
[----:B------:R2:W-:Y:S01]  /*a050*/  STL [R1+0xd04], R4 ;  /* 0x000d040401007387 */ /* 0x0005e20000100800 */
[----:B0-----:R-:W-:Y:S01]  /*a060*/  IADD3 R3, P3, R222, UR15, RZ ;  /* 0x0000000fde037c10 */ /* 0x001fe2000ff7e0ff */
[----:B------:R-:W-:-:S02]  /*a070*/  USHF.R.S32.HI UR15, URZ, 0x1f, UR55 ;  /* 0x0000001f3f0f7899 */ /* 0x000fc40008011437 */
[----:B------:R-:W-:Y:S01]  /*a080*/  USHF.R.S32.HI UR55, URZ, 0x1f, UR47 ;  /* 0x0000001f3f377899 */ /* 0x000fe2000801142f */
[----:B-1----:R-:W-:Y:S01]  /*a090*/  IADD3.X R5, R225, UR59, RZ, P1, !PT ;  /* 0x0000003be1057c10 */ /* 0x002fe20008ffe4ff */
[----:B------:R0:W-:Y:S01]  /*a0a0*/  STL [R1+0xd0c], R3 ;  /* 0x000d0c0301007387 */ /* 0x0001e20000100800 */
[----:B--2---:R-:W-:Y:S02]  /*a0b0*/  IADD3.X R4, R223, UR59, RZ, P2, !PT ;  /* 0x0000003bdf047c10 */ /* 0x004fe400097fe4ff */
[----:B0-----:R-:W-:-:S05]  /*a0c0*/  IADD3.X R3, R227, UR59, RZ, P0, !PT ;  /* 0x0000003be3037c10 */ /* 0x001fca00087fe4ff */
[----:B------:R0:W-:Y:S04]  /*a0d0*/  STL [R1+0xcf0], R3 ;  /* 0x000cf00301007387 */ /* 0x0001e80000100800 */
[----:B------:R1:W-:Y:S04]  /*a0e0*/  STL [R1+0xcf8], R5 ;  /* 0x000cf80501007387 */ /* 0x0003e80000100800 */
[----:B------:R2:W-:Y:S01]  /*a0f0*/  STL [R1+0xd00], R4 ;  /* 0x000d000401007387 */ /* 0x0005e20000100800 */
[----:B0-----:R-:W-:Y:S01]  /*a100*/  IADD3.X R3, R221, UR59, RZ, P3, !PT ;  /* 0x0000003bdd037c10 */ /* 0x001fe20009ffe4ff */
[----:B------:R-:W-:-:S02]  /*a110*/  USHF.R.S32.HI UR59, URZ, 0x1f, UR33 ;  /* 0x0000001f3f3b7899 */ /* 0x000fc40008011421 */
[----:B-1----:R-:W-:Y:S02]  /*a120*/  IADD3 R5, P1, R226, UR33, RZ ;  /* 0x00000021e2057c10 */ /* 0x002fe4000ff3e0ff */
        /* <DEDUP_REMOVED lines=69> */
[----:B-1----:R-:W-:Y:S02]  /*a580*/  IADD3.X R3, R221, UR59, RZ, P3, !PT ;  /* 0x0000003bdd037c10 */ /* 0x002fe40009ffe4ff */
        /* <DEDUP_REMOVED lines=293> */
[----:B------:R-:W-:Y:S04]  /*b7e0*/  STL [R1+0xf9c], R5 ;  /* 0x000f9c0501007387 */ /* 0x000fe80000100800 */
[----:B------:R0:W-:Y:S01]  /*b7f0*/  STL [R1+0xfa4], R3 ;  /* 0x000fa40301007387 */ /* 0x0001e20000100800 */
[----:B-1----:R-:W-:Y:S01]  /*b800*/  IADD3 R4, P3, R222, UR39, RZ ;  /* 0x00000027de047c10 */ /* 0x002fe2000ff7e0ff */
[----:B------:R-:W-:-:S04]  /*b810*/  USHF.R.S32.HI UR39, URZ, 0x1f, UR19 ;  /* 0x0000001f3f277899 */ /* 0x000fc80008011413 */
[----:B------:R1:W-:Y:S01]  /*b820*/  STL [R1+0xfac], R4 ;  /* 0x000fac0401007387 */ /* 0x0003e20000100800 */
[----:B0-----:R-:W-:Y:S02]  /*b830*/  SHF.R.S32.HI R3, RZ, 0x6, R0 ;  /* 0x00000006ff037819 */ /* 0x001fe40000011400 */
[----:B------:R-:W-:-:S03]  /*b840*/  IADD3.X R0, R227, UR9, RZ, P0, !PT ;  /* 0x00000009e3007c10 */ /* 0x000fc600087fe4ff */
[----:B------:R0:W-:Y:S01]  /*b850*/  STL [R1+0x1318], R3 ;  /* 0x0013180301007387 */ /* 0x0001e20000100800 */
[----:B-1----:R-:W-:-:S03]  /*b860*/  IADD3.X R4, R225, UR9, RZ, P1, !PT ;  /* 0x00000009e1047c10 */ /* 0x002fc60008ffe4ff */
[----:B------:R1:W-:Y:S04]  /*b870*/  STL [R1+0xf90], R0 ;  /* 0x000f900001007387 */ /* 0x0003e80000100800 */
[----:B------:R2:W-:Y:S01]  /*b880*/  STL [R1+0xf98], R4 ;  /* 0x000f980401007387 */ /* 0x0005e20000100800 */
[----:B0-----:R-:W-:Y:S02]  /*b890*/  IADD3.X R3, R223, UR9, RZ, P2, !PT ;  /* 0x00000009df037c10 */ /* 0x001fe400097fe4ff */
[----:B-1----:R-:W-:-:S03]  /*b8a0*/  IADD3.X R0, R221, UR9, RZ, P3, !PT ;  /* 0x00000009dd007c10 */ /* 0x002fc60009ffe4ff */
[----:B------:R0:W-:Y:S01]  /*b8b0*/  STL [R1+0xfa0], R3 ;  /* 0x000fa00301007387 */ /* 0x0001e20000100800 */
[----:B------:R-:W-:Y:S01]  /*b8c0*/  UIADD3 UR9, UP0, UR12, 0x2, URZ ;  /* 0x000000020c097890 */ /* 0x000fe2000ff1e03f */
[----:B--2---:R-:W-:Y:S02]  /*b8d0*/  IADD3 R4, P1, R226, UR5, RZ ;  /* 0x00000005e2047c10 */ /* 0x004fe4000ff3e0ff */
[----:B------:R1:W-:Y:S01]  /*b8e0*/  STL [R1+0xfa8], R0 ;  /* 0x000fa80001007387 */ /* 0x0003e20000100800 */
[----:B------:R-:W-:Y:S02]  /*b8f0*/  UIADD3.X UR59, UR4, -0x7fffffe0, URZ, UP0, !UPT ;  /* 0x80000020043b7890 */ /* 0x000fe400087fe43f */
[----:B------:R-:W-:Y:S01]  /*b900*/  USHF.R.S32.HI UR4, URZ, 0x1f, UR7 ;  /* 0x0000001f3f047899 */ /* 0x000fe20008011407 */
[----:B0-----:R-:W-:Y:S02]  /*b910*/  IADD3 R3, P0, R228, UR5, RZ ;  /* 0x00000005e4037c10 */ /* 0x001fe4000ff1e0ff */
[----:B-1----:R-:W-:-:S03]  /*b920*/  IADD3 R0, P2, R224, UR5, RZ ;  /* 0x00000005e0007c10 */ /* 0x002fc6000ff5e0ff */
[----:B------:R0:W-:Y:S04]  /*b930*/  STL [R1+0xfb4], R3 ;  /* 0x000fb40301007387 */ /* 0x0001e80000100800 */
[----:B------:R-:W-:Y:S04]  /*b940*/  STL [R1+0xfbc], R4 ;  /* 0x000fbc0401007387 */ /* 0x000fe80000100800 */
[----:B------:R1:W-:Y:S01]  /*b950*/  STL [R1+0xfc4], R0 ;  /* 0x000fc40001007387 */ /* 0x0003e20000100800 */
[----:B0-----:R-:W-:Y:S01]  /*b960*/  IADD3 R3, P3, R222, UR5, RZ ;  /* 0x00000005de037c10 */ /* 0x001fe2000ff7e0ff */
[----:B------:R-:W-:-:S04]  /*b970*/  USHF.R.S32.HI UR5, URZ, 0x1f, UR6 ;  /* 0x0000001f3f057899 */ /* 0x000fc80008011406 */
[----:B------:R0:W-:Y:S01]  /*b980*/  STL [R1+0xfcc], R3 ;  /* 0x000fcc0301007387 */ /* 0x0001e20000100800 */
[----:B-1----:R-:W-:Y:S01]  /*b990*/  IMAD R0, R229, 0x40, R2 ;  /* 0x00000040e5007824 */ /* 0x002fe200078e0202 */
[----:B------:R-:W-:-:S04]  /*b9a0*/  IADD3.X R2, R225, UR8, RZ, P1, !PT ;  /* 0x00000008e1027c10 */ /* 0x000fc80008ffe4ff */
[----:B------:R-:W-:Y:S01]  /*b9b0*/  STL [R1+0x6b8], R0 ;  /* 0x0006b80001007387 */ /* 0x000fe20000100800 */
[----:B0-----:R-:W-:-:S05]  /*b9c0*/  IADD3.X R3, R227, UR8, RZ, P0, !PT ;  /* 0x00000008e3037c10 */ /* 0x001fca00087fe4ff */
[----:B------:R0:W-:Y:S04]  /*b9d0*/  STL [R1+0xfb0], R3 ;  /* 0x000fb00301007387 */ /* 0x0001e80000100800 */
[----:B------:R1:W-:Y:S01]  /*b9e0*/  STL [R1+0xfb8], R2 ;  /* 0x000fb80201007387 */ /* 0x0003e20000100800 */
[----:B0-----:R-:W-:Y:S02]  /*b9f0*/  IADD3.X R3, R223, UR8, RZ, P2, !PT ;  /* 0x00000008df037c10 */ /* 0x001fe400097fe4ff */
[----:B------:R-:W-:Y:S02]  /*ba00*/  IADD3 R4, P2, R224, UR54, RZ ;  /* 0x00000036e0047c10 */ /* 0x000fe4000ff5e0ff */
[----:B-1----:R-:W-:Y:S01]  /*ba10*/  IADD3.X R2, R221, UR8, RZ, P3, !PT ;  /* 0x00000008dd027c10 */ /* 0x002fe20009ffe4ff */
[----:B------:R0:W-:Y:S01]  /*ba20*/  STL [R1+0xfc0], R3 ;  /* 0x000fc00301007387 */ /* 0x0001e20000100800 */
[----:B------:R-:W-:Y:S01]  /*ba30*/  UMOV UR8, UR9 ;  /* 0x0000000900087c82 */ /* 0x000fe20008000000 */
[----:B------:R-:W-:Y:S01]  /*ba40*/  UMOV UR9, UR59 ;  /* 0x0000003b00097c82 */ /* 0x000fe20008000000 */
[----:B------:R-:W-:Y:S01]  /*ba50*/  ULDC UR59, c[0x0][0x238] ;  /* 0x00008e00003b7ab9 */ /* 0x000fe20000000800 */
[----:B------:R1:W-:Y:S01]  /*ba60*/  STL [R1+0xfc8], R2 ;  /* 0x000fc80201007387 */ /* 0x0003e20000100800 */
[----:B0-----:R-:W-:-:S02]  /*ba70*/  IADD3 R3, P0, R228, UR54, RZ ;  /* 0x00000036e4037c10 */ /* 0x001fc4000ff1e0ff */
[----:B-1----:R-:W-:-:S03]  /*ba80*/  IADD3 R2, P1, R226, UR54, RZ ;  /* 0x00000036e2027c10 */ /* 0x002fc6000ff3e0ff */
[----:B------:R0:W-:Y:S04]  /*ba90*/  STL [R1+0xfd4], R3 ;  /* 0x000fd40301007387 */ /* 0x0001e80000100800 */
[----:B------:R1:W-:Y:S04]  /*baa0*/  STL [R1+0xfdc], R2 ;  /* 0x000fdc0201007387 */ /* 0x0003e80000100800 */
[----:B------:R2:W-:Y:S01]  /*bab0*/  STL [R1+0xfe4], R4 ;  /* 0x000fe40401007387 */ /* 0x0005e20000100800 */
[----:B0-----:R-:W-:Y:S02]  /*bac0*/  IADD3 R3, P3, R222, UR54, RZ ;  /* 0x00000036de037c10 */ /* 0x001fe4000ff7e0ff */
[----:B-1----:R-:W-:-:S03]  /*bad0*/  IADD3.X R2, R227, UR55, RZ, P0, !PT ;  /* 0x00000037e3027c10 */ /* 0x002fc600087fe4ff */
[----:B------:R0:W-:Y:S01]  /*bae0*/  STL [R1+0xfec], R3 ;  /* 0x000fec0301007387 */ /* 0x0001e20000100800 */
[----:B--2---:R-:W-:-:S03]  /*baf0*/  IADD3.X R4, R225, UR55, RZ, P1, !PT ;  /* 0x00000037e1047c10 */ /* 0x004fc60008ffe4ff */
[----:B------:R1:W-:Y:S04]  /*bb00*/  STL [R1+0xfd0], R2 ;  /* 0x000fd00201007387 */ /* 0x0003e80000100800 */
[----:B------:R2:W-:Y:S01]  /*bb10*/  STL [R1+0xfd8], R4 ;  /* 0x000fd80401007387 */ /* 0x0005e20000100800 */
[----:B0-----:R-:W-:Y:S02]  /*bb20*/  IADD3.X R3, R223, UR55, RZ, P2, !PT ;  /* 0x00000037df037c10 */ /* 0x001fe400097fe4ff */
[----:B-1----:R-:W-:-:S03]  /*bb30*/  IADD3.X R2, R221, UR55, RZ, P3, !PT ;  /* 0x00000037dd027c10 */ /* 0x002fc60009ffe4ff */
[----:B------:R0:W-:Y:S01]  /*bb40*/  STL [R1+0xfe0], R3 ;  /* 0x000fe00301007387 */ /* 0x0001e20000100800 */
[----:B------:R-:W-:Y:S01]  /*bb50*/  UIADD3.64 UR54, UR8, 0xfe, URZ ;  /* 0x000000fe08367897 */ /* 0x000fe2000fffe03f */
[----:B--2---:R-:W-:Y:S02]  /*bb60*/  IADD3 R4, P2, R224, UR52, RZ ;  /* 0x00000034e0047c10 */ /* 0x004fe4000ff5e0ff */
[----:B------:R1:W-:Y:S01]  /*bb70*/  STL [R1+0xfe8], R2 ;  /* 0x000fe80201007387 */ /* 0x0003e20000100800 */
[----:B0-----:R-:W-:Y:S02]  /*bb80*/  IADD3 R3, P0, R228, UR52, RZ ;  /* 0x00000034e4037c10 */ /* 0x001fe4000ff1e0ff */
        /* <DEDUP_REMOVED lines=16> */
[----:B------:R-:W-:Y:S01]  /*bc90*/  UIADD3.64 UR52, UR8, 0x700, URZ ;  /* 0x0000070008347897 */ /* 0x000fe2000fffe03f */
        /* <DEDUP_REMOVED lines=185> */
[----:B--2---:R-:W-:-:S03]  /*c830*/  IADD3 R4, P2, R224, UR42, RZ ;  /* 0x0000002ae0047c10 */ /* 0x004fc6000ff5e0ff */
        /* <DEDUP_REMOVED lines=11> */
[----:B------:R-:W-:Y:S01]  /*c8f0*/  STL [R1+0x1178], R4 ;  /* 0x0011780401007387 */ /* 0x000fe20000100800 */
[----:B0-----:R-:W-:Y:S02]  /*c900*/  IADD3.X R3, R223, UR43, RZ, P2, !PT ;  /* 0x0000002bdf037c10 */ /* 0x001fe400097fe4ff */
[----:B-1----:R-:W-:-:S03]  /*c910*/  IADD3.X R2, R221, UR43, RZ, P3, !PT ;  /* 0x0000002bdd027c10 */ /* 0x002fc60009ffe4ff */
[----:B------:R0:W-:Y:S04]  /*c920*/  STL [R1+0x1180], R3 ;  /* 0x0011800301007387 */ /* 0x0001e80000100800 */
[----:B------:R1:W-:Y:S01]  /*c930*/  STL [R1+0x1188], R2 ;  /* 0x0011880201007387 */ /* 0x0003e20000100800 */
[C---:B0-----:R-:W-:Y:S02]  /*c940*/  LOP3.LUT R3, R0.reuse, 0x10, RZ, 0x3c, !PT ;  /* 0x0000001000037812 */ /* 0x041fe400078e3cff */
[----:B-1----:R-:W-:-:S03]  /*c950*/  LOP3.LUT R2, R0, 0x20, RZ, 0x3c, !PT ;  /* 0x0000002000027812 */ /* 0x002fc600078e3cff */
[----:B------:R0:W-:Y:S01]  /*c960*/  STL [R1+0x788], R3 ;  /* 0x0007880301007387 */ /* 0x0001e20000100800 */
[----:B------:R-:W-:-:S03]  /*c970*/  LOP3.LUT R0, R0, 0x30, RZ, 0x3c, !PT ;  /* 0x0000003000007812 */ /* 0x000fc600078e3cff */
[----:B------:R1:W-:Y:S04]  /*c980*/  STL [R1+0x784], R2 ;  /* 0x0007840201007387 */ /* 0x0003e80000100800 */
[----:B------:R2:W-:Y:S01]  /*c990*/  STL [R1+0x780], R0 ;  /* 0x0007800001007387 */ /* 0x0005e20000100800 */
[----:B0-----:R-:W-:Y:S02]  /*c9a0*/  IADD3 R3, P1, R228, UR13, RZ ;  /* 0x0000000de4037c10 */ /* 0x001fe4000ff3e0ff */
[----:B-1----:R-:W-:-:S03]  /*c9b0*/  IADD3 R2, P0, R226, UR13, RZ ;  /* 0x0000000de2027c10 */ /* 0x002fc6000ff1e0ff */
[----:B------:R0:W-:Y:S01]  /*c9c0*/  STL [R1+0x1194], R3 ;  /* 0x0011940301007387 */ /* 0x0001e20000100800 */
[----:B--2---:R-:W-:-:S03]  /*c9d0*/  IADD3 R0, P4, R224, UR13, RZ ;  /* 0x0000000de0007c10 */ /* 0x004fc6000ff9e0ff */
        /* <DEDUP_REMOVED lines=9> */
[----:B-1----:R-:W-:-:S03]  /*ca70*/  IADD3.X R2, R227, UR30, RZ, P1, !PT ;  /* 0x0000001ee3027c10 */ /* 0x002fc60008ffe4ff */
[----:B------:R0:W-:Y:S01]  /*ca80*/  STL [R1+0x11c4], R3 ;  /* 0x0011c40301007387 */ /* 0x0001e20000100800 */
[----:B--2---:R-:W-:-:S03]  /*ca90*/  IADD3 R0, P1, R222, UR27, RZ ;  /* 0x0000001bde007c10 */ /* 0x004fc6000ff3e0ff */
[----:B------:R1:W-:Y:S04]  /*caa0*/  STL [R1+0x1190], R2 ;  /* 0x0011900201007387 */ /* 0x0003e80000100800 */
[----:B------:R2:W-:Y:S01]  /*cab0*/  STL [R1+0x11cc], R0 ;  /* 0x0011cc0001007387 */ /* 0x0005e20000100800 */
[----:B0-----:R-:W-:Y:S02]  /*cac0*/  IADD3.X R3, R225, UR30, RZ, P0, !PT ;  /* 0x0000001ee1037c10 */ /* 0x001fe400087fe4ff */
[----:B-1----:R-:W-:-:S03]  /*cad0*/  IADD3 R2, P0, R228, UR26, RZ ;  /* 0x0000001ae4027c10 */ /* 0x002fc6000ff1e0ff */
[----:B------:R0:W-:Y:S01]  /*cae0*/  STL [R1+0x1198], R3 ;  /* 0x0011980301007387 */ /* 0x0001e20000100800 */
[----:B--2---:R-:W-:-:S03]  /*caf0*/  IADD3.X R0, R223, UR30, RZ, P4, !PT ;  /* 0x0000001edf007c10 */ /* 0x004fc6000a7fe4ff */
        /* <DEDUP_REMOVED lines=57> */
[----:B-1----:R-:W-:Y:S02]  /*ce90*/  IADD3.X R2, R227, UR38, RZ, P4, !PT ;  /* 0x00000026e3027c10 */ /* 0x002fe4000a7fe4ff */
[----:B--2---:R-:W-:-:S03]  /*cea0*/  IADD3 R0, P4, R222, UR19, RZ ;  /* 0x00000013de007c10 */ /* 0x004fc6000ff9e0ff */
[----:B------:R0:W-:Y:S04]  /*ceb0*/  STL [R1+0x1210], R2 ;  /* 0x0012100201007387 */ /* 0x0001e80000100800 */
        /* <DEDUP_REMOVED lines=29> */
[----:B------:R-:W-:-:S03]  /*d090*/  UMOV UR15, 0x80000020 ;  /* 0x80000020000f7882 */ /* 0x000fc60000000000 */
[----:B------:R2:W-:Y:S02]  /*d0a0*/  STL [R1+0x1268], R0 ;  /* 0x0012680001007387 */ /* 0x0005e40000100800 */
.L_x_2:
[----:B0-2---:R-:W2:Y:S04]  /*d0b0*/  LDL R2, [R1+0x71c] ;  /* 0x00071c0001027983 */ /* 0x005ea80000100800 */
[----:B------:R-:W-:Y:S04]  /*d0c0*/  STL [R1+0x19b8], R239 ;  /* 0x0019b8ef01007387 */ /* 0x000fe80000100800 */
        /* <DEDUP_REMOVED lines=63> */
[----:B------:R0:W-:Y:S04]  /*d4c0*/  STL [R1+0x158c], R205 ;  /* 0x00158ccd01007387 */ /* 0x0001e80000100800 */
[----:B0-----:R-:W3:Y:S04]  /*d4d0*/  LDL.LU R205, [R1+0xf94] ;  /* 0x000f940001cd7983 */ /* 0x001ee80000300800 */
[----:B------:R0:W-:Y:S04]  /*d4e0*/  STL [R1+0x1588], R206 ;  /* 0x001588ce01007387 */ /* 0x0001e80000100800 */
[----:B0-----:R-:W4:Y:S04]  /*d4f0*/  LDL.LU R206, [R1+0xfb8] ;  /* 0x000fb80001ce7983 */ /* 0x001f280000300800 */
[----:B------:R0:W-:Y:S04]  /*d500*/  STL [R1+0x1584], R207 ;  /* 0x001584cf01007387 */ /* 0x0001e80000100800 */
[----:B0-----:R-:W3:Y:S04]  /*d510*/  LDL.LU R207, [R1+0xf8c] ;  /* 0x000f8c0001cf7983 */ /* 0x001ee80000300800 */
        /* <DEDUP_REMOVED lines=14> */
[----:B------:R-:W-:Y:S04]  /*d600*/  STL [R1+0x1564], R215 ;  /* 0x001564d701007387 */ /* 0x000fe80000100800 */
        /* <DEDUP_REMOVED lines=245> */
[----:B------:R0:W-:Y:S01]  /*e560*/  STL [R1+0x135c], R83 ;  /* 0x00135c5301007387 */ /* 0x0001e20000100800 */
[----:B------:R-:W-:-:S03]  /*e570*/  MOV R0, UR49 ;  /* 0x0000003100007c02 */ /* 0x000fc60008000f00 */
[----:B0-----:R-:W3:Y:S04]  /*e580*/  LDL.LU R83, [R1+0xbcc] ;  /* 0x000bcc0001537983 */ /* 0x001ee80000300800 */
[----:B------:R0:W-:Y:S04]  /*e590*/  STL [R1+0x1358], R84 ;  /* 0x0013585401007387 */ /* 0x0001e80000100800 */
[----:B0-----:R-:W3:Y:S04]  /*e5a0*/  LDL.LU R84, [R1+0xbf0] ;  /* 0x000bf00001547983 */ /* 0x001ee80000300800 */
[----:B------:R0:W-:Y:S01]  /*e5b0*/  STL [R1+0x1354], R85 ;  /* 0x0013545501007387 */ /* 0x0001e20000100800 */
[----:B------:R-:W-:-:S03]  /*e5c0*/  MOV R3, UR48 ;  /* 0x0000003000037c02 */ /* 0x000fc60008000f00 */
[----:B0-----:R-:W3:Y:S04]  /*e5d0*/  LDL.LU R85, [R1+0xbc4] ;  /* 0x000bc40001557983 */ /* 0x001ee80000300800 */
[----:B------:R0:W-:Y:S04]  /*e5e0*/  STL [R1+0x1350], R86 ;  /* 0x0013505601007387 */ /* 0x0001e80000100800 */
[----:B0-----:R-:W3:Y:S01]  /*e5f0*/  LDL.LU R86, [R1+0xbe8] ;  /* 0x000be80001567983 */ /* 0x001ee20000300800 */
[----:B------:R-:W-:Y:S02]  /*e600*/  PRMT R232, RZ, 0x7610, R232 ;  /* 0x00007610ffe87816 */ /* 0x000fe400000000e8 */
[----:B------:R-:W-:Y:S01]  /*e610*/  PRMT R239, RZ, 0x7610, R239 ;  /* 0x00007610ffef7816 */ /* 0x000fe200000000ef */
[----:B------:R-:W-:Y:S04]  /*e620*/  STL [R1+0x134c], R87 ;  /* 0x00134c5701007387 */ /* 0x000fe80000100800 */
[----:B-----5:R-:W-:Y:S04]  /*e630*/  STL [R1+0x1330], R220 ;  /* 0x001330dc01007387 */ /* 0x020fe80000100800 */
[----:B------:R-:W-:Y:S04]  /*e640*/  STL [R1+0x132c], R219 ;  /* 0x00132cdb01007387 */ /* 0x000fe80000100800 */
[----:B------:R-:W-:Y:S04]  /*e650*/  STL [R1+0x1328], R218 ;  /* 0x001328da01007387 */ /* 0x000fe80000100800 */
[----:B------:R-:W-:Y:S04]  /*e660*/  STL [R1+0x1324], R217 ;  /* 0x001324d901007387 */ /* 0x000fe80000100800 */
[----:B------:R-:W-:Y:S04]  /*e670*/  STL [R1+0x1320], R216 ;  /* 0x001320d801007387 */ /* 0x000fe80000100800 */
[----:B------:R0:W-:Y:S04]  /*e680*/  STL [R1+0x128c], R0 ;  /* 0x00128c0001007387 */ /* 0x0001e80000100800 */
[----:B------:R1:W-:Y:S01]  /*e690*/  STL [R1+0x1288], R3 ;  /* 0x0012880301007387 */ /* 0x0003e20000100800 */
[----:B0-----:R-:W-:-:S02]  /*e6a0*/  MOV R0, UR53 ;  /* 0x0000003500007c02 */ /* 0x001fc40008000f00 */
[----:B-1----:R-:W-:-:S03]  /*e6b0*/  MOV R3, UR52 ;  /* 0x0000003400037c02 */ /* 0x002fc60008000f00 */
[----:B------:R0:W-:Y:S04]  /*e6c0*/  STL [R1+0x1284], R0 ;  /* 0x0012840001007387 */ /* 0x0001e80000100800 */
[----:B------:R1:W-:Y:S01]  /*e6d0*/  STL [R1+0x1280], R3 ;  /* 0x0012800301007387 */ /* 0x0003e20000100800 */
[----:B0-----:R-:W-:Y:S02]  /*e6e0*/  MOV R0, UR7 ;  /* 0x0000000700007c02 */ /* 0x001fe40008000f00 */
[----:B-1----:R-:W-:-:S03]  /*e6f0*/  MOV R3, UR6 ;  /* 0x0000000600037c02 */ /* 0x002fc60008000f00 */
[----:B------:R0:W-:Y:S04]  /*e700*/  STL [R1+0x127c], R0 ;  /* 0x00127c0001007387 */ /* 0x0001e80000100800 */
[----:B------:R1:W-:Y:S01]  /*e710*/  STL [R1+0x1278], R3 ;  /* 0x0012780301007387 */ /* 0x0003e20000100800 */
[----:B0-----:R-:W-:Y:S02]  /*e720*/  MOV R0, UR5 ;  /* 0x0000000500007c02 */ /* 0x001fe40008000f00 */
[----:B-1----:R-:W-:-:S03]  /*e730*/  MOV R3, UR4 ;  /* 0x0000000400037c02 */ /* 0x002fc60008000f00 */
[----:B------:R0:W-:Y:S04]  /*e740*/  STL [R1+0x1274], R0 ;  /* 0x0012740001007387 */ /* 0x0001e80000100800 */
[----:B------:R1:W-:Y:S01]  /*e750*/  STL [R1+0x1270], R3 ;  /* 0x0012700301007387 */ /* 0x0003e20000100800 */
[----:B------:R-:W-:Y:S02]  /*e760*/  PRMT R248, RZ, 0x7610, R248 ;  /* 0x00007610fff87816 */ /* 0x000fe400000000f8 */
[----:B------:R-:W-:Y:S01]  /*e770*/  PRMT R242, RZ, 0x7610, R242 ;  /* 0x00007610fff27816 */ /* 0x000fe200000000f2 */
[----:B------:R-:W-:Y:S01]  /*e780*/  STL [R1+0x1894], R222 ;  /* 0x001894de01007387 */ /* 0x000fe20000100800 */
[----:B0-----:R-:W2:Y:S03]  /*e790*/  LDC R0, c[0x0][0x230] ;  /* 0x00008c00ff007b82 */ /* 0x001ea60000000800 */
[----:B------:R-:W-:Y:S01]  /*e7a0*/  STL [R1+0x1890], R221 ;  /* 0x001890dd01007387 */ /* 0x000fe20000100800 */
[----:B--2---:R-:W-:-:S05]  /*e7b0*/  IMAD R0, R2, -0x40, R0 ;  /* 0xffffffc002007824 */ /* 0x004fca00078e0200 */
[C---:B------:R-:W-:Y:S01]  /*e7c0*/  ISETP.GT.AND P0, PT, R0.reuse, RZ, PT ;  /* 0x000000ff0000720c */ /* 0x040fe20003f04270 */
[----:B------:R-:W-:Y:S01]  /*e7d0*/  STL [R1+0x189c], R224 ;  /* 0x00189ce001007387 */ /* 0x000fe20000100800 */
[----:B------:R-:W-:-:S11]  /*e7e0*/  ISETP.GT.AND P1, PT, R0, 0x1, PT ;  /* 0x000000010000780c */ /* 0x000fd60003f24270 */
[----:B------:R-:W-:Y:S02]  /*e7f0*/  @P0 IMAD.MOV.U32 R2, RZ, RZ, R222 ;  /* 0x000000ffff020224 */ /* 0x000fe400078e00de */
[----:B-1----:R-:W-:-:S05]  /*e800*/  @P0 IMAD.MOV.U32 R3, RZ, RZ, R221 ;  /* 0x000000ffff030224 */ /* 0x002fca00078e00dd */
[----:B------:R0:W2:Y:S04]  /*e810*/  @P0 LDG.E.U8 R232, desc[UR56][R2.64] ;  /* 0x0000003802e80981 */ /* 0x0000a8000c1e1100 */
[----:B------:R-:W-:Y:S01]  /*e820*/  STL [R1+0x1898], R223 ;  /* 0x001898df01007387 */ /* 0x000fe20000100800 */
[----:B0-----:R-:W-:Y:S02]  /*e830*/  @P0 IMAD.MOV.U32 R2, RZ, RZ, R224 ;  /* 0x000000ffff020224 */ /* 0x001fe400078e00e0 */
[----:B------:R-:W-:-:S05]  /*e840*/  @P0 IMAD.MOV.U32 R3, RZ, RZ, R223 ;  /* 0x000000ffff030224 */ /* 0x000fca00078e00df */
[----:B------:R0:W4:Y:S02]  /*e850*/  @P0 LDG.E.U8 R239, desc[UR56][R2.64] ;  /* 0x0000003802ef0981 */ /* 0x000124000c1e1100 */
[----:B0-----:R-:W-:Y:S02]  /*e860*/  @P0 IMAD.MOV.U32 R2, RZ, RZ, R226 ;  /* 0x000000ffff020224 */ /* 0x001fe400078e00e2 */
[----:B------:R-:W-:-:S05]  /*e870*/  @P0 IMAD.MOV.U32 R3, RZ, RZ, R225 ;  /* 0x000000ffff030224 */ /* 0x000fca00078e00e1 */
[----:B------:R0:W3:Y:S02]  /*e880*/  @P0 LDG.E.U8 R248, desc[UR56][R2.64] ;  /* 0x0000003802f80981 */ /* 0x0000e4000c1e1100 */
[----:B0-----:R-:W-:Y:S02]  /*e890*/  @P0 IMAD.MOV.U32 R2, RZ, RZ, R228 ;  /* 0x000000ffff020224 */ /* 0x001fe400078e00e4 */
[----:B------:R-:W-:-:S05]  /*e8a0*/  @P0 IMAD.MOV.U32 R3, RZ, RZ, R227 ;  /* 0x000000ffff030224 */ /* 0x000fca00078e00e3 */
[----:B------:R-:W2:Y:S04]  /*e8b0*/  @P0 LDG.E.U8 R242, desc[UR56][R2.64] ;  /* 0x0000003802f20981 */ /* 0x000ea8000c1e1100 */
[----:B----4-:R0:W-:Y:S04]  /*e8c0*/  STL [R1+0x544], R239 ;  /* 0x000544ef01007387 */ /* 0x0101e80000100800 */
[----:B0-----:R-:W4:Y:S04]  /*e8d0*/  LDL.LU R239, [R1+0x19b8] ;  /* 0x0019b80001ef7983 */ /* 0x001f280000300800 */
[----:B------:R-:W-:Y:S04]  /*e8e0*/  STL [R1+0x18a4], R226 ;  /* 0x0018a4e201007387 */ /* 0x000fe80000100800 */
[----:B------:R-:W-:Y:S04]  /*e8f0*/  STL [R1+0x18a0], R225 ;  /* 0x0018a0e101007387 */ /* 0x000fe80000100800 */
[----:B---3--:R0:W-:Y:S04]  /*e900*/  STL [R1+0x550], R248 ;  /* 0x000550f801007387 */ /* 0x0081e80000100800 */
[----:B0-----:R-:W3:Y:S04]  /*e910*/  LDL.LU R248, [R1+0x19b4] ;  /* 0x0019b40001f87983 */ /* 0x001ee80000300800 */
[----:B------:R-:W-:Y:S04]  /*e920*/  STL [R1+0x18ac], R228 ;  /* 0x0018ace401007387 */ /* 0x000fe80000100800 */
[----:B------:R-:W-:Y:S04]  /*e930*/  STL [R1+0x18a8], R227 ;  /* 0x0018a8e301007387 */ /* 0x000fe80000100800 */
[----:B--2---:R0:W-:Y:S04]  /*e940*/  STL [R1+0x558], R242 ;  /* 0x000558f201007387 */ /* 0x0041e80000100800 */
[----:B0-----:R-:W2:Y:S04]  /*e950*/  LDL.LU R242, [R1+0x19b0] ;  /* 0x0019b00001f27983 */ /* 0x001ea80000300800 */
[----:B------:R-:W4:Y:S04]  /*e960*/  LDL R2, [R1+0x1268] ;  /* 0x0012680001027983 */ /* 0x000f280000100800 */
[----:B------:R-:W4:Y:S01]  /*e970*/  LDL R3, [R1+0x126c] ;  /* 0x00126c0001037983 */ /* 0x000f220000100800 */
[----:B------:R-:W-:-:S02]  /*e980*/  PRMT R14, RZ, 0x7610, R14 ;  /* 0x00007610ff0e7816 */ /* 0x000fc4000000000e */
[----:B----4-:R-:W-:-:S04]  /*e990*/  @P1 LOP3.LUT R3, R3, R2, RZ, 0x3c, !PT ;  /* 0x0000000203031212 */ /* 0x010fc800078e3cff */
[----:B------:R-:W-:-:S04]  /*e9a0*/  @P1 LOP3.LUT R2, R3, R2, RZ, 0x3c, !PT ;  /* 0x0000000203021212 */ /* 0x000fc800078e3cff */
[----:B------:R-:W-:-:S05]  /*e9b0*/  @P1 LOP3.LUT R3, R3, R2, RZ, 0x3c, !PT ;  /* 0x0000000203031212 */ /* 0x000fca00078e3cff */
[----:B------:R0:W4:Y:S04]  /*e9c0*/  @P1 LDG.E.U8 R14, desc[UR56][R2.64] ;  /* 0x00000038020e1981 */ /* 0x000128000c1e1100 */
[----:B------:R-:W0:Y:S04]  /*e9d0*/  LDL R2, [R1+0x1260] ;  /* 0x0012600001027983 */ /* 0x000e280000100800 */
[----:B------:R-:W0:Y:S01]  /*e9e0*/  LDL R3, [R1+0x1264] ;  /* 0x0012640001037983 */ /* 0x000e220000100800 */
[----:B------:R-:W-:Y:S02]  /*e9f0*/  PRMT R252, RZ, 0x7610, R252 ;  /* 0x00007610fffc7816 */ /* 0x000fe400000000fc */
[----:B0-----:R-:W-:-:S04]  /*ea00*/  @P1 LOP3.LUT R3, R3, R2, RZ, 0x3c, !PT ;  /* 0x0000000203031212 */ /* 0x001fc800078e3cff */
        /* <DEDUP_REMOVED lines=9> */
[----:B------:R-:W3:Y:S04]  /*eaa0*/  @P1 LDG.E.U8 R204, desc[UR56][R2.64] ;  /* 0x0000003802cc1981 */ /* 0x000ee8000c1e1100 */
[----:B---3--:R0:W-:Y:S04]  /*eab0*/  STL [R1+0x524], R204 ;  /* 0x000524cc01007387 */ /* 0x0081e80000100800 */
[----:B0-----:R-:W3:Y:S04]  /*eac0*/  LDL.LU R204, [R1+0x19ac] ;  /* 0x0019ac0001cc7983 */ /* 0x001ee80000300800 */
[----:B------:R-:W2:Y:S04]  /*ead0*/  LDL R2, [R1+0x1250] ;  /* 0x0012500001027983 */ /* 0x000ea80000100800 */
[----:B------:R-:W2:Y:S01]  /*eae0*/  LDL R3, [R1+0x1254] ;  /* 0x0012540001037983 */ /* 0x000ea20000100800 */
[----:B------:R-:W-:-:S02]  /*eaf0*/  PRMT R202, RZ, 0x7610, R202 ;  /* 0x00007610ffca7816 */ /* 0x000fc400000000ca */
[----:B--2---:R-:W-:-:S04]  /*eb00*/  @P1 LOP3.LUT R3, R3, R2, RZ, 0x3c, !PT ;  /* 0x0000000203031212 */ /* 0x004fc800078e3cff */
[----:B------:R-:W-:-:S04]  /*eb10*/  @P1 LOP3.LUT R2, R3, R2, RZ, 0x3c, !PT ;  /* 0x0000000203021212 */ /* 0x000fc800078e3cff */
[----:B------:R-:W-:-:S05]  /*eb20*/  @P1 LOP3.LUT R3, R3, R2, RZ, 0x3c, !PT ;  /* 0x0000000203031212 */ /* 0x000fca00078e3cff */
[----:B------:R-:W2:Y:S01]  /*eb30*/  @P1 LDG.E.U8 R202, desc[UR56][R2.64] ;  /* 0x0000003802ca1981 */ /* 0x000ea2000c1e1100 */
[----:B------:R-:W-:-:S03]  /*eb40*/  ISETP.GT.AND P0, PT, R0, 0x2, PT ;  /* 0x000000020000780c */ /* 0x000fc60003f04270 */
        /* <DEDUP_REMOVED lines=17> */
[----:B0-----:R-:W2:Y:S04]  /*ec60*/  LDL.LU R203, [R1+0x19a4] ;  /* 0x0019a40001cb7983 */ /* 0x001ea80000300800 */
[----:B------:R-:W3:Y:S04]  /*ec70*/  LDL R2, [R1+0x1238] ;  /* 0x0012380001027983 */ /* 0x000ee80000100800 */
[----:B------:R-:W3:Y:S01]  /*ec80*/  LDL R3, [R1+0x123c] ;  /* 0x00123c0001037983 */ /* 0x000ee20000100800 */
[----:B------:R-:W-:-:S02]  /*ec90*/  PRMT R200, RZ, 0x7610, R200 ;  /* 0x00007610ffc87816 */ /* 0x000fc400000000c8 */
[----:B---3--:R-:W-:-:S04]  /*eca0*/  @P0 LOP3.LUT R3, R3, R2, RZ, 0x3c, !PT ;  /* 0x0000000203030212 */ /* 0x008fc800078e3cff */
[----:B------:R-:W-:-:S04]  /*ecb0*/  @P0 LOP3.LUT R2, R3, R2, RZ, 0x3c, !PT ;  /* 0x0000000203020212 */ /* 0x000fc800078e3cff */
[----:B------:R-:W-:-:S05]  /*ecc0*/  @P0 LOP3.LUT R3, R3, R2, RZ, 0x3c, !PT ;  /* 0x0000000203030212 */ /* 0x000fca00078e3cff */
[----:B------:R-:W3:Y:S04]  /*ecd0*/  @P0 LDG.E.U8 R200, desc[UR56][R2.64] ;  /* 0x0000003802c80981 */ /* 0x000ee8000c1e1100 */
[----:B---3--:R0:W-:Y:S04]  /*ece0*/  STL [R1+0x54c], R200 ;  /* 0x00054cc801007387 */ /* 0x0081e80000100800 */
[----:B0-----:R-:W3:Y:S04]  /*ecf0*/  LDL.LU R200, [R1+0x19a0] ;  /* 0x0019a00001c87983 */ /* 0x001ee80000300800 */
[----:B------:R-:W4:Y:S04]  /*ed00*/  LDL R2, [R1+0x1230] ;  /* 0x0012300001027983 */ /* 0x000f280000100800 */
[----:B------:R-:W4:Y:S01]  /*ed10*/  LDL R3, [R1+0x1234] ;  /* 0x0012340001037983 */ /* 0x000f220000100800 */
[----:B------:R-:W-:-:S02]  /*ed20*/  PRMT R201, RZ, 0x7610, R201 ;  /* 0x00007610ffc97816 */ /* 0x000fc400000000c9 */
[----:B----4-:R-:W-:-:S04]  /*ed30*/  @P0 LOP3.LUT R3, R3, R2, RZ, 0x3c, !PT ;  /* 0x0000000203030212 */ /* 0x010fc800078e3cff */
[----:B------:R-:W-:-:S04]  /*ed40*/  @P0 LOP3.LUT R2, R3, R2, RZ, 0x3c, !PT ;  /* 0x0000000203020212 */ /* 0x000fc800078e3cff */
[----:B------:R-:W-:-:S05]  /*ed50*/  @P0 LOP3.LUT R3, R3, R2, RZ, 0x3c, !PT ;  /* 0x0000000203030212 */ /* 0x000fca00078e3cff */
[----:B------:R-:W4:Y:S01]  /*ed60*/  @P0 LDG.E.U8 R201, desc[UR56][R2.64] ;  /* 0x0000003802c90981 */ /* 0x000f22000c1e1100 */
[----:B------:R-:W-:-:S03]  /*ed70*/  ISETP.GT.AND P1, PT, R0, 0x3, PT ;  /* 0x000000030000780c */ /* 0x000fc60003f24270 */
[----:B----4-:R0:W-:Y:S04]  /*ed80*/  STL [R1+0x554], R201 ;  /* 0x000554c901007387 */ /* 0x0101e80000100800 */
[----:B0-----:R-:W3:Y:S04]  /*ed90*/  LDL.LU R201, [R1+0x199c] ;  /* 0x00199c0001c97983 */ /* 0x001ee80000300800 */
        /* <DEDUP_REMOVED lines=20> */
[----:B------:R-:W2:Y:S04]  /*eee0*/  @P1 LDG.E.U8 R198, desc[UR56][R2.64] ;  /* 0x0000003802c61981 */ /* 0x000ea8000c1e1100 */
[----:B--2---:R0:W-:Y:S04]  /*eef0*/  STL [R1+0x518], R198 ;  /* 0x000518c601007387 */ /* 0x0041e80000100800 */
[----:B0-----:R-:W2:Y:S04]  /*ef00*/  LDL.LU R198, [R1+0x1998] ;  /* 0x0019980001c67983 */ /* 0x001ea80000300800 */
[----:B------:R-:W3:Y:S04]  /*ef10*/  LDL R2, [R1+0x1210] ;  /* 0x0012100001027983 */ /* 0x000ee80000100800 */
[----:B------:R-:W3:Y:S01]  /*ef20*/  LDL R3, [R1+0x1214] ;  /* 0x0012140001037983 */ /* 0x000ee20000100800 */
[----:B------:R-:W-:-:S02]  /*ef30*/  PRMT R199, RZ, 0x7610, R199 ;  /* 0x00007610ffc77816 */ /* 0x000fc400000000c7 */
[----:B---3--:R-:W-:-:S04]  /*ef40*/  @P1 LOP3.LUT R3, R3, R2, RZ, 0x3c, !PT ;  /* 0x0000000203031212 */ /* 0x008fc800078e3cff */
[----:B------:R-:W-:-:S04]  /*ef50*/  @P1 LOP3.LUT R2, R3, R2, RZ, 0x3c, !PT ;  /* 0x0000000203021212 */ /* 0x000fc800078e3cff */
[----:B------:R-:W-:-:S05]  /*ef60*/  @P1 LOP3.LUT R3, R3, R2, RZ, 0x3c, !PT ;  /* 0x0000000203031212 */ /* 0x000fca00078e3cff */
[----:B------:R-:W3:Y:S01]  /*ef70*/  @P1 LDG.E.U8 R199, desc[UR56][R2.64] ;  /* 0x0000003802c71981 */ /* 0x000ee2000c1e1100 */
[----:B------:R-:W-:-:S03]  /*ef80*/  ISETP.GT.AND P0, PT, R0, 0x4, PT ;  /* 0x000000040000780c */ /* 0x000fc60003f04270 */
        /* <DEDUP_REMOVED lines=8> */
[----:B------:R0:W3:Y:S04]  /*f010*/  @P0 LDG.E.U8 R230, desc[UR56][R2.64] ;  /* 0x0000003802e60981 */ /* 0x0000e8000c1e1100 */
[----:B------:R-:W0:Y:S04]  /*f020*/  LDL R2, [R1+0x1200] ;  /* 0x0012000001027983 */ /* 0x000e280000100800 */
[----:B------:R-:W0:Y:S01]  /*f030*/  LDL R3, [R1+0x1204] ;  /* 0x0012040001037983 */ /* 0x000e220000100800 */
[----:B------:R-:W-:Y:S02]  /*f040*/  PRMT R196, RZ, 0x7610, R196 ;  /* 0x00007610ffc47816 */ /* 0x000fe400000000c4 */
[----:B0-----:R-:W-:-:S04]  /*f050*/  @P0 LOP3.LUT R3, R3, R2, RZ, 0x3c, !PT ;  /* 0x0000000203030212 */ /* 0x001fc800078e3cff */
[----:B------:R-:W-:-:S04]  /*f060*/  @P0 LOP3.LUT R2, R3, R2, RZ, 0x3c, !PT ;  /* 0x0000000203020212 */ /* 0x000fc800078e3cff */
[----:B------:R-:W-:-:S05]  /*f070*/  @P0 LOP3.LUT R3, R3, R2, RZ, 0x3c, !PT ;  /* 0x0000000203030212 */ /* 0x000fca00078e3cff */
[----:B------:R-:W4:Y:S04]  /*f080*/  @P0 LDG.E.U8 R196, desc[UR56][R2.64] ;  /* 0x0000003802c40981 */ /* 0x000f28000c1e1100 */
[----:B----4-:R0:W-:Y:S04]  /*f090*/  STL [R1+0x530], R196 ;  /* 0x000530c401007387 */ /* 0x0101e80000100800 */
[----:B0-----:R-:W4:Y:S04]  /*f0a0*/  LDL.LU R196, [R1+0x1990] ;  /* 0x0019900001c47983 */ /* 0x001f280000300800 */
[----:B------:R-:W2:Y:S04]  /*f0b0*/  LDL R2, [R1+0x11f8] ;  /* 0x0011f80001027983 */ /* 0x000ea80000100800 */
[----:B------:R-:W2:Y:S01]  /*f0c0*/  LDL R3, [R1+0x11fc] ;  /* 0x0011fc0001037983 */ /* 0x000ea20000100800 */
[----:B------:R-:W-:-:S02]  /*f0d0*/  PRMT R197, RZ, 0x7610, R197 ;  /* 0x00007610ffc57816 */ /* 0x000fc400000000c5 */
[----:B--2---:R-:W-:-:S04]  /*f0e0*/  @P0 LOP3.LUT R3, R3, R2, RZ, 0x3c, !PT ;  /* 0x0000000203030212 */ /* 0x004fc800078e3cff */
[----:B------:R-:W-:-:S04]  /*f0f0*/  @P0 LOP3.LUT R2, R3, R2, RZ, 0x3c, !PT ;  /* 0x0000000203020212 */ /* 0x000fc800078e3cff */
[----:B------:R-:W-:-:S05]  /*f100*/  @P0 LOP3.LUT R3, R3, R2, RZ, 0x3c, !PT ;  /* 0x0000000203030212 */ /* 0x000fca00078e3cff */
[----:B------:R-:W2:Y:S04]  /*f110*/  @P0 LDG.E.U8 R197, desc[UR56][R2.64] ;  /* 0x0000003802c50981 */ /* 0x000ea8000c1e1100 */
[----:B--2---:R0:W-:Y:S04]  /*f120*/  STL [R1+0x548], R197 ;  /* 0x000548c501007387 */ /* 0x0041e80000100800 */
[----:B0-----:R-:W4:Y:S04]  /*f130*/  LDL.LU R197, [R1+0x198c] ;  /* 0x00198c0001c57983 */ /* 0x001f280000300800 */
        /* <DEDUP_REMOVED lines=32> */
[----:B0-----:R-:W2:Y:S04]  /*f340*/  LDL.LU R195, [R1+0x1984] ;  /* 0x0019840001c37983 */ /* 0x001ea80000300800 */
        /* <DEDUP_REMOVED lines=9> */
[----:B0-----:R-:W4:Y:S04]  /*f3e0*/  LDL.LU R192, [R1+0x1980] ;  /* 0x0019800001c07983 */ /* 0x001f280000300800 */
        /* <DEDUP_REMOVED lines=62> */
[----:B------:R-:W4:Y:S01]  /*f7d0*/  @P1 LDG.E.U8 R188, desc[UR56][R2.64] ;  /* 0x0000003802bc1981 */ /* 0x000f22000c1e1100 */
[----:B------:R-:W-:-:S03]  /*f7e0*/  ISETP.GT.AND P0, PT, R0, 0x8, PT ;  /* 0x000000080000780c */ /* 0x000fc60003f04270 */
        /* <DEDUP_REMOVED lines=8> */
[----:B------:R0:W2:Y:S04]  /*f870*/  @P0 LDG.E.U8 R4, desc[UR56][R2.64] ;  /* 0x0000003802040981 */ /* 0x0000a8000c1e1100 */
        /* <DEDUP_REMOVED lines=8> */
[----:B0-----:R-:W4:Y:S04]  /*f900*/  LDL.LU R189, [R1+0x196c] ;  /* 0x00196c0001bd7983 */ /* 0x001f280000300800 */
        /* <DEDUP_REMOVED lines=18> */
[----:B------:R-:W-:Y:S02]  /*fa30*/  ISETP.GT.AND P1, PT, R0, 0x9, PT ;  /* 0x000000090000780c */ /* 0x000fe40003f24270 */
[----:B------:R-:W-:-:S11]  /*fa40*/  PRMT R18, RZ, 0x7610, R18 ;  /* 0x00007610ff127816 */ /* 0x000fd60000000012 */
[----:B0-----:R-:W-:-:S04]  /*fa50*/  @P1 LOP3.LUT R3, R3, R2, RZ, 0x3c, !PT ;  /* 0x0000000203031212 */ /* 0x001fc800078e3cff */
        /* <DEDUP_REMOVED lines=113> */
[----:B------:R-:W4:Y:S04]  /*10170*/  @P0 LDG.E.U8 R180, desc[UR56][R2.64] ;  /* 0x0000003802b40981 */ /* 0x000f28000c1e1100 */
        /* <DEDUP_REMOVED lines=42> */
[----:B------:R-:W-:Y:S02]  /*10420*/  ISETP.GT.AND P0, PT, R0, 0xe, PT ;  /* 0x0000000e0000780c */ /* 0x000fe40003f04270 */
[----:B------:R-:W-:-:S11]  /*10430*/  PRMT R6, RZ, 0x7610, R6 ;  /* 0x00007610ff067816 */ /* 0x000fd60000000006 */
        /* <DEDUP_REMOVED lines=60> */
[----:B------:R-:W-:Y:S02]  /*10800*/  ISETP.GT.AND P0, PT, R0, 0x10, PT ;  /* 0x000000100000780c */ /* 0x000fe40003f04270 */
[----:B------:R-:W-:-:S11]  /*10810*/  PRMT R176, RZ, 0x7610, R176 ;  /* 0x00007610ffb07816 */ /* 0x000fd600000000b0 */
        /* <DEDUP_REMOVED lines=61> */
[----:B------:R-:W3:Y:S01]  /*10bf0*/  @P1 LDG.E.U8 R172, desc[UR56][R2.64] ;  /* 0x0000003802ac1981 */ /* 0x000ee2000c1e1100 */
[----:B------:R-:W-:-:S03]  /*10c00*/  ISETP.GT.AND P0, PT, R0, 0x12, PT ;  /* 0x000000120000780c */ /* 0x000fc60003f04270 */
        /* <DEDUP_REMOVED lines=36> */
[----:B------:R-:W3:Y:S04]  /*10e50*/  LDL R2, [R1+0x1028] ;  /* 0x0010280001027983 */ /* 0x000ee80000100800 */
[----:B------:R-:W3:Y:S01]  /*10e60*/  LDL R3, [R1+0x102c] ;  /* 0x00102c0001037983 */ /* 0x000ee20000100800 */
[----:B------:R-:W-:Y:S02]  /*10e70*/  ISETP.GT.AND P1, PT, R0, 0x13, PT ;  /* 0x000000130000780c */ /* 0x000fe40003f24270 */
[----:B------:R-:W-:Y:S01]  /*10e80*/  PRMT R242, RZ, 0x7610, R242 ;  /* 0x00007610fff27816 */ /* 0x000fe200000000f2 */
[----:B----4-:R0:W-:Y:S10]  /*10e90*/  STL [R1+0x18b8], R218 ;  /* 0x0018b8da01007387 */ /* 0x0101f40000100800 */
[----:B---3--:R-:W-:-:S04]  /*10ea0*/  @P1 LOP3.LUT R3, R3, R2, RZ, 0x3c, !PT ;  /* 0x0000000203031212 */ /* 0x008fc800078e3cff */
[----:B------:R-:W-:-:S04]  /*10eb0*/  @P1 LOP3.LUT R2, R3, R2, RZ, 0x3c, !PT ;  /* 0x0000000203021212 */ /* 0x000fc800078e3cff */
[----:B------:R-:W-:-:S05]  /*10ec0*/  @P1 LOP3.LUT R3, R3, R2, RZ, 0x3c, !PT ;  /* 0x0000000203031212 */ /* 0x000fca00078e3cff */
[----:B------:R1:W3:Y:S04]  /*10ed0*/  @P1 LDG.E.U8 R242, desc[UR56][R2.64] ;  /* 0x0000003802f21981 */ /* 0x0002e8000c1e1100 */
[----:B------:R-:W1:Y:S04]  /*10ee0*/  LDL R2, [R1+0x1020] ;  /* 0x0010200001027983 */ /* 0x000e680000100800 */
[----:B------:R-:W1:Y:S01]  /*10ef0*/  LDL R3, [R1+0x1024] ;  /* 0x0010240001037983 */ /* 0x000e620000100800 */
[----:B0-----:R-:W-:Y:S02]  /*10f00*/  PRMT R218, RZ, 0x7610, R218 ;  /* 0x00007610ffda7816 */ /* 0x001fe400000000da */
[----:B-1----:R-:W-:-:S04]  /*10f10*/  @P1 LOP3.LUT R3, R3, R2, RZ, 0x3c, !PT ;  /* 0x0000000203031212 */ /* 0x002fc800078e3cff */
        /* <DEDUP_REMOVED lines=112> */
[----:B------:R-:W0:Y:S01]  /*11620*/  LDL R3, [R1+0xfbc] ;  /* 0x000fbc0001037983 */ /* 0x000e220000100800 */
[----:B------:R-:W-:Y:S01]  /*11630*/  PRMT R159, RZ, 0x7610, R159 ;  /* 0x00007610ff9f7816 */ /* 0x000fe2000000009f */
[----:B0-----:R-:W-:Y:S02]  /*11640*/  @P0 IMAD.MOV.U32 R2, RZ, RZ, R3 ;  /* 0x000000ffff020224 */ /* 0x001fe400078e0003 */
[----:B------:R-:W-:-:S05]  /*11650*/  @P0 IMAD.MOV.U32 R3, RZ, RZ, R206 ;  /* 0x000000ffff030224 */ /* 0x000fca00078e00ce */
[----:B------:R-:W3:Y:S04]  /*11660*/  @P0 LDG.E.U8 R159, desc[UR56][R2.64] ;  /* 0x00000038029f0981 */ /* 0x000ee8000c1e1100 */
[----:B--2---:R0:W-:Y:S04]  /*11670*/  STL [R1+0x800], R215 ;  /* 0x000800d701007387 */ /* 0x0041e80000100800 */
[----:B0-----:R-:W2:Y:S04]  /*11680*/  LDL R215, [R1+0xf90] ;  /* 0x000f900001d77983 */ /* 0x001ea80000100800 */
[----:B---3--:R0:W-:Y:S04]  /*11690*/  STL [R1+0x818], R159 ;  /* 0x0008189f01007387 */ /* 0x0081e80000100800 */
[----:B0-----:R-:W4:Y:S04]  /*116a0*/  LDL.LU R159, [R1+0x18f4] ;  /* 0x0018f400019f7983 */ /* 0x001f280000300800 */
[----:B------:R-:W3:Y:S01]  /*116b0*/  LDL R3, [R1+0xfb4] ;  /* 0x000fb40001037983 */ /* 0x000ee20000100800 */
[----:B------:R-:W-:Y:S01]  /*116c0*/  PRMT R156, RZ, 0x7610, R156 ;  /* 0x00007610ff9c7816 */ /* 0x000fe2000000009c */
[----:B---3--:R-:W-:-:S02]  /*116d0*/  @P0 IMAD.MOV.U32 R2, RZ, RZ, R3 ;  /* 0x000000ffff020224 */ /* 0x008fc400078e0003 */
[----:B------:R-:W-:-:S05]  /*116e0*/  @P0 IMAD.MOV.U32 R3, RZ, RZ, R208 ;  /* 0x000000ffff030224 */ /* 0x000fca00078e00d0 */
[----:B------:R-:W3:Y:S01]  /*116f0*/  @P0 LDG.E.U8 R156, desc[UR56][R2.64] ;  /* 0x00000038029c0981 */ /* 0x000ee2000c1e1100 */
[----:B------:R-:W-:-:S03]  /*11700*/  ISETP.GT.AND P1, PT, R0, 0x17, PT ;  /* 0x000000170000780c */ /* 0x000fc60003f24270 */
[----:B---3--:R0:W-:Y:S04]  /*11710*/  STL [R1+0x844], R156 ;  /* 0x0008449c01007387 */ /* 0x0081e80000100800 */
[----:B0-----:R-:W3:Y:S04]  /*11720*/  LDL.LU R156, [R1+0x18f0] ;  /* 0x0018f000019c7983 */ /* 0x001ee80000300800 */
[----:B------:R-:W2:Y:S01]  /*11730*/  LDL R3, [R1+0xfac] ;  /* 0x000fac0001037983 */ /* 0x000ea20000100800 */
[----:B------:R-:W-:Y:S01]  /*11740*/  PRMT R157, RZ, 0x7610, R157 ;  /* 0x00007610ff9d7816 */ /* 0x000fe2000000009d */
[----:B--2---:R-:W-:-:S02]  /*11750*/  @P1 IMAD.MOV.U32 R2, RZ, RZ, R3 ;  /* 0x000000ffff021224 */ /* 0x004fc400078e0003 */
[----:B------:R-:W-:-:S05]  /*11760*/  @P1 IMAD.MOV.U32 R3, RZ, RZ, R210 ;  /* 0x000000ffff031224 */ /* 0x000fca00078e00d2 */
[----:B------:R-:W2:Y:S04]  /*11770*/  @P1 LDG.E.U8 R157, desc[UR56][R2.64] ;  /* 0x00000038029d1981 */ /* 0x000ea8000c1e1100 */
[----:B--2---:R0:W-:Y:S04]  /*11780*/  STL [R1+0x760], R157 ;  /* 0x0007609d01007387 */ /* 0x0041e80000100800 */
[----:B0-----:R-:W3:Y:S04]  /*11790*/  LDL.LU R157, [R1+0x18ec] ;  /* 0x0018ec00019d7983 */ /* 0x001ee80000300800 */
[----:B------:R-:W2:Y:S01]  /*117a0*/  LDL R3, [R1+0xfa4] ;  /* 0x000fa40001037983 */ /* 0x000ea20000100800 */
[----:B------:R-:W-:Y:S01]  /*117b0*/  PRMT R154, RZ, 0x7610, R154 ;  /* 0x00007610ff9a7816 */ /* 0x000fe2000000009a */
[----:B--2---:R-:W-:-:S02]  /*117c0*/  @P1 IMAD.MOV.U32 R2, RZ, RZ, R3 ;  /* 0x000000ffff021224 */ /* 0x004fc400078e0003 */
[----:B------:R-:W-:-:S05]  /*117d0*/  @P1 IMAD.MOV.U32 R3, RZ, RZ, R212 ;  /* 0x000000ffff031224 */ /* 0x000fca00078e00d4 */
[----:B------:R-:W2:Y:S04]  /*117e0*/  @P1 LDG.E.U8 R154, desc[UR56][R2.64] ;  /* 0x00000038029a1981 */ /* 0x000ea8000c1e1100 */
[----:B--2---:R0:W-:Y:S04]  /*117f0*/  STL [R1+0x798], R154 ;  /* 0x0007989a01007387 */ /* 0x0041e80000100800 */
[----:B0-----:R-:W2:Y:S04]  /*11800*/  LDL.LU R154, [R1+0x18e8] ;  /* 0x0018e800019a7983 */ /* 0x001ea80000300800 */
[----:B------:R-:W4:Y:S01]  /*11810*/  LDL R3, [R1+0xf9c] ;  /* 0x000f9c0001037983 */ /* 0x000f220000100800 */
[----:B------:R-:W-:-:S02]  /*11820*/  PRMT R155, RZ, 0x7610, R155 ;  /* 0x00007610ff9b7816 */ /* 0x000fc4000000009b */
[----:B------:R-:W-:Y:S01]  /*11830*/  PRMT R152, RZ, 0x7610, R152 ;  /* 0x00007610ff987816 */ /* 0x000fe20000000098 */
[----:B----4-:R-:W-:Y:S02]  /*11840*/  @P1 IMAD.MOV.U32 R2, RZ, RZ, R3 ;  /* 0x000000ffff021224 */ /* 0x010fe400078e0003 */
[----:B------:R-:W-:-:S05]  /*11850*/  @P1 IMAD.MOV.U32 R3, RZ, RZ, R214 ;  /* 0x000000ffff031224 */ /* 0x000fca00078e00d6 */
[----:B------:R0:W4:Y:S02]  /*11860*/  @P1 LDG.E.U8 R155, desc[UR56][R2.64] ;  /* 0x00000038029b1981 */ /* 0x000124000c1e1100 */
[----:B0-----:R-:W-:Y:S02]  /*11870*/  @P1 IMAD.MOV.U32 R2, RZ, RZ, R205 ;  /* 0x000000ffff021224 */ /* 0x001fe400078e00cd */
[----:B------:R-:W-:-:S05]  /*11880*/  @P1 IMAD.MOV.U32 R3, RZ, RZ, R215 ;  /* 0x000000ffff031224 */ /* 0x000fca00078e00d7 */
[----:B------:R-:W3:Y:S04]  /*11890*/  @P1 LDG.E.U8 R152, desc[UR56][R2.64] ;  /* 0x0000003802981981 */ /* 0x000ee8000c1e1100 */
[----:B----4-:R0:W-:Y:S04]  /*118a0*/  STL [R1+0x7c4], R155 ;  /* 0x0007c49b01007387 */ /* 0x0101e80000100800 */
[----:B0-----:R-:W2:Y:S04]  /*118b0*/  LDL.LU R155, [R1+0x18e4] ;  /* 0x0018e400019b7983 */ /* 0x001ea80000300800 */
[----:B------:R-:W4:Y:S04]  /*118c0*/  LDL.LU R215, [R1+0xf6c] ;  /* 0x000f6c0001d77983 */ /* 0x000f280000300800 */
[----:B---3--:R0:W-:Y:S04]  /*118d0*/  STL [R1+0x7f4], R152 ;  /* 0x0007f49801007387 */ /* 0x0081e80000100800 */
[----:B0-----:R-:W3:Y:S04]  /*118e0*/  LDL.LU R152, [R1+0x18e0] ;  /* 0x0018e00001987983 */ /* 0x001ee80000300800 */
[----:B------:R-:W2:Y:S01]  /*118f0*/  LDL R3, [R1+0xf88] ;  /* 0x000f880001037983 */ /* 0x000ea20000100800 */
[----:B------:R-:W-:-:S02]  /*11900*/  ISETP.GT.AND P0, PT, R0, 0x18, PT ;  /* 0x000000180000780c */ /* 0x000fc40003f04270 */
[----:B------:R-:W-:-:S11]  /*11910*/  PRMT R153, RZ, 0x7610, R153 ;  /* 0x00007610ff997816 */ /* 0x000fd60000000099 */
[----:B------:R-:W-:-:S05]  /*11920*/  @P0 IMAD.MOV.U32 R2, RZ, RZ, R207 ;  /* 0x000000ffff020224 */ /* 0x000fca00078e00cf */
[----:B--2---:R-:W2:Y:S01]  /*11930*/  @P0 LDG.E.U8 R153, desc[UR56][R2.64] ;  /* 0x0000003802990981 */ /* 0x004ea2000c1e1100 */
[----:B------:R-:W-:-:S03]  /*11940*/  PRMT R23, RZ, 0x7610, R23 ;  /* 0x00007610ff177816 */ /* 0x000fc60000000017 */
[----:B--2---:R0:W-:Y:S04]  /*11950*/  STL [R1+0x808], R153 ;  /* 0x0008089901007387 */ /* 0x0041e80000100800 */
[----:B0-----:R-:W3:Y:S04]  /*11960*/  LDL.LU R153, [R1+0x18dc] ;  /* 0x0018dc0001997983 */ /* 0x001ee80000300800 */
[----:B------:R-:W2:Y:S01]  /*11970*/  LDL R3, [R1+0xf80] ;  /* 0x000f800001037983 */ /* 0x000ea20000100800 */
[----:B------:R-:W-:-:S05]  /*11980*/  @P0 IMAD.MOV.U32 R2, RZ, RZ, R209 ;  /* 0x000000ffff020224 */ /* 0x000fca00078e00d1 */
[----:B--2---:R-:W2:Y:S01]  /*11990*/  @P0 LDG.E.U8 R23, desc[UR56][R2.64] ;  /* 0x0000003802170981 */ /* 0x004ea2000c1e1100 */
[----:B------:R-:W-:-:S03]  /*119a0*/  PRMT R22, RZ, 0x7610, R22 ;  /* 0x00007610ff167816 */ /* 0x000fc60000000016 */
[----:B--2---:R0:W-:Y:S04]  /*119b0*/  STL [R1+0x828], R23 ;  /* 0x0008281701007387 */ /* 0x0041e80000100800 */
[----:B0-----:R-:W2:Y:S04]  /*119c0*/  LDL.LU R23, [R1+0x18d8] ;  /* 0x0018d80001177983 */ /* 0x001ea80000300800 */
[----:B------:R-:W4:Y:S01]  /*119d0*/  LDL R3, [R1+0xf78] ;  /* 0x000f780001037983 */ /* 0x000f220000100800 */
[----:B------:R-:W-:-:S05]  /*119e0*/  @P0 IMAD.MOV.U32 R2, RZ, RZ, R211 ;  /* 0x000000ffff020224 */ /* 0x000fca00078e00d3 */
[----:B----4-:R-:W4:Y:S01]  /*119f0*/  @P0 LDG.E.U8 R22, desc[UR56][R2.64] ;  /* 0x0000003802160981 */ /* 0x010f22000c1e1100 */
[----:B------:R-:W-:-:S03]  /*11a00*/  PRMT R20, RZ, 0x7610, R20 ;  /* 0x00007610ff147816 */ /* 0x000fc60000000014 */
[----:B----4-:R0:W-:Y:S04]  /*11a10*/  STL [R1+0x854], R22 ;  /* 0x0008541601007387 */ /* 0x0101e80000100800 */
[----:B0-----:R-:W4:Y:S04]  /*11a20*/  LDL.LU R22, [R1+0x18d4] ;  /* 0x0018d40001167983 */ /* 0x001f280000300800 */
[----:B------:R-:W3:Y:S01]  /*11a30*/  LDL R3, [R1+0xf70] ;  /* 0x000f700001037983 */ /* 0x000ee20000100800 */
[----:B------:R-:W-:-:S05]  /*11a40*/  @P0 IMAD.MOV.U32 R2, RZ, RZ, R213 ;  /* 0x000000ffff020224 */ /* 0x000fca00078e00d5 */
[----:B---3--:R-:W3:Y:S01]  /*11a50*/  @P0 LDG.E.U8 R20, desc[UR56][R2.64] ;  /* 0x0000003802140981 */ /* 0x008ee2000c1e1100 */
[----:B------:R-:W-:Y:S02]  /*11a60*/  ISETP.GT.AND P1, PT, R0, 0x19, PT ;  /* 0x000000190000780c */ /* 0x000fe40003f24270 */
[----:B------:R-:W-:Y:S01]  /*11a70*/  PRMT R21, RZ, 0x7610, R21 ;  /* 0x00007610ff157816 */ /* 0x000fe20000000015 */
[----:B---3--:R0:W-:Y:S04]  /*11a80*/  STL [R1+0x864], R20 ;  /* 0x0008641401007387 */ /* 0x0081e80000100800 */
[----:B0-----:R-:W3:Y:S04]  /*11a90*/  LDL.LU R20, [R1+0x18d0] ;  /* 0x0018d00001147983 */ /* 0x001ee80000300800 */
[----:B------:R-:W2:Y:S02]  /*11aa0*/  LDL R3, [R1+0xf68] ;  /* 0x000f680001037983 */ /* 0x000ea40000100800 */
[----:B------:R-:W-:-:S02]  /*11ab0*/  @P1 IMAD.MOV.U32 R2, RZ, RZ, R215 ;  /* 0x000000ffff021224 */ /* 0x000fc400078e00d7 */
[----:B------:R-:W-:Y:S04]  /*11ac0*/  STL.64 [R1+0x1688], R214 ;  /* 0x001688d601007387 */ /* 0x000fe80000100a00 */
[----:B------:R-:W-:Y:S04]  /*11ad0*/  STL.64 [R1+0x1680], R212 ;  /* 0x001680d401007387 */ /* 0x000fe80000100a00 */
[----:B------:R-:W-:Y:S04]  /*11ae0*/  STL.64 [R1+0x1678], R210 ;  /* 0x001678d201007387 */ /* 0x000fe80000100a00 */
[----:B------:R-:W-:Y:S04]  /*11af0*/  STL.64 [R1+0x1670], R208 ;  /* 0x001670d001007387 */ /* 0x000fe80000100a00 */
[----:B------:R-:W-:Y:S04]  /*11b00*/  STL.64 [R1+0x1668], R206 ;  /* 0x001668ce01007387 */ /* 0x000fe80000100a00 */
[----:B------:R-:W-:Y:S04]  /*11b10*/  STL.64 [R1+0x1660], R204 ;  /* 0x001660cc01007387 */ /* 0x000fe80000100a00 */
[----:B--2---:R-:W2:Y:S04]  /*11b20*/  @P1 LDG.E.U8 R21, desc[UR56][R2.64] ;  /* 0x0000003802151981 */ /* 0x004ea8000c1e1100 */
[----:B------:R-:W-:Y:S04]  /*11b30*/  STL.64 [R1+0x1658], R202 ;  /* 0x001658ca01007387 */ /* 0x000fe80000100a00 */
        /* <DEDUP_REMOVED lines=25> */
[----:B--2---:R0:W-:Y:S04]  /*11cd0*/  STL [R1+0x7a4], R21 ;  /* 0x0007a41501007387 */ /* 0x0041e80000100800 */
[----:B0-----:R-:W2:Y:S04]  /*11ce0*/  LDL.LU R21, [R1+0x18cc] ;  /* 0x0018cc0001157983 */ /* 0x001ea80000300800 */
[----:B------:R-:W4:Y:S04]  /*11cf0*/  LDL R2, [R1+0xf60] ;  /* 0x000f600001027983 */ /* 0x000f280000100800 */
[----:B------:R-:W4:Y:S01]  /*11d00*/  LDL R3, [R1+0xf64] ;  /* 0x000f640001037983 */ /* 0x000f220000100800 */
[----:B------:R-:W-:-:S03]  /*11d10*/  PRMT R19, RZ, 0x7610, R19 ;  /* 0x00007610ff137816 */ /* 0x000fc60000000013 */
[----:B------:R-:W3:Y:S04]  /*11d20*/  LDL R207, [R1+0xf44] ;  /* 0x000f440001cf7983 */ /* 0x000ee80000100800 */
[----:B------:R-:W2:Y:S04]  /*11d30*/  LDL R202, [R1+0xf38] ;  /* 0x000f380001ca7983 */ /* 0x000ea80000100800 */
[----:B------:R-:W2:Y:S01]  /*11d40*/  LDL R196, [R1+0xf3c] ;  /* 0x000f3c0001c47983 */ /* 0x000ea20000100800 */
        /* <DEDUP_REMOVED lines=32> */
[----:B------:R-:W-:-:S03]  /*11f50*/  PRMT R205, RZ, 0x7610, R205 ;  /* 0x00007610ffcd7816 */ /* 0x000fc600000000cd */
[----:B----4-:R0:W-:Y:S04]  /*11f60*/  STL [R1+0x838], R16 ;  /* 0x0008381001007387 */ /* 0x0101e80000100800 */
[----:B0-----:R-:W4:Y:S04]  /*11f70*/  LDL.LU R16, [R1+0x18bc] ;  /* 0x0018bc0001107983 */ /* 0x001f280000300800 */
[----:B------:R-:W3:Y:S01]  /*11f80*/  LDL R3, [R1+0xf40] ;  /* 0x000f400001037983 */ /* 0x000ee20000100800 */
[----:B------:R-:W-:Y:S01]  /*11f90*/  @P0 IMAD.MOV.U32 R2, RZ, RZ, R207 ;  /* 0x000000ffff020224 */ /* 0x000fe200078e00cf */
[----:B------:R-:W-:-:S02]  /*11fa0*/  PRMT R216, RZ, 0x7610, R216 ;  /* 0x00007610ffd87816 */ /* 0x000fc400000000d8 */
[----:B------:R-:W2:Y:S04]  /*11fb0*/  LDL R207, [R1+0xf18] ;  /* 0x000f180001cf7983 */ /* 0x000ea80000100800 */
[----:B---3--:R0:W3:Y:S02]  /*11fc0*/  @P0 LDG.E.U8 R205, desc[UR56][R2.64] ;  /* 0x0000003802cd0981 */ /* 0x0080e4000c1e1100 */
[----:B0-----:R-:W-:Y:S02]  /*11fd0*/  @P0 IMAD.MOV.U32 R2, RZ, RZ, R196 ;  /* 0x000000ffff020224 */ /* 0x001fe400078e00c4 */
[----:B------:R-:W-:-:S05]  /*11fe0*/  @P0 IMAD.MOV.U32 R3, RZ, RZ, R202 ;  /* 0x000000ffff030224 */ /* 0x000fca00078e00ca */
[----:B------:R-:W4:Y:S04]  /*11ff0*/  @P0 LDG.E.U8 R216, desc[UR56][R2.64] ;  /* 0x0000003802d80981 */ /* 0x000f28000c1e1100 */
[----:B---3--:R0:W-:Y:S04]  /*12000*/  STL [R1+0x85c], R205 ;  /* 0x00085ccd01007387 */ /* 0x0081e80000100800 */
[----:B------:R-:W3:Y:S04]  /*12010*/  LDL R2, [R1+0xf30] ;  /* 0x000f300001027983 */ /* 0x000ee80000100800 */
[----:B------:R-:W3:Y:S01]  /*12020*/  LDL R3, [R1+0xf34] ;  /* 0x000f340001037983 */ /* 0x000ee20000100800 */
[----:B------:R-:W-:-:S03]  /*12030*/  PRMT R181, RZ, 0x7610, R181 ;  /* 0x00007610ffb57816 */ /* 0x000fc600000000b5 */
[----:B0-----:R-:W2:Y:S04]  /*12040*/  LDL R205, [R1+0xf1c] ;  /* 0x000f1c0001cd7983 */ /* 0x001ea80000100800 */
[----:B------:R-:W2:Y:S04]  /*12050*/  LDL R202, [R1+0xf10] ;  /* 0x000f100001ca7983 */ /* 0x000ea80000100800 */
[----:B------:R-:W2:Y:S04]  /*12060*/  LDL R196, [R1+0xf14] ;  /* 0x000f140001c47983 */ /* 0x000ea80000100800 */
[----:B----4-:R0:W-:Y:S01]  /*12070*/  STL [R1+0x18b4], R216 ;  /* 0x0018b4d801007387 */ /* 0x0101e20000100800 */
[----:B---3--:R-:W-:-:S04]  /*12080*/  @P0 LOP3.LUT R3, R3, R2, RZ, 0x3c, !PT ;  /* 0x0000000203030212 */ /* 0x008fc800078e3cff */
[----:B------:R-:W-:-:S04]  /*12090*/  @P0 LOP3.LUT R2, R3, R2, RZ, 0x3c, !PT ;  /* 0x0000000203020212 */ /* 0x000fc800078e3cff */
[----:B------:R-:W-:-:S05]  /*120a0*/  @P0 LOP3.LUT R3, R3, R2, RZ, 0x3c, !PT ;  /* 0x0000000203030212 */ /* 0x000fca00078e3cff */
[----:B------:R-:W3:Y:S04]  /*120b0*/  @P0 LDG.E.U8 R181, desc[UR56][R2.64] ;  /* 0x0000003802b50981 */ /* 0x000ee8000c1e1100 */
[----:B------:R-:W4:Y:S04]  /*120c0*/  LDL R2, [R1+0xf28] ;  /* 0x000f280001027983 */ /* 0x000f280000100800 */
[----:B------:R-:W4:Y:S01]  /*120d0*/  LDL R3, [R1+0xf2c] ;  /* 0x000f2c0001037983 */ /* 0x000f220000100800 */
[----:B------:R-:W-:Y:S02]  /*120e0*/  ISETP.GT.AND P1, PT, R0, 0x1b, PT ;  /* 0x0000001b0000780c */ /* 0x000fe40003f24270 */
[----:B0-----:R-:W-:Y:S01]  /*120f0*/  PRMT R216, RZ, 0x7610, R216 ;  /* 0x00007610ffd87816 */ /* 0x001fe200000000d8 */
[----:B---3--:R0:W-:Y:S10]  /*12100*/  STL [R1+0x18b0], R181 ;  /* 0x0018b0b501007387 */ /* 0x0081f40000100800 */
[----:B----4-:R-:W-:-:S04]  /*12110*/  @P1 LOP3.LUT R3, R3, R2, RZ, 0x3c, !PT ;  /* 0x0000000203031212 */ /* 0x010fc800078e3cff */
[----:B------:R-:W-:-:S04]  /*12120*/  @P1 LOP3.LUT R2, R3, R2, RZ, 0x3c, !PT ;  /* 0x0000000203021212 */ /* 0x000fc800078e3cff */
[----:B------:R-:W-:-:S05]  /*12130*/  @P1 LOP3.LUT R3, R3, R2, RZ, 0x3c, !PT ;  /* 0x0000000203031212 */ /* 0x000fca00078e3cff */
[----:B------:R1:W3:Y:S04]  /*12140*/  @P1 LDG.E.U8 R216, desc[UR56][R2.64] ;  /* 0x0000003802d81981 */ /* 0x0002e8000c1e1100 */
[----:B------:R-:W1:Y:S04]  /*12150*/  LDL R2, [R1+0xf20] ;  /* 0x000f200001027983 */ /* 0x000e680000100800 */
[----:B------:R-:W1:Y:S01]  /*12160*/  LDL R3, [R1+0xf24] ;  /* 0x000f240001037983 */ /* 0x000e620000100800 */
[----:B0-----:R-:W-:Y:S02]  /*12170*/  PRMT R181, RZ, 0x7610, R181 ;  /* 0x00007610ffb57816 */ /* 0x001fe400000000b5 */
[----:B------:R-:W-:-:S02]  /*12180*/  PRMT R158, RZ, 0x7610, R158 ;  /* 0x00007610ff9e7816 */ /* 0x000fc4000000009e */
[----:B------:R-:W-:Y:S02]  /*12190*/  PRMT R166, RZ, 0x7610, R166 ;  /* 0x00007610ffa67816 */ /* 0x000fe400000000a6 */
[----:B-1----:R-:W-:-:S04]  /*121a0*/  @P1 LOP3.LUT R3, R3, R2, RZ, 0x3c, !PT ;  /* 0x0000000203031212 */ /* 0x002fc800078e3cff */
[----:B------:R-:W-:-:S04]  /*121b0*/  @P1 LOP3.LUT R2, R3, R2, RZ, 0x3c, !PT ;  /* 0x0000000203021212 */ /* 0x000fc800078e3cff */
[----:B------:R-:W-:-:S05]  /*121c0*/  @P1 LOP3.LUT R3, R3, R2, RZ, 0x3c, !PT ;  /* 0x0000000203031212 */ /* 0x000fca00078e3cff */
[----:B------:R2:W4:Y:S02]  /*121d0*/  @P1 LDG.E.U8 R181, desc[UR56][R2.64] ;  /* 0x0000003802b51981 */ /* 0x000524000c1e1100 */
[----:B--2---:R-:W-:Y:S02]  /*121e0*/  @P1 IMAD.MOV.U32 R2, RZ, RZ, R205 ;  /* 0x000000ffff021224 */ /* 0x004fe400078e00cd */
[----:B------:R-:W-:Y:S01]  /*121f0*/  @P1 IMAD.MOV.U32 R3, RZ, RZ, R207 ;  /* 0x000000ffff031224 */ /* 0x000fe200078e00cf */
[----:B------:R-:W-:Y:S01]  /*12200*/  ISETP.GT.AND P0, PT, R0, 0x1c, PT ;  /* 0x0000001c0000780c */ /* 0x000fe20003f04270 */
[----:B------:R-:W2:Y:S04]  /*12210*/  LDL R207, [R1+0xef0] ;  /* 0x000ef00001cf7983 */ /* 0x000ea80000100800 */
[----:B------:R0:W4:Y:S01]  /*12220*/  @P1 LDG.E.U8 R158, desc[UR56][R2.64] ;  /* 0x00000038029e1981 */ /* 0x000122000c1e1100 */
[----:B------:R-:W-:-:S02]  /*12230*/  PRMT R163, RZ, 0x7610, R163 ;  /* 0x00007610ffa37816 */ /* 0x000fc400000000a3 */
[----:B------:R-:W-:Y:S01]  /*12240*/  PRMT R171, RZ, 0x7610, R171 ;  /* 0x00007610ffab7816 */ /* 0x000fe200000000ab */
[----:B------:R-:W3:Y:S01]  /*12250*/  LDL R205, [R1+0xef4] ;  /* 0x000ef40001cd7983 */ /* 0x000ee20000100800 */
[----:B0-----:R-:W-:Y:S02]  /*12260*/  @P1 IMAD.MOV.U32 R2, RZ, RZ, R196 ;  /* 0x000000ffff021224 */ /* 0x001fe400078e00c4 */
[----:B------:R-:W-:Y:S01]  /*12270*/  @P1 IMAD.MOV.U32 R3, RZ, RZ, R202 ;  /* 0x000000ffff031224 */ /* 0x000fe200078e00ca */
[----:B------:R-:W-:Y:S01]  /*12280*/  PRMT R219, RZ, 0x7610, R219 ;  /* 0x00007610ffdb7816 */ /* 0x000fe200000000db */
[----:B------:R-:W4:Y:S04]  /*12290*/  LDL R202, [R1+0xee8] ;  /* 0x000ee80001ca7983 */ /* 0x000f280000100800 */
[----:B------:R0:W4:Y:S01]  /*122a0*/  @P1 LDG.E.U8 R166, desc[UR56][R2.64] ;  /* 0x0000003802a61981 */ /* 0x000122000c1e1100 */
[----:B------:R-:W-:-:S03]  /*122b0*/  PRMT R203, RZ, 0x7610, R203 ;  /* 0x00007610ffcb7816 */ /* 0x000fc600000000cb */
[----:B------:R-:W4:Y:S04]  /*122c0*/  LDL R196, [R1+0xeec] ;  /* 0x000eec0001c47983 */ /* 0x000f280000100800 */
[----:B------:R-:W0:Y:S04]  /*122d0*/  LDL R2, [R1+0xf08] ;  /* 0x000f080001027983 */ /* 0x000e280000100800 */
[----:B------:R-:W0:Y:S02]  /*122e0*/  LDL R3, [R1+0xf0c] ;  /* 0x000f0c0001037983 */ /* 0x000e240000100800 */
[----:B0-----:R-:W-:-:S04]  /*122f0*/  @P0 LOP3.LUT R3, R3, R2, RZ, 0x3c, !PT ;  /* 0x0000000203030212 */ /* 0x001fc800078e3cff */
[----:B------:R-:W-:-:S04]  /*12300*/  @P0 LOP3.LUT R2, R3, R2, RZ, 0x3c, !PT ;  /* 0x0000000203020212 */ /* 0x000fc800078e3cff */
[----:B------:R-:W-:-:S05]  /*12310*/  @P0 LOP3.LUT R3, R3, R2, RZ, 0x3c, !PT ;  /* 0x0000000203030212 */ /* 0x000fca00078e3cff */
[----:B------:R0:W4:Y:S04]  /*12320*/  @P0 LDG.E.U8 R163, desc[UR56][R2.64] ;  /* 0x0000003802a30981 */ /* 0x000128000c1e1100 */
        /* <DEDUP_REMOVED lines=11> */
[----:B------:R3:W4:Y:S02]  /*123e0*/  @P0 LDG.E.U8 R219, desc[UR56][R2.64] ;  /* 0x0000003802db0981 */ /* 0x000724000c1e1100 */
[----:B---3--:R-:W-:Y:S02]  /*123f0*/  @P0 IMAD.MOV.U32 R2, RZ, RZ, R205 ;  /* 0x000000ffff020224 */ /* 0x008fe400078e00cd */
[----:B--2---:R-:W-:-:S05]  /*12400*/  @P0 IMAD.MOV.U32 R3, RZ, RZ, R207 ;  /* 0x000000ffff030224 */ /* 0x004fca00078e00cf */
[----:B------:R4:W2:Y:S01]  /*12410*/  @P0 LDG.E.U8 R203, desc[UR56][R2.64] ;  /* 0x0000003802cb0981 */ /* 0x0008a2000c1e1100 */
[----:B------:R-:W-:Y:S02]  /*12420*/  ISETP.GT.AND P1, PT, R0, 0x1d, PT ;  /* 0x0000001d0000780c */ /* 0x000fe40003f24270 */
[----:B------:R-:W-:-:S11]  /*12430*/  PRMT R174, RZ, 0x7610, R174 ;  /* 0x00007610ffae7816 */ /* 0x000fd600000000ae */
[----:B----4-:R-:W-:Y:S02]  /*12440*/  @P1 IMAD.MOV.U32 R2, RZ, RZ, R196 ;  /* 0x000000ffff021224 */ /* 0x010fe400078e00c4 */
[----:B------:R-:W-:-:S05]  /*12450*/  @P1 IMAD.MOV.U32 R3, RZ, RZ, R202 ;  /* 0x000000ffff031224 */ /* 0x000fca00078e00ca */
[----:B------:R0:W3:Y:S04]  /*12460*/  @P1 LDG.E.U8 R174, desc[UR56][R2.64] ;  /* 0x0000003802ae1981 */ /* 0x0000e8000c1e1100 */
[----:B------:R1:W-:Y:S04]  /*12470*/  STL [R1+0x888], R219 ;  /* 0x000888db01007387 */ /* 0x0003e80000100800 */
[----:B------:R-:W4:Y:S04]  /*12480*/  LDL R207, [R1+0xed4] ;  /* 0x000ed40001cf7983 */ /* 0x000f280000100800 */
[----:B------:R-:W3:Y:S04]  /*12490*/  LDL R205, [R1+0xec8] ;  /* 0x000ec80001cd7983 */ /* 0x000ee80000100800 */
[----:B-1----:R-:W3:Y:S04]  /*124a0*/  LDL R219, [R1+0xed0] ;  /* 0x000ed00001db7983 */ /* 0x002ee80000100800 */
[----:B------:R-:W3:Y:S04]  /*124b0*/  LDL R196, [R1+0xecc] ;  /* 0x000ecc0001c47983 */ /* 0x000ee80000100800 */
[----:B--2---:R1:W-:Y:S04]  /*124c0*/  STL [R1+0x88c], R203 ;  /* 0x00088ccb01007387 */ /* 0x0043e80000100800 */
[----:B------:R-:W0:Y:S04]  /*124d0*/  LDL R2, [R1+0xee0] ;  /* 0x000ee00001027983 */ /* 0x000e280000100800 */
[----:B------:R-:W0:Y:S01]  /*124e0*/  LDL R3, [R1+0xee4] ;  /* 0x000ee40001037983 */ /* 0x000e220000100800 */
[----:B------:R-:W-:-:S02]  /*124f0*/  PRMT R200, RZ, 0x7610, R200 ;  /* 0x00007610ffc87816 */ /* 0x000fc400000000c8 */
[----:B------:R-:W-:Y:S01]  /*12500*/  PRMT R198, RZ, 0x7610, R198 ;  /* 0x00007610ffc67816 */ /* 0x000fe200000000c6 */
[----:B-1----:R-:W2:Y:S04]  /*12510*/  LDL R203, [R1+0xec0] ;  /* 0x000ec00001cb7983 */ /* 0x002ea80000100800 */
[----:B------:R-:W2:Y:S01]  /*12520*/  LDL R202, [R1+0xec4] ;  /* 0x000ec40001ca7983 */ /* 0x000ea20000100800 */
        /* <DEDUP_REMOVED lines=9> */
[----:B------:R0:W2:Y:S04]  /*125c0*/  @P1 LDG.E.U8 R198, desc[UR56][R2.64] ;  /* 0x0000003802c61981 */ /* 0x0000a8000c1e1100 */
[----:B----4-:R1:W-:Y:S04]  /*125d0*/  STL [R1+0x834], R200 ;  /* 0x000834c801007387 */ /* 0x0103e80000100800 */
[----:B-1----:R-:W4:Y:S01]  /*125e0*/  LDL R200, [R1+0xebc] ;  /* 0x000ebc0001c87983 */ /* 0x002f220000100800 */
[----:B------:R-:W-:Y:S01]  /*125f0*/  ISETP.GT.AND P0, PT, R0, 0x1e, PT ;  /* 0x0000001e0000780c */ /* 0x000fe20003f04270 */
[----:B0-----:R-:W-:Y:S01]  /*12600*/  @P1 IMAD.MOV.U32 R2, RZ, RZ, R207 ;  /* 0x000000ffff021224 */ /* 0x001fe200078e00cf */
[----:B------:R-:W-:Y:S01]  /*12610*/  PRMT R206, RZ, 0x7610, R206 ;  /* 0x00007610ffce7816 */ /* 0x000fe200000000ce */
[----:B---3--:R-:W-:Y:S01]  /*12620*/  @P1 IMAD.MOV.U32 R3, RZ, RZ, R219 ;  /* 0x000000ffff031224 */ /* 0x008fe200078e00db */
[----:B------:R-:W-:-:S04]  /*12630*/  PRMT R204, RZ, 0x7610, R204 ;  /* 0x00007610ffcc7816 */ /* 0x000fc800000000cc */
[----:B------:R0:W3:Y:S04]  /*12640*/  @P1 LDG.E.U8 R206, desc[UR56][R2.64] ;  /* 0x0000003802ce1981 */ /* 0x0000e8000c1e1100 */
[----:B--2---:R1:W-:Y:S04]  /*12650*/  STL [R1+0x858], R198 ;  /* 0x000858c601007387 */ /* 0x0043e80000100800 */
[----:B-1----:R-:W2:Y:S01]  /*12660*/  LDL R198, [R1+0xeb4] ;  /* 0x000eb40001c67983 */ /* 0x002ea20000100800 */
[----:B0-----:R-:W-:Y:S02]  /*12670*/  @P0 IMAD.MOV.U32 R2, RZ, RZ, R196 ;  /* 0x000000ffff020224 */ /* 0x001fe400078e00c4 */
[----:B------:R-:W-:Y:S01]  /*12680*/  @P0 IMAD.MOV.U32 R3, RZ, RZ, R205 ;  /* 0x000000ffff030224 */ /* 0x000fe200078e00cd */
[----:B------:R-:W-:Y:S01]  /*12690*/  PRMT R201, RZ, 0x7610, R201 ;  /* 0x00007610ffc97816 */ /* 0x000fe200000000c9 */
[----:B------:R-:W3:Y:S04]  /*126a0*/  LDL R196, [R1+0xeac] ;  /* 0x000eac0001c47983 */ /* 0x000ee80000100800 */
[----:B------:R0:W3:Y:S01]  /*126b0*/  @P0 LDG.E.U8 R204, desc[UR56][R2.64] ;  /* 0x0000003802cc0981 */ /* 0x0000e2000c1e1100 */
[----:B------:R-:W-:-:S02]  /*126c0*/  ISETP.GT.AND P1, PT, R0, 0x1f, PT ;  /* 0x0000001f0000780c */ /* 0x000fc40003f24270 */
[----:B------:R-:W-:Y:S01]  /*126d0*/  PRMT R199, RZ, 0x7610, R199 ;  /* 0x00007610ffc77816 */ /* 0x000fe200000000c7 */
[----:B0-----:R-:W-:Y:S02]  /*126e0*/  @P0 IMAD.MOV.U32 R2, RZ, RZ, R202 ;  /* 0x000000ffff020224 */ /* 0x001fe400078e00ca */
[----:B------:R-:W-:-:S05]  /*126f0*/  @P0 IMAD.MOV.U32 R3, RZ, RZ, R203 ;  /* 0x000000ffff030224 */ /* 0x000fca00078e00cb */
[----:B------:R4:W3:Y:S01]  /*12700*/  @P0 LDG.E.U8 R201, desc[UR56][R2.64] ;  /* 0x0000003802c90981 */ /* 0x0008e2000c1e1100 */
[----:B------:R-:W-:Y:S01]  /*12710*/  PRMT R197, RZ, 0x7610, R197 ;  /* 0x00007610ffc57816 */ /* 0x000fe200000000c5 */
[----:B----4-:R-:W-:Y:S02]  /*12720*/  @P0 IMAD.MOV.U32 R2, RZ, RZ, R200 ;  /* 0x000000ffff020224 */ /* 0x010fe400078e00c8 */
[----:B------:R-:W-:Y:S01]  /*12730*/  @P0 IMAD.MOV.U32 R3, RZ, RZ, R88 ;  /* 0x000000ffff030224 */ /* 0x000fe200078e0058 */
[----:B------:R0:W-:Y:S04]  /*12740*/  STL [R1+0x1558], R88 ;  /* 0x0015585801007387 */ /* 0x0001e80000100800 */
[----:B------:R1:W4:Y:S04]  /*12750*/  @P0 LDG.E.U8 R199, desc[UR56][R2.64] ;  /* 0x0000003802c70981 */ /* 0x000328000c1e1100 */
[----:B0-----:R-:W4:Y:S01]  /*12760*/  LDL.LU R88, [R1+0xe94] ;  /* 0x000e940001587983 */ /* 0x001f220000300800 */
[----:B-1----:R-:W-:-:S03]  /*12770*/  @P0 IMAD.MOV.U32 R3, RZ, RZ, R90 ;  /* 0x000000ffff030224 */ /* 0x002fc600078e005a */
[----:B------:R0:W-:Y:S04]  /*12780*/  STL [R1+0x155c], R90 ;  /* 0x00155c5a01007387 */ /* 0x0001e80000100800 */
[----:B0-----:R-:W4:Y:S04]  /*12790*/  LDL.LU R90, [R1+0xe9c] ;  /* 0x000e9c00015a7983 */ /* 0x001f280000300800 */
[----:B------:R0:W-:Y:S01]  /*127a0*/  STL [R1+0x1560], R92 ;  /* 0x0015605c01007387 */ /* 0x0001e20000100800 */
[----:B--2---:R-:W-:-:S05]  /*127b0*/  @P0 IMAD.MOV.U32 R2, RZ, RZ, R198 ;  /* 0x000000ffff020224 */ /* 0x004fca00078e00c6 */
[----:B------:R1:W2:Y:S02]  /*127c0*/  @P0 LDG.E.U8 R197, desc[UR56][R2.64] ;  /* 0x0000003802c50981 */ /* 0x0002a4000c1e1100 */
[----:B-1----:R-:W-:Y:S02]  /*127d0*/  @P1 IMAD.MOV.U32 R3, RZ, RZ, R92 ;  /* 0x000000ffff031224 */ /* 0x002fe400078e005c */
[----:B0-----:R-:W4:Y:S01]  /*127e0*/  LDL.LU R92, [R1+0xea4] ;  /* 0x000ea400015c7983 */ /* 0x001f220000300800 */
[----:B------:R-:W-:Y:S01]  /*127f0*/  PRMT R195, RZ, 0x7610, R195 ;  /* 0x00007610ffc37816 */ /* 0x000fe200000000c3 */
[----:B---3--:R-:W-:Y:S01]  /*12800*/  @P1 IMAD.MOV.U32 R2, RZ, RZ, R196 ;  /* 0x000000ffff021224 */ /* 0x008fe200078e00c4 */
[----:B------:R-:W-:-:S04]  /*12810*/  PRMT R194, RZ, 0x7610, R194 ;  /* 0x00007610ffc27816 */ /* 0x000fc800000000c2 */
[----:B------:R0:W3:Y:S01]  /*12820*/  @P1 LDG.E.U8 R195, desc[UR56][R2.64] ;  /* 0x0000003802c31981 */ /* 0x0000e2000c1e1100 */
[----:B------:R-:W-:Y:S02]  /*12830*/  ISETP.GT.AND P0, PT, R0, 0x20, PT ;  /* 0x000000200000780c */ /* 0x000fe40003f04270 */
[----:B------:R-:W-:Y:S01]  /*12840*/  PRMT R193, RZ, 0x7610, R193 ;  /* 0x00007610ffc17816 */ /* 0x000fe200000000c1 */
[----:B0-----:R-:W-:Y:S01]  /*12850*/  @P1 IMAD.MOV.U32 R3, RZ, RZ, R94 ;  /* 0x000000ffff031224 */ /* 0x001fe200078e005e */
[----:B------:R-:W-:Y:S02]  /*12860*/  PRMT R192, RZ, 0x7610, R192 ;  /* 0x00007610ffc07816 */ /* 0x000fe400000000c0 */
[----:B------:R-:W-:Y:S02]  /*12870*/  PRMT R191, RZ, 0x7610, R191 ;  /* 0x00007610ffbf7816 */ /* 0x000fe400000000bf */
[----:B------:R-:W-:Y:S02]  /*12880*/  PRMT R190, RZ, 0x7610, R190 ;  /* 0x00007610ffbe7816 */ /* 0x000fe400000000be */
[----:B------:R-:W-:-:S02]  /*12890*/  PRMT R189, RZ, 0x7610, R189 ;  /* 0x00007610ffbd7816 */ /* 0x000fc400000000bd */
[----:B------:R-:W-:Y:S02]  /*128a0*/  PRMT R188, RZ, 0x7610, R188 ;  /* 0x00007610ffbc7816 */ /* 0x000fe400000000bc */
[----:B------:R-:W-:Y:S02]  /*128b0*/  PRMT R187, RZ, 0x7610, R187 ;  /* 0x00007610ffbb7816 */ /* 0x000fe400000000bb */
        /* <DEDUP_REMOVED lines=15> */
[----:B------:R-:W-:Y:S01]  /*129b0*/  PRMT R154, RZ, 0x7610, R154 ;  /* 0x00007610ff9a7816 */ /* 0x000fe2000000009a */
[----:B----4-:R-:W-:-:S05]  /*129c0*/  @P1 IMAD.MOV.U32 R2, RZ, RZ, R92 ;  /* 0x000000ffff021224 */ /* 0x010fca00078e005c */
[----:B------:R0:W4:Y:S02]  /*129d0*/  @P1 LDG.E.U8 R194, desc[UR56][R2.64] ;  /* 0x0000003802c21981 */ /* 0x000124000c1e1100 */
[----:B0-----:R-:W-:Y:S02]  /*129e0*/  @P1 IMAD.MOV.U32 R2, RZ, RZ, R90 ;  /* 0x000000ffff021224 */ /* 0x001fe400078e005a */
[----:B------:R-:W-:-:S05]  /*129f0*/  @P1 IMAD.MOV.U32 R3, RZ, RZ, R96 ;  /* 0x000000ffff031224 */ /* 0x000fca00078e0060 */
[----:B------:R0:W4:Y:S02]  /*12a00*/  @P1 LDG.E.U8 R193, desc[UR56][R2.64] ;  /* 0x0000003802c11981 */ /* 0x000124000c1e1100 */
[----:B0-----:R-:W-:Y:S02]  /*12a10*/  @P1 IMAD.MOV.U32 R2, RZ, RZ, R88 ;  /* 0x000000ffff021224 */ /* 0x001fe400078e0058 */
[----:B------:R-:W-:-:S05]  /*12a20*/  @P1 IMAD.MOV.U32 R3, RZ, RZ, R98 ;  /* 0x000000ffff031224 */ /* 0x000fca00078e0062 */
[----:B------:R0:W4:Y:S02]  /*12a30*/  @P1 LDG.E.U8 R192, desc[UR56][R2.64] ;  /* 0x0000003802c01981 */ /* 0x000124000c1e1100 */
[----:B0-----:R-:W-:Y:S02]  /*12a40*/  @P0 IMAD.MOV.U32 R2, RZ, RZ, R89 ;  /* 0x000000ffff020224 */ /* 0x001fe400078e0059 */
[----:B------:R-:W-:-:S05]  /*12a50*/  @P0 IMAD.MOV.U32 R3, RZ, RZ, R100 ;  /* 0x000000ffff030224 */ /* 0x000fca00078e0064 */
[----:B------:R0:W4:Y:S01]  /*12a60*/  @P0 LDG.E.U8 R191, desc[UR56][R2.64] ;  /* 0x0000003802bf0981 */ /* 0x000122000c1e1100 */
[----:B------:R-:W-:Y:S01]  /*12a70*/  ISETP.GT.AND P1, PT, R0, 0x21, PT ;  /* 0x000000210000780c */ /* 0x000fe20003f24270 */
        /* <DEDUP_REMOVED lines=63> */
[----:B------:R0:W4:Y:S04]  /*12e70*/  @P1 LDG.E.U8 R154, desc[UR56][R2.64] ;  /* 0x00000038029a1981 */ /* 0x000128000c1e1100 */
[----:B------:R-:W-:Y:S04]  /*12e80*/  STL [R1+0x868], R206 ;  /* 0x000868ce01007387 */ /* 0x000fe80000100800 */
[----:B------:R-:W-:Y:S04]  /*12e90*/  STL [R1+0x880], R204 ;  /* 0x000880cc01007387 */ /* 0x000fe80000100800 */
[----:B------:R-:W-:Y:S04]  /*12ea0*/  STL [R1+0x874], R201 ;  /* 0x000874c901007387 */ /* 0x000fe80000100800 */
[----:B------:R-:W-:Y:S04]  /*12eb0*/  STL [R1+0x87c], R199 ;  /* 0x00087cc701007387 */ /* 0x000fe80000100800 */
[----:B--2---:R-:W-:Y:S04]  /*12ec0*/  STL [R1+0x870], R197 ;  /* 0x000870c501007387 */ /* 0x004fe80000100800 */
[----:B---3--:R-:W-:Y:S04]  /*12ed0*/  STL [R1+0x84c], R195 ;  /* 0x00084cc301007387 */ /* 0x008fe80000100800 */
[----:B----4-:R-:W-:Y:S04]  /*12ee0*/  STL [R1+0x840], R194 ;  /* 0x000840c201007387 */ /* 0x010fe80000100800 */
        /* <DEDUP_REMOVED lines=9> */
[----:B------:R-:W-:Y:S01]  /*12f80*/  STL [R1+0x7dc], R184 ;  /* 0x0007dcb801007387 */ /* 0x000fe20000100800 */
[----:B------:R-:W-:Y:S01]  /*12f90*/  PRMT R152, RZ, 0x7610, R152 ;  /* 0x00007610ff987816 */ /* 0x000fe20000000098 */
[----:B0-----:R-:W-:-:S02]  /*12fa0*/  @P1 IMAD.MOV.U32 R2, RZ, RZ, R131 ;  /* 0x000000ffff021224 */ /* 0x001fc400078e0083 */
[----:B------:R-:W-:-:S05]  /*12fb0*/  @P1 IMAD.MOV.U32 R3, RZ, RZ, R142 ;  /* 0x000000ffff031224 */ /* 0x000fca00078e008e */
[----:B------:R0:W2:Y:S04]  /*12fc0*/  @P1 LDG.E.U8 R152, desc[UR56][R2.64] ;  /* 0x0000003802981981 */ /* 0x0000a8000c1e1100 */
[----:B------:R1:W-:Y:S04]  /*12fd0*/  STL [R1+0x734], R151 ;  /* 0x0007349701007387 */ /* 0x0003e80000100800 */
[----:B-1----:R-:W3:Y:S04]  /*12fe0*/  LDL R151, [R1+0xdb8] ;  /* 0x000db80001977983 */ /* 0x002ee80000100800 */
[----:B------:R-:W-:Y:S04]  /*12ff0*/  STL [R1+0x7d0], R183 ;  /* 0x0007d0b701007387 */ /* 0x000fe80000100800 */
[----:B------:R-:W-:Y:S04]  /*13000*/  STL [R1+0x7c0], R180 ;  /* 0x0007c0b401007387 */ /* 0x000fe80000100800 */
[----:B------:R1:W-:Y:S04]  /*13010*/  STL [R1+0x748], R162 ;  /* 0x000748a201007387 */ /* 0x0003e80000100800 */
[----:B-1----:R-:W4:Y:S04]  /*13020*/  LDL R162, [R1+0xdb0] ;  /* 0x000db00001a27983 */ /* 0x002f280000100800 */
[----:B------:R-:W-:Y:S04]  /*13030*/  STL [R1+0x7cc], R179 ;  /* 0x0007ccb301007387 */ /* 0x000fe80000100800 */
[----:B------:R1:W-:Y:S04]  /*13040*/  STL [R1+0x744], R160 ;  /* 0x000744a001007387 */ /* 0x0003e80000100800 */
[----:B------:R-:W-:Y:S04]  /*13050*/  STL [R1+0x7bc], R178 ;  /* 0x0007bcb201007387 */ /* 0x000fe80000100800 */
[----:B-1----:R-:W4:Y:S04]  /*13060*/  LDL R160, [R1+0xda8] ;  /* 0x000da80001a07983 */ /* 0x002f280000100800 */
[----:B------:R-:W-:Y:S04]  /*13070*/  STL [R1+0x770], R177 ;  /* 0x000770b101007387 */ /* 0x000fe80000100800 */
[----:B------:R1:W-:Y:S04]  /*13080*/  STL [R1+0x730], R157 ;  /* 0x0007309d01007387 */ /* 0x0003e80000100800 */
[----:B-1----:R-:W4:Y:S04]  /*13090*/  LDL R157, [R1+0xda0] ;  /* 0x000da000019d7983 */ /* 0x002f280000100800 */
[----:B------:R-:W-:Y:S04]  /*130a0*/  STL [R1+0x75c], R176 ;  /* 0x00075cb001007387 */ /* 0x000fe80000100800 */
[----:B------:R1:W-:Y:S04]  /*130b0*/  STL [R1+0x718], R154 ;  /* 0x0007189a01007387 */ /* 0x0003e80000100800 */
[----:B-1----:R-:W4:Y:S01]  /*130c0*/  LDL R154, [R1+0xd98] ;  /* 0x000d9800019a7983 */ /* 0x002f220000100800 */
[----:B------:R-:W-:Y:S01]  /*130d0*/  ISETP.GT.AND P0, PT, R0, 0x26, PT ;  /* 0x000000260000780c */ /* 0x000fe20003f04270 */
[----:B0-----:R-:W-:Y:S01]  /*130e0*/  @P1 IMAD.MOV.U32 R2, RZ, RZ, R133 ;  /* 0x000000ffff021224 */ /* 0x001fe200078e0085 */
[----:B------:R-:W-:Y:S01]  /*130f0*/  PRMT R172, RZ, 0x7610, R172 ;  /* 0x00007610ffac7816 */ /* 0x000fe200000000ac */
[----:B------:R-:W-:Y:S01]  /*13100*/  @P1 IMAD.MOV.U32 R3, RZ, RZ, R144 ;  /* 0x000000ffff031224 */ /* 0x000fe200078e0090 */
[----:B------:R-:W-:-:S04]  /*13110*/  PRMT R169, RZ, 0x7610, R169 ;  /* 0x00007610ffa97816 */ /* 0x000fc800000000a9 */
[----:B------:R0:W4:Y:S01]  /*13120*/  @P1 LDG.E.U8 R172, desc[UR56][R2.64] ;  /* 0x0000003802ac1981 */ /* 0x000122000c1e1100 */
[----:B------:R-:W-:Y:S01]  /*13130*/  PRMT R168, RZ, 0x7610, R168 ;  /* 0x00007610ffa87816 */ /* 0x000fe200000000a8 */
[----:B0-----:R-:W-:Y:S02]  /*13140*/  @P1 IMAD.MOV.U32 R2, RZ, RZ, R135 ;  /* 0x000000ffff021224 */ /* 0x001fe400078e0087 */
[----:B------:R-:W-:-:S05]  /*13150*/  @P1 IMAD.MOV.U32 R3, RZ, RZ, R146 ;  /* 0x000000ffff031224 */ /* 0x000fca00078e0092 */
[----:B------:R0:W4:Y:S01]  /*13160*/  @P1 LDG.E.U8 R169, desc[UR56][R2.64] ;  /* 0x0000003802a91981 */ /* 0x000122000c1e1100 */
[----:B------:R-:W-:Y:S01]  /*13170*/  PRMT R165, RZ, 0x7610, R165 ;  /* 0x00007610ffa57816 */ /* 0x000fe200000000a5 */
[----:B0-----:R-:W-:Y:S02]  /*13180*/  @P0 IMAD.MOV.U32 R2, RZ, RZ, R137 ;  /* 0x000000ffff020224 */ /* 0x001fe400078e0089 */
[----:B------:R-:W-:-:S05]  /*13190*/  @P0 IMAD.MOV.U32 R3, RZ, RZ, R148 ;  /* 0x000000ffff030224 */ /* 0x000fca00078e0094 */
[----:B------:R0:W4:Y:S01]  /*131a0*/  @P0 LDG.E.U8 R168, desc[UR56][R2.64] ;  /* 0x0000003802a80981 */ /* 0x000122000c1e1100 */
[----:B------:R-:W-:Y:S02]  /*131b0*/  ISETP.GT.AND P1, PT, R0, 0x27, PT ;  /* 0x000000270000780c */ /* 0x000fe40003f24270 */
[----:B------:R-:W-:Y:S01]  /*131c0*/  PRMT R164, RZ, 0x7610, R164 ;  /* 0x00007610ffa47816 */ /* 0x000fe200000000a4 */
[----:B0-----:R-:W-:Y:S02]  /*131d0*/  @P0 IMAD.MOV.U32 R2, RZ, RZ, R139 ;  /* 0x000000ffff020224 */ /* 0x001fe400078e008b */
[----:B------:R-:W-:-:S05]  /*131e0*/  @P0 IMAD.MOV.U32 R3, RZ, RZ, R150 ;  /* 0x000000ffff030224 */ /* 0x000fca00078e0096 */
[----:B------:R0:W4:Y:S01]  /*131f0*/  @P0 LDG.E.U8 R165, desc[UR56][R2.64] ;  /* 0x0000003802a50981 */ /* 0x000122000c1e1100 */
[----:B------:R-:W-:Y:S01]  /*13200*/  PRMT R161, RZ, 0x7610, R161 ;  /* 0x00007610ffa17816 */ /* 0x000fe200000000a1 */
[----:B0-----:R-:W-:Y:S01]  /*13210*/  @P0 IMAD.MOV.U32 R2, RZ, RZ, R141 ;  /* 0x000000ffff020224 */ /* 0x001fe200078e008d */
[----:B------:R-:W-:Y:S02]  /*13220*/  PRMT R159, RZ, 0x7610, R159 ;  /* 0x00007610ff9f7816 */ /* 0x000fe4000000009f */
[----:B------:R-:W-:Y:S02]  /*13230*/  PRMT R156, RZ, 0x7610, R156 ;  /* 0x00007610ff9c7816 */ /* 0x000fe4000000009c */
[----:B------:R-:W-:Y:S01]  /*13240*/  PRMT R153, RZ, 0x7610, R153 ;  /* 0x00007610ff997816 */ /* 0x000fe20000000099 */
[----:B------:R-:W-:Y:S04]  /*13250*/  STL [R1+0x76c], R175 ;  /* 0x00076caf01007387 */ /* 0x000fe80000100800 */
[----:B--2---:R0:W-:Y:S04]  /*13260*/  STL [R1+0x710], R152 ;  /* 0x0007109801007387 */ /* 0x0041e80000100800 */
[----:B------:R1:W-:Y:S04]  /*13270*/  STL [R1+0x758], R173 ;  /* 0x000758ad01007387 */ /* 0x0003e80000100800 */
[----:B0-----:R-:W2:Y:S01]  /*13280*/  LDL R152, [R1+0xd90] ;  /* 0x000d900001987983 */ /* 0x001ea20000100800 */
[----:B---3--:R-:W-:-:S03]  /*13290*/  @P0 IMAD.MOV.U32 R3, RZ, RZ, R151 ;  /* 0x000000ffff030224 */ /* 0x008fc600078e0097 */
[----:B------:R-:W3:Y:S04]  /*132a0*/  LDL.LU R151, [R1+0xd94] ;  /* 0x000d940001977983 */ /* 0x000ee80000300800 */
[----:B------:R0:W3:Y:S02]  /*132b0*/  @P0 LDG.E.U8 R164, desc[UR56][R2.64] ;  /* 0x0000003802a40981 */ /* 0x0000e4000c1e1100 */
[----:B0-----:R-:W-:Y:S02]  /*132c0*/  @P0 IMAD.MOV.U32 R2, RZ, RZ, R143 ;  /* 0x000000ffff020224 */ /* 0x001fe400078e008f */
        /* <DEDUP_REMOVED lines=11> */
[----:B------:R-:W-:-:S05]  /*13380*/  PRMT R155, RZ, 0x7610, R155 ;  /* 0x00007610ff9b7816 */ /* 0x000fca000000009b */
[----:B------:R-:W-:Y:S04]  /*13390*/  STL.S16 [R1+0x6ec], R155 ;  /* 0x0006ec9b01007387 */ /* 0x000fe80000100600 */
[----:B-1----:R-:W4:Y:S04]  /*133a0*/  LDL R173, [R1+0xd88] ;  /* 0x000d880001ad7983 */ /* 0x002f280000100800 */
[----:B------:R0:W-:Y:S04]  /*133b0*/  STL [R1+0x714], R172 ;  /* 0x000714ac01007387 */ /* 0x0001e80000100800 */
[----:B0-----:R-:W4:Y:S04]  /*133c0*/  LDL R172, [R1+0xd8c] ;  /* 0x000d8c0001ac7983 */ /* 0x001f280000100800 */
[----:B------:R0:W-:Y:S04]  /*133d0*/  STL [R1+0x70c], R169 ;  /* 0x00070ca901007387 */ /* 0x0001e80000100800 */
[----:B0-----:R-:W4:Y:S04]  /*133e0*/  LDL R169, [R1+0xd80] ;  /* 0x000d800001a97983 */ /* 0x001f280000100800 */
[----:B------:R0:W-:Y:S04]  /*133f0*/  STL [R1+0x708], R168 ;  /* 0x000708a801007387 */ /* 0x0001e80000100800 */
[----:B0-----:R-:W4:Y:S04]  /*13400*/  LDL R168, [R1+0xd84] ;  /* 0x000d840001a87983 */ /* 0x001f280000100800 */
[----:B------:R0:W-:Y:S04]  /*13410*/  STL [R1+0x700], R165 ;  /* 0x000700a501007387 */ /* 0x0001e80000100800 */
[----:B0-----:R-:W4:Y:S01]  /*13420*/  LDL R165, [R1+0xd78] ;  /* 0x000d780001a57983 */ /* 0x001f220000100800 */
[----:B--2---:R-:W-:-:S03]  /*13430*/  @P1 IMAD.MOV.U32 R3, RZ, RZ, R152 ;  /* 0x000000ffff031224 */ /* 0x004fc600078e0098 */
[----:B---3--:R0:W-:Y:S04]  /*13440*/  STL [R1+0x704], R164 ;  /* 0x000704a401007387 */ /* 0x0081e80000100800 */
[----:B------:R-:W2:Y:S04]  /*13450*/  LDL R162, [R1+0xd70] ;  /* 0x000d700001a27983 */ /* 0x000ea80000100800 */
[----:B0-----:R-:W3:Y:S04]  /*13460*/  LDL R164, [R1+0xd7c] ;  /* 0x000d7c0001a47983 */ /* 0x001ee80000100800 */
[----:B----4-:R0:W-:Y:S04]  /*13470*/  STL [R1+0x6fc], R161 ;  /* 0x0006fca101007387 */ /* 0x0101e80000100800 */
[----:B------:R-:W4:Y:S04]  /*13480*/  LDL R160, [R1+0xd68] ;  /* 0x000d680001a07983 */ /* 0x000f280000100800 */
[----:B0-----:R-:W2:Y:S04]  /*13490*/  LDL R161, [R1+0xd74] ;  /* 0x000d740001a17983 */ /* 0x001ea80000100800 */
[----:B------:R0:W-:Y:S04]  /*134a0*/  STL [R1+0x6f8], R159 ;  /* 0x0006f89f01007387 */ /* 0x0001e80000100800 */
[----:B------:R-:W4:Y:S04]  /*134b0*/  LDL R157, [R1+0xd60] ;  /* 0x000d6000019d7983 */ /* 0x000f280000100800 */
[----:B0-----:R-:W4:Y:S04]  /*134c0*/  LDL R159, [R1+0xd6c] ;  /* 0x000d6c00019f7983 */ /* 0x001f280000100800 */
[----:B------:R0:W-:Y:S04]  /*134d0*/  STL [R1+0x6f0], R156 ;  /* 0x0006f09c01007387 */ /* 0x0001e80000100800 */
[----:B------:R-:W4:Y:S04]  /*134e0*/  LDL R155, [R1+0xd58] ;  /* 0x000d5800019b7983 */ /* 0x000f280000100800 */
[----:B------:R-:W4:Y:S04]  /*134f0*/  LDL R154, [R1+0xd5c] ;  /* 0x000d5c00019a7983 */ /* 0x000f280000100800 */
[----:B0-----:R-:W4:Y:S04]  /*13500*/  LDL R156, [R1+0xd64] ;  /* 0x000d6400019c7983 */ /* 0x001f280000100800 */
[----:B------:R0:W-:Y:S04]  /*13510*/  STL [R1+0x6f4], R153 ;  /* 0x0006f49901007387 */ /* 0x0001e80000100800 */
[----:B------:R-:W4:Y:S04]  /*13520*/  LDL R152, [R1+0xd54] ;  /* 0x000d540001987983 */ /* 0x000f280000100800 */
[----:B0-----:R-:W4:Y:S04]  /*13530*/  LDL R153, [R1+0xd50] ;  /* 0x000d500001997983 */ /* 0x001f280000100800 */
        /* <DEDUP_REMOVED lines=17> */
[----:B------:R0:W-:Y:S04]  /*13650*/  STL.64 [R1+0x1700], R116 ;  /* 0x0017007401007387 */ /* 0x0001e80000100a00 */
[----:B0-----:R-:W3:Y:S01]  /*13660*/  LDL.LU R116, [R1+0x6ec] ;  /* 0x0006ec0001747983 */ /* 0x001ee20000300800 */
[----:B------:R-:W-:Y:S01]  /*13670*/  ISETP.GT.AND P0, PT, R0, 0x28, PT ;  /* 0x000000280000780c */ /* 0x000fe20003f04270 */
[----:B------:R-:W-:Y:S01]  /*13680*/  @P1 IMAD.MOV.U32 R2, RZ, RZ, R151 ;  /* 0x000000ffff021224 */ /* 0x000fe200078e0097 */
[----:B------:R-:W-:-:S02]  /*13690*/  PRMT R170, RZ, 0x7610, R170 ;  /* 0x00007610ffaa7816 */ /* 0x000fc400000000aa */
[----:B------:R-:W-:Y:S02]  /*136a0*/  PRMT R167, RZ, 0x7610, R167 ;  /* 0x00007610ffa77816 */ /* 0x000fe400000000a7 */
[----:B------:R-:W-:Y:S01]  /*136b0*/  PRMT R128, RZ, 0x7610, R128 ;  /* 0x00007610ff807816 */ /* 0x000fe20000000080 */
[----:B------:R-:W-:Y:S04]  /*136c0*/  STL.64 [R1+0x16f8], R114 ;  /* 0x0016f87201007387 */ /* 0x000fe80000100a00 */
[----:B------:R0:W-:Y:S04]  /*136d0*/  STL.64 [R1+0x16f0], R112 ;  /* 0x0016f07001007387 */ /* 0x0001e80000100a00 */
[----:B------:R-:W-:Y:S04]  /*136e0*/  STL.64 [R1+0x16e8], R110 ;  /* 0x0016e86e01007387 */ /* 0x000fe80000100a00 */
[----:B------:R-:W-:Y:S04]  /*136f0*/  STL.64 [R1+0x16e0], R108 ;  /* 0x0016e06c01007387 */ /* 0x000fe80000100a00 */
[----:B------:R-:W-:Y:S04]  /*13700*/  STL.64 [R1+0x16d8], R106 ;  /* 0x0016d86a01007387 */ /* 0x000fe80000100a00 */
[----:B---3--:R1:W3:Y:S02]  /*13710*/  @P1 LDG.E.U8 R116, desc[UR56][R2.64] ;  /* 0x0000003802741981 */ /* 0x0082e4000c1e1100 */
[----:B-1----:R-:W-:-:S02]  /*13720*/  @P0 IMAD.MOV.U32 R2, RZ, RZ, R172 ;  /* 0x000000ffff020224 */ /* 0x002fc400078e00ac */
[----:B------:R-:W-:-:S05]  /*13730*/  @P0 IMAD.MOV.U32 R3, RZ, RZ, R173 ;  /* 0x000000ffff030224 */ /* 0x000fca00078e00ad */
[----:B------:R1:W3:Y:S02]  /*13740*/  @P0 LDG.E.U8 R170, desc[UR56][R2.64] ;  /* 0x0000003802aa0981 */ /* 0x0002e4000c1e1100 */
[----:B-1----:R-:W-:Y:S02]  /*13750*/  @P0 IMAD.MOV.U32 R2, RZ, RZ, R168 ;  /* 0x000000ffff020224 */ /* 0x002fe400078e00a8 */
[----:B------:R-:W-:-:S05]  /*13760*/  @P0 IMAD.MOV.U32 R3, RZ, RZ, R169 ;  /* 0x000000ffff030224 */ /* 0x000fca00078e00a9 */
[----:B------:R1:W3:Y:S02]  /*13770*/  @P0 LDG.E.U8 R167, desc[UR56][R2.64] ;  /* 0x0000003802a70981 */ /* 0x0002e4000c1e1100 */
[----:B-1----:R-:W-:Y:S02]  /*13780*/  @P0 IMAD.MOV.U32 R2, RZ, RZ, R164 ;  /* 0x000000ffff020224 */ /* 0x002fe400078e00a4 */
[----:B------:R-:W-:-:S05]  /*13790*/  @P0 IMAD.MOV.U32 R3, RZ, RZ, R165 ;  /* 0x000000ffff030224 */ /* 0x000fca00078e00a5 */
[----:B------:R2:W4:Y:S04]  /*137a0*/  @P0 LDG.E.U8 R128, desc[UR56][R2.64] ;  /* 0x0000003802800981 */ /* 0x000528000c1e1100 */
        /* <DEDUP_REMOVED lines=9> */
[----:B------:R-:W3:Y:S04]  /*13840*/  LDL R140, [R1+0xd48] ;  /* 0x000d4800018c7983 */ /* 0x000ee80000100800 */
[----:B------:R-:W3:Y:S04]  /*13850*/  LDL R125, [R1+0xd4c] ;  /* 0x000d4c00017d7983 */ /* 0x000ee80000100800 */
[----:B------:R-:W3:Y:S04]  /*13860*/  LDL R139, [R1+0xd40] ;  /* 0x000d4000018b7983 */ /* 0x000ee80000100800 */
[----:B------:R-:W3:Y:S04]  /*13870*/  LDL R137, [R1+0xd44] ;  /* 0x000d440001897983 */ /* 0x000ee80000100800 */
[----:B------:R-:W3:Y:S04]  /*13880*/  LDL R134, [R1+0xd38] ;  /* 0x000d380001867983 */ /* 0x000ee80000100800 */
[----:B------:R-:W3:Y:S04]  /*13890*/  LDL R133, [R1+0xd3c] ;  /* 0x000d3c0001857983 */ /* 0x000ee80000100800 */
[----:B------:R-:W3:Y:S01]  /*138a0*/  LDL R130, [R1+0xd30] ;  /* 0x000d300001827983 */ /* 0x000ee20000100800 */
[----:B------:R-:W-:Y:S01]  /*138b0*/  PRMT R126, RZ, 0x7610, R126 ;  /* 0x00007610ff7e7816 */ /* 0x000fe2000000007e */
[----:B--2---:R-:W-:-:S02]  /*138c0*/  @P0 IMAD.MOV.U32 R2, RZ, RZ, R161 ;  /* 0x000000ffff020224 */ /* 0x004fc400078e00a1 */
[----:B------:R-:W-:-:S05]  /*138d0*/  @P0 IMAD.MOV.U32 R3, RZ, RZ, R162 ;  /* 0x000000ffff030224 */ /* 0x000fca00078e00a2 */
[----:B------:R1:W2:Y:S04]  /*138e0*/  @P0 LDG.E.U8 R126, desc[UR56][R2.64] ;  /* 0x00000038027e0981 */ /* 0x0002a8000c1e1100 */
[----:B----4-:R4:W-:Y:S01]  /*138f0*/  STL [R1+0x6e4], R128 ;  /* 0x0006e48001007387 */ /* 0x0109e20000100800 */
[----:B------:R-:W-:Y:S02]  /*13900*/  ISETP.GT.AND P1, PT, R0, 0x29, PT ;  /* 0x000000290000780c */ /* 0x000fe40003f24270 */
[----:B0-----:R-:W-:Y:S01]  /*13910*/  PRMT R113, RZ, 0x7610, R113 ;  /* 0x00007610ff717816 */ /* 0x001fe20000000071 */
[----:B------:R-:W2:Y:S04]  /*13920*/  LDL R145, [R1+0xd28] ;  /* 0x000d280001917983 */ /* 0x000ea80000100800 */
[----:B----4-:R-:W4:Y:S06]  /*13930*/  LDL R128, [R1+0xd34] ;  /* 0x000d340001807983 */ /* 0x010f2c0000100800 */
[----:B-1----:R-:W-:-:S02]  /*13940*/  @P1 IMAD.MOV.U32 R2, RZ, RZ, R159 ;  /* 0x000000ffff021224 */ /* 0x002fc400078e009f */
[----:B------:R-:W-:Y:S01]  /*13950*/  @P1 IMAD.MOV.U32 R3, RZ, RZ, R160 ;  /* 0x000000ffff031224 */ /* 0x000fe200078e00a0 */
[----:B------:R-:W-:-:S04]  /*13960*/  PRMT R111, RZ, 0x7610, R111 ;  /* 0x00007610ff6f7816 */ /* 0x000fc8000000006f */
[----:B------:R0:W4:Y:S01]  /*13970*/  @P1 LDG.E.U8 R113, desc[UR56][R2.64] ;  /* 0x0000003802711981 */ /* 0x000122000c1e1100 */
[----:B------:R-:W-:Y:S02]  /*13980*/  PRMT R109, RZ, 0x7610, R109 ;  /* 0x00007610ff6d7816 */ /* 0x000fe4000000006d */
[----:B------:R-:W-:Y:S01]  /*13990*/  ISETP.GT.AND P0, PT, R0, 0x2a, PT ;  /* 0x0000002a0000780c */ /* 0x000fe20003f04270 */
[----:B0-----:R-:W-:Y:S02]  /*139a0*/  @P1 IMAD.MOV.U32 R2, RZ, RZ, R156 ;  /* 0x000000ffff021224 */ /* 0x001fe400078e009c */
[----:B------:R-:W-:-:S05]  /*139b0*/  @P1 IMAD.MOV.U32 R3, RZ, RZ, R157 ;  /* 0x000000ffff031224 */ /* 0x000fca00078e009d */
        /* <DEDUP_REMOVED lines=8> */
[----:B------:R3:W4:Y:S02]  /*13a40*/  @P1 LDG.E.U8 R96, desc[UR56][R2.64] ;  /* 0x0000003802601981 */ /* 0x000724000c1e1100 */
[----:B---3--:R-:W-:Y:S02]  /*13a50*/  @P0 IMAD.MOV.U32 R2, RZ, RZ, R125 ;  /* 0x000000ffff020224 */ /* 0x008fe400078e007d */
[----:B------:R-:W-:-:S05]  /*13a60*/  @P0 IMAD.MOV.U32 R3, RZ, RZ, R140 ;  /* 0x000000ffff030224 */ /* 0x000fca00078e008c */
[----:B------:R0:W3:Y:S01]  /*13a70*/  @P0 LDG.E.U8 R124, desc[UR56][R2.64] ;  /* 0x00000038027c0981 */ /* 0x0000e2000c1e1100 */
[----:B------:R-:W-:Y:S01]  /*13a80*/  PRMT R136, RZ, 0x7610, R136 ;  /* 0x00007610ff887816 */ /* 0x000fe20000000088 */
[----:B0-----:R-:W-:Y:S02]  /*13a90*/  @P0 IMAD.MOV.U32 R2, RZ, RZ, R137 ;  /* 0x000000ffff020224 */ /* 0x001fe400078e0089 */
[----:B------:R-:W-:-:S05]  /*13aa0*/  @P0 IMAD.MOV.U32 R3, RZ, RZ, R139 ;  /* 0x000000ffff030224 */ /* 0x000fca00078e008b */
[----:B------:R0:W3:Y:S01]  /*13ab0*/  @P0 LDG.E.U8 R136, desc[UR56][R2.64] ;  /* 0x0000003802880981 */ /* 0x0000e2000c1e1100 */
[----:B------:R-:W-:Y:S02]  /*13ac0*/  PRMT R131, RZ, 0x7610, R131 ;  /* 0x00007610ff837816 */ /* 0x000fe40000000083 */
[----:B------:R-:W-:Y:S01]  /*13ad0*/  PRMT R127, RZ, 0x7610, R127 ;  /* 0x00007610ff7f7816 */ /* 0x000fe2000000007f */
[----:B0-----:R-:W-:Y:S02]  /*13ae0*/  @P0 IMAD.MOV.U32 R2, RZ, RZ, R133 ;  /* 0x000000ffff020224 */ /* 0x001fe400078e0085 */
[----:B------:R-:W-:-:S05]  /*13af0*/  @P0 IMAD.MOV.U32 R3, RZ, RZ, R134 ;  /* 0x000000ffff030224 */ /* 0x000fca00078e0086 */
[----:B------:R0:W3:Y:S02]  /*13b00*/  @P0 LDG.E.U8 R131, desc[UR56][R2.64] ;  /* 0x0000003802830981 */ /* 0x0000e4000c1e1100 */
[----:B0-----:R-:W-:Y:S02]  /*13b10*/  @P0 IMAD.MOV.U32 R3, RZ, RZ, R130 ;  /* 0x000000ffff030224 */ /* 0x001fe400078e0082 */
[----:B------:R-:W-:Y:S04]  /*13b20*/  STL [R1+0x6e8], R170 ;  /* 0x0006e8aa01007387 */ /* 0x000fe80000100800 */
[----:B--2---:R0:W-:Y:S04]  /*13b30*/  STL [R1+0x6dc], R126 ;  /* 0x0006dc7e01007387 */ /* 0x0041e80000100800 */
[----:B0-----:R-:W2:Y:S04]  /*13b40*/  LDL R126, [R1+0xd2c] ;  /* 0x000d2c00017e7983 */ /* 0x001ea80000100800 */
[----:B------:R-:W-:Y:S04]  /*13b50*/  STL [R1+0x6e0], R167 ;  /* 0x0006e0a701007387 */ /* 0x000fe80000100800 */
[----:B------:R-:W2:Y:S04]  /*13b60*/  LDL R125, [R1+0xd24] ;  /* 0x000d2400017d7983 */ /* 0x000ea80000100800 */
[----:B------:R-:W2:Y:S04]  /*13b70*/  LDL R144, [R1+0xd20] ;  /* 0x000d200001907983 */ /* 0x000ea80000100800 */
[----:B------:R-:W2:Y:S01]  /*13b80*/  LDL R143, [R1+0xd18] ;  /* 0x000d1800018f7983 */ /* 0x000ea20000100800 */
[----:B----4-:R-:W-:-:S05]  /*13b90*/  @P0 IMAD.MOV.U32 R2, RZ, RZ, R128 ;  /* 0x000000ffff020224 */ /* 0x010fca00078e0080 */
[----:B------:R0:W4:Y:S01]  /*13ba0*/  @P0 LDG.E.U8 R127, desc[UR56][R2.64] ;  /* 0x00000038027f0981 */ /* 0x000122000c1e1100 */
[----:B------:R-:W-:Y:S02]  /*13bb0*/  ISETP.GT.AND P1, PT, R0, 0x2b, PT ;  /* 0x0000002b0000780c */ /* 0x000fe40003f24270 */
[----:B------:R-:W-:-:S11]  /*13bc0*/  PRMT R114, RZ, 0x7610, R114 ;  /* 0x00007610ff727816 */ /* 0x000fd60000000072 */
[----:B0-----:R-:W-:Y:S01]  /*13bd0*/  @P1 IMAD.MOV.U32 R3, RZ, RZ, R145 ;  /* 0x000000ffff031224 */ /* 0x001fe200078e0091 */
[----:B---3--:R0:W-:Y:S04]  /*13be0*/  STL [R1+0x6c8], R124 ;  /* 0x0006c87c01007387 */ /* 0x0081e80000100800 */
[----:B------:R-:W3:Y:S04]  /*13bf0*/  LDL R142, [R1+0xd10] ;  /* 0x000d1000018e7983 */ /* 0x000ee80000100800 */
[----:B------:R-:W3:Y:S04]  /*13c00*/  LDL R141, [R1+0xd14] ;  /* 0x000d1400018d7983 */ /* 0x000ee80000100800 */
[----:B0-----:R-:W3:Y:S04]  /*13c10*/  LDL R124, [R1+0xd1c] ;  /* 0x000d1c00017c7983 */ /* 0x001ee80000100800 */
[----:B------:R-:W3:Y:S04]  /*13c20*/  LDL R140, [R1+0xd08] ;  /* 0x000d0800018c7983 */ /* 0x000ee80000100800 */
[----:B------:R-:W3:Y:S04]  /*13c30*/  LDL R139, [R1+0xd0c] ;  /* 0x000d0c00018b7983 */ /* 0x000ee80000100800 */
[----:B------:R-:W3:Y:S04]  /*13c40*/  LDL R137, [R1+0xd00] ;  /* 0x000d000001897983 */ /* 0x000ee80000100800 */
[----:B------:R0:W-:Y:S04]  /*13c50*/  STL [R1+0x6c0], R136 ;  /* 0x0006c08801007387 */ /* 0x0001e80000100800 */
[----:B------:R-:W3:Y:S04]  /*13c60*/  LDL R134, [R1+0xcf8] ;  /* 0x000cf80001867983 */ /* 0x000ee80000100800 */
[----:B------:R-:W3:Y:S04]  /*13c70*/  LDL R133, [R1+0xcfc] ;  /* 0x000cfc0001857983 */ /* 0x000ee80000100800 */
[----:B0-----:R-:W3:Y:S04]  /*13c80*/  LDL R136, [R1+0xd04] ;  /* 0x000d040001887983 */ /* 0x001ee80000100800 */
[----:B------:R0:W-:Y:S04]  /*13c90*/  STL [R1+0x6c4], R131 ;  /* 0x0006c48301007387 */ /* 0x0001e80000100800 */
[----:B------:R-:W3:Y:S04]  /*13ca0*/  LDL R130, [R1+0xcf4] ;  /* 0x000cf40001827983 */ /* 0x000ee80000100800 */
[----:B------:R-:W3:Y:S04]  /*13cb0*/  LDL R128, [R1+0xce8] ;  /* 0x000ce80001807983 */ /* 0x000ee80000100800 */
[----:B0-----:R-:W3:Y:S01]  /*13cc0*/  LDL R131, [R1+0xcf0] ;  /* 0x000cf00001837983 */ /* 0x001ee20000100800 */
[----:B--2---:R-:W-:-:S05]  /*13cd0*/  @P1 IMAD.MOV.U32 R2, RZ, RZ, R126 ;  /* 0x000000ffff021224 */ /* 0x004fca00078e007e */
[----:B------:R0:W2:Y:S02]  /*13ce0*/  @P1 LDG.E.U8 R114, desc[UR56][R2.64] ;  /* 0x0000003802721981 */ /* 0x0000a4000c1e1100 */
[----:B0-----:R-:W-:Y:S02]  /*13cf0*/  @P1 IMAD.MOV.U32 R2, RZ, RZ, R125 ;  /* 0x000000ffff021224 */ /* 0x001fe400078e007d */
[----:B----4-:R0:W-:Y:S04]  /*13d00*/  STL [R1+0x6bc], R127 ;  /* 0x0006bc7f01007387 */ /* 0x0101e80000100800 */
[----:B------:R-:W4:Y:S04]  /*13d10*/  LDL R126, [R1+0xce4] ;  /* 0x000ce400017e7983 */ /* 0x000f280000100800 */
[----:B------:R-:W2:Y:S04]  /*13d20*/  LDL R125, [R1+0xcdc] ;  /* 0x000cdc00017d7983 */ /* 0x000ea80000100800 */
[----:B0-----:R-:W4:Y:S01]  /*13d30*/  LDL R127, [R1+0xcec] ;  /* 0x000cec00017f7983 */ /* 0x001f220000100800 */
[----:B------:R-:W-:Y:S01]  /*13d40*/  PRMT R112, RZ, 0x7610, R112 ;  /* 0x00007610ff707816 */ /* 0x000fe20000000070 */
[----:B------:R-:W-:Y:S01]  /*13d50*/  @P1 IMAD.MOV.U32 R3, RZ, RZ, R144 ;  /* 0x000000ffff031224 */ /* 0x000fe200078e0090 */
[----:B------:R-:W-:-:S02]  /*13d60*/  PRMT R110, RZ, 0x7610, R110 ;  /* 0x00007610ff6e7816 */ /* 0x000fc4000000006e */
[----:B------:R-:W-:Y:S02]  /*13d70*/  ISETP.GT.AND P0, PT, R0, 0x2c, PT ;  /* 0x0000002c0000780c */ /* 0x000fe40003f04270 */
[----:B------:R0:W2:Y:S01]  /*13d80*/  @P1 LDG.E.U8 R112, desc[UR56][R2.64] ;  /* 0x0000003802701981 */ /* 0x0000a2000c1e1100 */
[----:B------:R-:W-:Y:S01]  /*13d90*/  PRMT R97, RZ, 0x7610, R97 ;  /* 0x00007610ff617816 */ /* 0x000fe20000000061 */
[----:B0-----:R-:W-:Y:S01]  /*13da0*/  @P1 IMAD.MOV.U32 R3, RZ, RZ, R143 ;  /* 0x000000ffff031224 */ /* 0x001fe200078e008f */
[----:B------:R-:W-:Y:S02]  /*13db0*/  PRMT R138, RZ, 0x7610, R138 ;  /* 0x00007610ff8a7816 */ /* 0x000fe4000000008a */
[----:B------:R-:W-:Y:S02]  /*13dc0*/  PRMT R135, RZ, 0x7610, R135 ;  /* 0x00007610ff877816 */ /* 0x000fe40000000087 */
[----:B------:R-:W-:Y:S02]  /*13dd0*/  PRMT R132, RZ, 0x7610, R132 ;  /* 0x00007610ff847816 */ /* 0x000fe40000000084 */
[----:B------:R-:W-:-:S02]  /*13de0*/  PRMT R129, RZ, 0x7610, R129 ;  /* 0x00007610ff817816 */ /* 0x000fc40000000081 */
[----:B------:R-:W-:Y:S02]  /*13df0*/  PRMT R107, RZ, 0x7610, R107 ;  /* 0x00007610ff6b7816 */ /* 0x000fe4000000006b */
[----:B------:R-:W-:Y:S01]  /*13e00*/  PRMT R105, RZ, 0x7610, R105 ;  /* 0x00007610ff697816 */ /* 0x000fe20000000069 */
[----:B---3--:R-:W-:Y:S01]  /*13e10*/  @P1 IMAD.MOV.U32 R2, RZ, RZ, R124 ;  /* 0x000000ffff021224 */ /* 0x008fe200078e007c */
[----:B------:R-:W-:Y:S01]  /*13e20*/  PRMT R103, RZ, 0x7610, R103 ;  /* 0x00007610ff677816 */ /* 0x000fe20000000067 */
[----:B------:R-:W3:Y:S04]  /*13e30*/  LDL R124, [R1+0xcd4] ;  /* 0x000cd400017c7983 */ /* 0x000ee80000100800 */
[----:B------:R0:W3:Y:S02]  /*13e40*/  @P1 LDG.E.U8 R110, desc[UR56][R2.64] ;  /* 0x00000038026e1981 */ /* 0x0000e4000c1e1100 */
[----:B0-----:R-:W-:-:S02]  /*13e50*/  @P1 IMAD.MOV.U32 R2, RZ, RZ, R141 ;  /* 0x000000ffff021224 */ /* 0x001fc400078e008d */
[----:B------:R-:W-:-:S05]  /*13e60*/  @P1 IMAD.MOV.U32 R3, RZ, RZ, R142 ;  /* 0x000000ffff031224 */ /* 0x000fca00078e008e */
[----:B------:R0:W3:Y:S02]  /*13e70*/  @P1 LDG.E.U8 R97, desc[UR56][R2.64] ;  /* 0x0000003802611981 */ /* 0x0000e4000c1e1100 */
[----:B0-----:R-:W-:Y:S02]  /*13e80*/  @P0 IMAD.MOV.U32 R2, RZ, RZ, R139 ;  /* 0x000000ffff020224 */ /* 0x001fe400078e008b */
[----:B------:R-:W-:-:S05]  /*13e90*/  @P0 IMAD.MOV.U32 R3, RZ, RZ, R140 ;  /* 0x000000ffff030224 */ /* 0x000fca00078e008c */
[----:B------:R0:W3:Y:S01]  /*13ea0*/  @P0 LDG.E.U8 R138, desc[UR56][R2.64] ;  /* 0x00000038028a0981 */ /* 0x0000e2000c1e1100 */
[----:B------:R-:W-:Y:S01]  /*13eb0*/  ISETP.GT.AND P1, PT, R0, 0x2d, PT ;  /* 0x0000002d0000780c */ /* 0x000fe20003f24270 */
[----:B0-----:R-:W-:Y:S02]  /*13ec0*/  @P0 IMAD.MOV.U32 R2, RZ, RZ, R136 ;  /* 0x000000ffff020224 */ /* 0x001fe400078e0088 */
[----:B------:R-:W-:-:S05]  /*13ed0*/  @P0 IMAD.MOV.U32 R3, RZ, RZ, R137 ;  /* 0x000000ffff030224 */ /* 0x000fca00078e0089 */
[----:B------:R0:W3:Y:S02]  /*13ee0*/  @P0 LDG.E.U8 R135, desc[UR56][R2.64] ;  /* 0x0000003802870981 */ /* 0x0000e4000c1e1100 */
[----:B0-----:R-:W-:Y:S02]  /*13ef0*/  @P0 IMAD.MOV.U32 R2, RZ, RZ, R133 ;  /* 0x000000ffff020224 */ /* 0x001fe400078e0085 */
[----:B------:R-:W-:-:S05]  /*13f00*/  @P0 IMAD.MOV.U32 R3, RZ, RZ, R134 ;  /* 0x000000ffff030224 */ /* 0x000fca00078e0086 */
[----:B------:R0:W3:Y:S02]  /*13f10*/  @P0 LDG.E.U8 R132, desc[UR56][R2.64] ;  /* 0x0000003802840981 */ /* 0x0000e4000c1e1100 */
[----:B0-----:R-:W-:Y:S02]  /*13f20*/  @P0 IMAD.MOV.U32 R2, RZ, RZ, R130 ;  /* 0x000000ffff020224 */ /* 0x001fe400078e0082 */
[----:B------:R-:W-:-:S05]  /*13f30*/  @P0 IMAD.MOV.U32 R3, RZ, RZ, R131 ;  /* 0x000000ffff030224 */ /* 0x000fca00078e0083 */
[----:B------:R0:W3:Y:S02]  /*13f40*/  @P0 LDG.E.U8 R129, desc[UR56][R2.64] ;  /* 0x0000003802810981 */ /* 0x0000e4000c1e1100 */
[----:B0-----:R-:W-:Y:S02]  /*13f50*/  @P1 IMAD.MOV.U32 R3, RZ, RZ, R128 ;  /* 0x000000ffff031224 */ /* 0x001fe400078e0080 */
[----:B------:R0:W-:Y:S01]  /*13f60*/  STL [R1+0x144c], R24 ;  /* 0x00144c1801007387 */ /* 0x0001e20000100800 */
[----:B----4-:R-:W-:-:S05]  /*13f70*/  @P1 IMAD.MOV.U32 R2, RZ, RZ, R127 ;  /* 0x000000ffff021224 */ /* 0x010fca00078e007f */
[----:B------:R1:W4:Y:S02]  /*13f80*/  @P1 LDG.E.U8 R107, desc[UR56][R2.64] ;  /* 0x00000038026b1981 */ /* 0x000324000c1e1100 */
[----:B-1----:R-:W-:Y:S02]  /*13f90*/  @P1 IMAD.MOV.U32 R2, RZ, RZ, R126 ;  /* 0x000000ffff021224 */ /* 0x002fe400078e007e */
[----:B------:R-:W-:Y:S02]  /*13fa0*/  @P1 IMAD.MOV.U32 R3, RZ, RZ, R24 ;  /* 0x000000ffff031224 */ /* 0x000fe400078e0018 */
[----:B0-----:R-:W4:Y:S04]  /*13fb0*/  LDL.LU R24, [R1+0xcbc] ;  /* 0x000cbc0001187983 */ /* 0x001f280000300800 */
[----:B------:R2:W4:Y:S04]  /*13fc0*/  @P1 LDG.E.U8 R105, desc[UR56][R2.64] ;  /* 0x0000003802691981 */ /* 0x000528000c1e1100 */
[----:B------:R0:W-:Y:S01]  /*13fd0*/  STL [R1+0x1450], R26 ;  /* 0x0014501a01007387 */ /* 0x0001e20000100800 */
[----:B--2---:R-:W-:-:S02]  /*13fe0*/  @P1 IMAD.MOV.U32 R2, RZ, RZ, R125 ;  /* 0x000000ffff021224 */ /* 0x004fc400078e007d */
[----:B------:R-:W-:Y:S02]  /*13ff0*/  @P1 IMAD.MOV.U32 R3, RZ, RZ, R26 ;  /* 0x000000ffff031224 */ /* 0x000fe400078e001a */
[----:B0-----:R-:W2:Y:S04]  /*14000*/  LDL.LU R26, [R1+0xcc4] ;  /* 0x000cc400011a7983 */ /* 0x001ea80000300800 */
[----:B------:R0:W4:Y:S04]  /*14010*/  @P1 LDG.E.U8 R103, desc[UR56][R2.64] ;  /* 0x0000003802671981 */ /* 0x000128000c1e1100 */
[----:B------:R1:W-:Y:S01]  /*14020*/  STL [R1+0x1454], R28 ;  /* 0x0014541c01007387 */ /* 0x0003e20000100800 */
[----:B0-----:R-:W-:-:S03]  /*14030*/  @P1 IMAD.MOV.U32 R3, RZ, RZ, R28 ;  /* 0x000000ffff031224 */ /* 0x001fc600078e001c */
[----:B-1----:R-:W2:Y:S01]  /*14040*/  LDL.LU R28, [R1+0xccc] ;  /* 0x000ccc00011c7983 */ /* 0x002ea20000300800 */
[----:B------:R-:W-:Y:S02]  /*14050*/  ISETP.GT.AND P0, PT, R0, 0x2e, PT ;  /* 0x0000002e0000780c */ /* 0x000fe40003f04270 */
[----:B------:R-:W-:Y:S02]  /*14060*/  PRMT R94, RZ, 0x7610, R94 ;  /* 0x00007610ff5e7816 */ /* 0x000fe4000000005e */
[----:B------:R-:W-:Y:S02]  /*14070*/  PRMT R123, RZ, 0x7610, R123 ;  /* 0x00007610ff7b7816 */ /* 0x000fe4000000007b */
[----:B------:R-:W-:Y:S01]  /*14080*/  PRMT R122, RZ, 0x7610, R122 ;  /* 0x00007610ff7a7816 */ /* 0x000fe2000000007a */
[----:B---3--:R-:W-:-:S05]  /*14090*/  @P1 IMAD.MOV.U32 R2, RZ, RZ, R124 ;  /* 0x000000ffff021224 */ /* 0x008fca00078e007c */
[----:B------:R0:W3:Y:S02]  /*140a0*/  @P1 LDG.E.U8 R94, desc[UR56][R2.64] ;  /* 0x00000038025e1981 */ /* 0x0000e4000c1e1100 */
[----:B0-----:R-:W-:Y:S01]  /*140b0*/  @P0 IMAD.MOV.U32 R3, RZ, RZ, R30 ;  /* 0x000000ffff030224 */ /* 0x001fe200078e001e */
[----:B------:R-:W-:Y:S02]  /*140c0*/  PRMT R121, RZ, 0x7610, R121 ;  /* 0x00007610ff797816 */ /* 0x000fe40000000079 */
[----:B------:R-:W-:Y:S02]  /*140d0*/  ISETP.GT.AND P1, PT, R0, 0x2f, PT ;  /* 0x0000002f0000780c */ /* 0x000fe40003f24270 */
        /* <DEDUP_REMOVED lines=16> */
[----:B------:R-:W-:Y:S01]  /*141e0*/  PRMT R87, RZ, 0x7610, R87 ;  /* 0x00007610ff577816 */ /* 0x000fe20000000057 */
[----:B--2---:R-:W-:-:S05]  /*141f0*/  @P0 IMAD.MOV.U32 R2, RZ, RZ, R28 ;  /* 0x000000ffff020224 */ /* 0x004fca00078e001c */
[----:B------:R0:W2:Y:S02]  /*14200*/  @P0 LDG.E.U8 R123, desc[UR56][R2.64] ;  /* 0x00000038027b0981 */ /* 0x0000a4000c1e1100 */
[----:B0-----:R-:W-:Y:S02]  /*14210*/  @P0 IMAD.MOV.U32 R2, RZ, RZ, R26 ;  /* 0x000000ffff020224 */ /* 0x001fe400078e001a */
[----:B------:R-:W-:-:S05]  /*14220*/  @P0 IMAD.MOV.U32 R3, RZ, RZ, R32 ;  /* 0x000000ffff030224 */ /* 0x000fca00078e0020 */
[----:B------:R4:W3:Y:S02]  /*14230*/  @P0 LDG.E.U8 R122, desc[UR56][R2.64] ;  /* 0x00000038027a0981 */ /* 0x0008e4000c1e1100 */
[----:B----4-:R-:W-:Y:S02]  /*14240*/  @P0 IMAD.MOV.U32 R2, RZ, RZ, R24 ;  /* 0x000000ffff020224 */ /* 0x010fe400078e0018 */
        /* <DEDUP_REMOVED lines=56> */
[----:B------:R-:W-:Y:S02]  /*145d0*/  ISETP.GT.AND P1, PT, R0, 0x33, PT ;  /* 0x000000330000780c */ /* 0x000fe40003f24270 */
[----:B------:R-:W-:Y:S02]  /*145e0*/  PRMT R93, RZ, 0x7610, R93 ;  /* 0x00007610ff5d7816 */ /* 0x000fe4000000005d */
[----:B------:R-:W-:Y:S01]  /*145f0*/  PRMT R91, RZ, 0x7610, R91 ;  /* 0x00007610ff5b7816 */ /* 0x000fe2000000005b */
[----:B------:R-:W-:Y:S08]  /*14600*/  STL [R1+0x6a4], R138 ;  /* 0x0006a48a01007387 */ /* 0x000ff00000100800 */
[----:B0-----:R-:W-:-:S02]  /*14610*/  @P1 IMAD.MOV.U32 R2, RZ, RZ, R59 ;  /* 0x000000ffff021224 */ /* 0x001fc400078e003b */
[----:B------:R-:W-:Y:S01]  /*14620*/  @P1 IMAD.MOV.U32 R3, RZ, RZ, R70 ;  /* 0x000000ffff031224 */ /* 0x000fe200078e0046 */
[----:B------:R-:W-:Y:S04]  /*14630*/  STL [R1+0x69c], R135 ;  /* 0x00069c8701007387 */ /* 0x000fe80000100800 */
[----:B------:R0:W4:Y:S01]  /*14640*/  @P1 LDG.E.U8 R93, desc[UR56][R2.64] ;  /* 0x00000038025d1981 */ /* 0x000122000c1e1100 */
[----:B------:R-:W-:-:S03]  /*14650*/  PRMT R98, RZ, 0x7610, R98 ;  /* 0x00007610ff627816 */ /* 0x000fc60000000062 */
[----:B------:R-:W-:Y:S01]  /*14660*/  STL [R1+0x6a0], R132 ;  /* 0x0006a08401007387 */ /* 0x000fe20000100800 */
[----:B0-----:R-:W-:Y:S02]  /*14670*/  @P1 IMAD.MOV.U32 R2, RZ, RZ, R61 ;  /* 0x000000ffff021224 */ /* 0x001fe400078e003d */
[----:B------:R-:W-:Y:S01]  /*14680*/  @P1 IMAD.MOV.U32 R3, RZ, RZ, R72 ;  /* 0x000000ffff031224 */ /* 0x000fe200078e0048 */
[----:B------:R-:W-:Y:S04]  /*14690*/  STL [R1+0x698], R129 ;  /* 0x0006988101007387 */ /* 0x000fe80000100800 */
[----:B--2---:R-:W-:Y:S04]  /*146a0*/  STL [R1+0x684], R123 ;  /* 0x0006847b01007387 */ /* 0x004fe80000100800 */
[----:B------:R0:W2:Y:S04]  /*146b0*/  @P1 LDG.E.U8 R91, desc[UR56][R2.64] ;  /* 0x00000038025b1981 */ /* 0x0000a8000c1e1100 */
[----:B---3--:R-:W-:Y:S04]  /*146c0*/  STL [R1+0x67c], R122 ;  /* 0x00067c7a01007387 */ /* 0x008fe80000100800 */
[----:B----4-:R-:W-:Y:S01]  /*146d0*/  STL [R1+0x680], R121 ;  /* 0x0006807901007387 */ /* 0x010fe20000100800 */
[----:B0-----:R-:W-:-:S02]  /*146e0*/  @P1 IMAD.MOV.U32 R2, RZ, RZ, R63 ;  /* 0x000000ffff021224 */ /* 0x001fc400078e003f */
[----:B------:R-:W-:Y:S01]  /*146f0*/  @P1 IMAD.MOV.U32 R3, RZ, RZ, R74 ;  /* 0x000000ffff031224 */ /* 0x000fe200078e004a */
[----:B------:R-:W-:Y:S04]  /*14700*/  STL [R1+0x678], R120 ;  /* 0x0006787801007387 */ /* 0x000fe80000100800 */
[----:B------:R0:W3:Y:S04]  /*14710*/  @P1 LDG.E.U8 R98, desc[UR56][R2.64] ;  /* 0x0000003802621981 */ /* 0x0000e8000c1e1100 */
[----:B------:R-:W-:Y:S04]  /*14720*/  STL [R1+0x664], R119 ;  /* 0x0006647701007387 */ /* 0x000fe80000100800 */
[----:B------:R-:W-:Y:S04]  /*14730*/  STL [R1+0x65c], R118 ;  /* 0x00065c7601007387 */ /* 0x000fe80000100800 */
[----:B------:R1:W-:Y:S04]  /*14740*/  STL [R1+0x638], R87 ;  /* 0x0006385701007387 */ /* 0x0003e80000100800 */
[----:B------:R-:W-:Y:S04]  /*14750*/  STL [R1+0x660], R117 ;  /* 0x0006607501007387 */ /* 0x000fe80000100800 */
[----:B-1----:R-:W4:Y:S01]  /*14760*/  LDL R87, [R1+0xbe0] ;  /* 0x000be00001577983 */ /* 0x002f220000100800 */
[----:B------:R-:W-:-:S03]  /*14770*/  ISETP.GT.AND P0, PT, R0, 0x34, PT ;  /* 0x000000340000780c */ /* 0x000fc60003f04270 */
[----:B------:R1:W-:Y:S01]  /*14780*/  STL [R1+0x650], R102 ;  /* 0x0006506601007387 */ /* 0x0003e20000100800 */
[----:B------:R-:W-:-:S03]  /*14790*/  PRMT R89, RZ, 0x7610, R89 ;  /* 0x00007610ff597816 */ /* 0x000fc60000000059 */
[----:B-1----:R-:W2:Y:S04]  /*147a0*/  LDL R102, [R1+0xbd8] ;  /* 0x000bd80001667983 */ /* 0x002ea80000100800 */
[----:B------:R-:W-:Y:S04]  /*147b0*/  STL [R1+0x658], R115 ;  /* 0x0006587301007387 */ /* 0x000fe80000100800 */
[----:B------:R1:W-:Y:S01]  /*147c0*/  STL [R1+0x644], R101 ;  /* 0x0006446501007387 */ /* 0x0003e20000100800 */
[----:B0-----:R-:W-:Y:S02]  /*147d0*/  @P1 IMAD.MOV.U32 R2, RZ, RZ, R65 ;  /* 0x000000ffff021224 */ /* 0x001fe400078e0041 */
[----:B------:R-:W-:Y:S01]  /*147e0*/  @P1 IMAD.MOV.U32 R3, RZ, RZ, R76 ;  /* 0x000000ffff031224 */ /* 0x000fe200078e004c */
[----:B------:R-:W-:-:S04]  /*147f0*/  PRMT R228, RZ, 0x7610, R228 ;  /* 0x00007610ffe47816 */ /* 0x000fc800000000e4 */
[----:B------:R0:W2:Y:S04]  /*14800*/  @P1 LDG.E.U8 R89, desc[UR56][R2.64] ;  /* 0x0000003802591981 */ /* 0x0000a8000c1e1100 */
[----:B-1----:R-:W2:Y:S04]  /*14810*/  LDL R101, [R1+0xbd0] ;  /* 0x000bd00001657983 */ /* 0x002ea80000100800 */
        /* <DEDUP_REMOVED lines=9> */
[----:B------:R-:W-:-:S02]  /*148b0*/  PRMT R224, RZ, 0x7610, R224 ;  /* 0x00007610ffe07816 */ /* 0x000fc400000000e0 */
[----:B------:R-:W-:Y:S02]  /*148c0*/  ISETP.GT.AND P1, PT, R0, 0x35, PT ;  /* 0x000000350000780c */ /* 0x000fe40003f24270 */
[----:B------:R0:W2:Y:S04]  /*148d0*/  @P0 LDG.E.U8 R227, desc[UR56][R2.64] ;  /* 0x0000003802e30981 */ /* 0x0000a8000c1e1100 */
[----:B-1----:R-:W2:Y:S01]  /*148e0*/  LDL R99, [R1+0xbc0] ;  /* 0x000bc00001637983 */ /* 0x002ea20000100800 */
[----:B------:R-:W-:Y:S01]  /*148f0*/  PRMT R223, RZ, 0x7610, R223 ;  /* 0x00007610ffdf7816 */ /* 0x000fe200000000df */
[----:B0-----:R-:W-:Y:S02]  /*14900*/  @P0 IMAD.MOV.U32 R2, RZ, RZ, R71 ;  /* 0x000000ffff020224 */ /* 0x001fe400078e0047 */
[----:B------:R-:W-:-:S05]  /*14910*/  @P0 IMAD.MOV.U32 R3, RZ, RZ, R82 ;  /* 0x000000ffff030224 */ /* 0x000fca00078e0052 */
[----:B------:R0:W2:Y:S01]  /*14920*/  @P0 LDG.E.U8 R224, desc[UR56][R2.64] ;  /* 0x0000003802e00981 */ /* 0x0000a2000c1e1100 */
[----:B------:R-:W-:Y:S01]  /*14930*/  PRMT R226, RZ, 0x7610, R226 ;  /* 0x00007610ffe27816 */ /* 0x000fe200000000e2 */
[----:B0-----:R-:W-:Y:S02]  /*14940*/  @P0 IMAD.MOV.U32 R2, RZ, RZ, R73 ;  /* 0x000000ffff020224 */ /* 0x001fe400078e0049 */
[----:B------:R-:W-:-:S05]  /*14950*/  @P0 IMAD.MOV.U32 R3, RZ, RZ, R84 ;  /* 0x000000ffff030224 */ /* 0x000fca00078e0054 */
[----:B------:R0:W2:Y:S04]  /*14960*/  @P0 LDG.E.U8 R223, desc[UR56][R2.64] ;  /* 0x0000003802df0981 */ /* 0x0000a8000c1e1100 */
[----:B---3--:R1:W-:Y:S01]  /*14970*/  STL [R1+0x630], R98 ;  /* 0x0006306201007387 */ /* 0x0083e20000100800 */
[----:B0-----:R-:W-:Y:S02]  /*14980*/  @P1 IMAD.MOV.U32 R2, RZ, RZ, R75 ;  /* 0x000000ffff021224 */ /* 0x001fe400078e004b */
[----:B------:R-:W-:Y:S01]  /*14990*/  @P1 IMAD.MOV.U32 R3, RZ, RZ, R86 ;  /* 0x000000ffff031224 */ /* 0x000fe200078e0056 */
[----:B-1----:R-:W3:Y:S04]  /*149a0*/  LDL R98, [R1+0xbb8] ;  /* 0x000bb80001627983 */ /* 0x002ee80000100800 */
[----:B------:R4:W3:Y:S02]  /*149b0*/  @P1 LDG.E.U8 R226, desc[UR56][R2.64] ;  /* 0x0000003802e21981 */ /* 0x0008e4000c1e1100 */
[----:B----4-:R-:W-:-:S02]  /*149c0*/  @P1 IMAD.MOV.U32 R3, RZ, RZ, R87 ;  /* 0x000000ffff031224 */ /* 0x010fc400078e0057 */
[----:B------:R-:W4:Y:S01]  /*149d0*/  LDL.LU R87, [R1+0xbbc] ;  /* 0x000bbc0001577983 */ /* 0x000f220000300800 */
[----:B------:R-:W-:Y:S01]  /*149e0*/  PRMT R225, RZ, 0x7610, R225 ;  /* 0x00007610ffe17816 */ /* 0x000fe200000000e1 */
[----:B------:R-:W-:Y:S01]  /*149f0*/  @P1 IMAD.MOV.U32 R2, RZ, RZ, R77 ;  /* 0x000000ffff021224 */ /* 0x000fe200078e004d */
[----:B------:R-:W-:Y:S01]  /*14a00*/  PRMT R222, RZ, 0x7610, R222 ;  /* 0x00007610ffde7816 */ /* 0x000fe200000000de */
[----:B------:R-:W4:Y:S01]  /*14a10*/  LDL R126, [R1+0xbb0] ;  /* 0x000bb000017e7983 */ /* 0x000f220000100800 */
[----:B------:R-:W-:-:S03]  /*14a20*/  ISETP.GT.AND P0, PT, R0, 0x36, PT ;  /* 0x000000360000780c */ /* 0x000fc60003f04270 */
[----:B------:R0:W4:Y:S01]  /*14a30*/  @P1 LDG.E.U8 R225, desc[UR56][R2.64] ;  /* 0x0000003802e11981 */ /* 0x000122000c1e1100 */
[----:B------:R-:W-:-:S03]  /*14a40*/  PRMT R221, RZ, 0x7610, R221 ;  /* 0x00007610ffdd7816 */ /* 0x000fc600000000dd */
[----:B------:R-:W4:Y:S01]  /*14a50*/  LDL R125, [R1+0xbb4] ;  /* 0x000bb400017d7983 */ /* 0x000f220000100800 */
[----:B------:R-:W-:-:S03]  /*14a60*/  PRMT R215, RZ, 0x7610, R215 ;  /* 0x00007610ffd77816 */ /* 0x000fc600000000d7 */
[----:B------:R-:W4:Y:S01]  /*14a70*/  LDL R124, [R1+0xba8] ;  /* 0x000ba800017c7983 */ /* 0x000f220000100800 */
[----:B0-----:R-:W-:Y:S02]  /*14a80*/  @P1 IMAD.MOV.U32 R2, RZ, RZ, R79 ;  /* 0x000000ffff021224 */ /* 0x001fe400078e004f */
[----:B--2---:R-:W-:Y:S01]  /*14a90*/  @P1 IMAD.MOV.U32 R3, RZ, RZ, R102 ;  /* 0x000000ffff031224 */ /* 0x004fe200078e0066 */
[----:B------:R-:W2:Y:S04]  /*14aa0*/  LDL R123, [R1+0xbac] ;  /* 0x000bac00017b7983 */ /* 0x000ea80000100800 */
[----:B------:R0:W2:Y:S01]  /*14ab0*/  @P1 LDG.E.U8 R222, desc[UR56][R2.64] ;  /* 0x0000003802de1981 */ /* 0x0000a2000c1e1100 */
[----:B------:R-:W-:-:S03]  /*14ac0*/  PRMT R214, RZ, 0x7610, R214 ;  /* 0x00007610ffd67816 */ /* 0x000fc600000000d6 */
[----:B------:R-:W2:Y:S04]  /*14ad0*/  LDL R122, [R1+0xb98] ;  /* 0x000b9800017a7983 */ /* 0x000ea80000100800 */
[----:B------:R-:W2:Y:S01]  /*14ae0*/  LDL R121, [R1+0xb9c] ;  /* 0x000b9c0001797983 */ /* 0x000ea20000100800 */
[----:B0-----:R-:W-:Y:S02]  /*14af0*/  @P1 IMAD.MOV.U32 R2, RZ, RZ, R81 ;  /* 0x000000ffff021224 */ /* 0x001fe400078e0051 */
[----:B------:R-:W-:Y:S01]  /*14b00*/  @P1 IMAD.MOV.U32 R3, RZ, RZ, R101 ;  /* 0x000000ffff031224 */ /* 0x000fe200078e0065 */
[----:B------:R-:W2:Y:S04]  /*14b10*/  LDL R120, [R1+0xb90] ;  /* 0x000b900001787983 */ /* 0x000ea80000100800 */
[----:B------:R0:W2:Y:S04]  /*14b20*/  @P1 LDG.E.U8 R221, desc[UR56][R2.64] ;  /* 0x0000003802dd1981 */ /* 0x0000a8000c1e1100 */
[----:B------:R-:W2:Y:S04]  /*14b30*/  LDL R119, [R1+0xb94] ;  /* 0x000b940001777983 */ /* 0x000ea80000100800 */
[----:B------:R-:W2:Y:S01]  /*14b40*/  LDL R118, [R1+0xb88] ;  /* 0x000b880001767983 */ /* 0x000ea20000100800 */
[----:B0-----:R-:W-:-:S02]  /*14b50*/  @P0 IMAD.MOV.U32 R2, RZ, RZ, R83 ;  /* 0x000000ffff020224 */ /* 0x001fc400078e0053 */
[----:B------:R-:W-:Y:S01]  /*14b60*/  @P0 IMAD.MOV.U32 R3, RZ, RZ, R100 ;  /* 0x000000ffff030224 */ /* 0x000fe200078e0064 */
[----:B------:R-:W2:Y:S04]  /*14b70*/  LDL R117, [R1+0xb80] ;  /* 0x000b800001757983 */ /* 0x000ea80000100800 */
[----:B------:R0:W2:Y:S04]  /*14b80*/  @P0 LDG.E.U8 R215, desc[UR56][R2.64] ;  /* 0x0000003802d70981 */ /* 0x0000a8000c1e1100 */
[----:B------:R-:W2:Y:S04]  /*14b90*/  LDL R100, [R1+0xba0] ;  /* 0x000ba00001647983 */ /* 0x000ea80000100800 */
[----:B------:R-:W2:Y:S01]  /*14ba0*/  LDL R115, [R1+0xb84] ;  /* 0x000b840001737983 */ /* 0x000ea20000100800 */
[----:B0-----:R-:W-:-:S03]  /*14bb0*/  @P0 IMAD.MOV.U32 R3, RZ, RZ, R99 ;  /* 0x000000ffff030224 */ /* 0x001fc600078e0063 */
[----:B------:R-:W2:Y:S01]  /*14bc0*/  LDL R99, [R1+0xba4] ;  /* 0x000ba40001637983 */ /* 0x000ea20000100800 */
[----:B------:R-:W-:-:S03]  /*14bd0*/  @P0 IMAD.MOV.U32 R2, RZ, RZ, R85 ;  /* 0x000000ffff020224 */ /* 0x000fc600078e0055 */
[----:B------:R-:W2:Y:S04]  /*14be0*/  LDL R102, [R1+0xb78] ;  /* 0x000b780001667983 */ /* 0x000ea80000100800 */
[----:B------:R3:W2:Y:S04]  /*14bf0*/  @P0 LDG.E.U8 R214, desc[UR56][R2.64] ;  /* 0x0000003802d60981 */ /* 0x0006a8000c1e1100 */
[----:B------:R-:W2:Y:S01]  /*14c00*/  LDL R101, [R1+0xb7c] ;  /* 0x000b7c0001657983 */ /* 0x000ea20000100800 */
[----:B---3--:R-:W-:-:S03]  /*14c10*/  @P0 IMAD.MOV.U32 R3, RZ, RZ, R98 ;  /* 0x000000ffff030224 */ /* 0x008fc600078e0062 */
[----:B------:R-:W3:Y:S04]  /*14c20*/  LDL R98, [R1+0xb8c] ;  /* 0x000b8c0001627983 */ /* 0x000ee80000100800 */
[----:B----4-:R-:W-:Y:S04]  /*14c30*/  STL.64 [R1+0x1888], R86 ;  /* 0x0018885601007387 */ /* 0x010fe80000100a00 */
[----:B------:R-:W-:Y:S04]  /*14c40*/  STL.64 [R1+0x1880], R84 ;  /* 0x0018805401007387 */ /* 0x000fe80000100a00 */
[----:B------:R-:W-:Y:S04]  /*14c50*/  STL.64 [R1+0x1878], R82 ;  /* 0x0018785201007387 */ /* 0x000fe80000100a00 */
[----:B------:R-:W-:Y:S04]  /*14c60*/  STL.64 [R1+0x1870], R80 ;  /* 0x0018705001007387 */ /* 0x000fe80000100a00 */
[----:B------:R0:W-:Y:S04]  /*14c70*/  STL.64 [R1+0x1868], R78 ;  /* 0x0018684e01007387 */ /* 0x0001e80000100a00 */
        /* <DEDUP_REMOVED lines=8> */
[----:B------:R4:W-:Y:S04]  /*14d00*/  STL.64 [R1+0x1820], R60 ;  /* 0x0018203c01007387 */ /* 0x0009e80000100a00 */
[----:B------:R4:W-:Y:S04]  /*14d10*/  STL.64 [R1+0x1818], R58 ;  /* 0x0018183a01007387 */ /* 0x0009e80000100a00 */
        /* <DEDUP_REMOVED lines=17> */
[----:B0-----:R-:W4:Y:S01]  /*14e30*/  LDL R78, [R1+0xb70] ;  /* 0x000b7000014e7983 */ /* 0x001f220000100800 */
[----:B------:R-:W-:Y:S01]  /*14e40*/  PRMT R213, RZ, 0x7610, R213 ;  /* 0x00007610ffd57816 */ /* 0x000fe200000000d5 */
[----:B------:R-:W-:Y:S01]  /*14e50*/  @P0 IMAD.MOV.U32 R2, RZ, RZ, R87 ;  /* 0x000000ffff020224 */ /* 0x000fe200078e0057 */
[----:B------:R-:W-:Y:S01]  /*14e60*/  ISETP.GT.AND P1, PT, R0, 0x37, PT ;  /* 0x000000370000780c */ /* 0x000fe20003f24270 */
[----:B-1----:R-:W4:Y:S01]  /*14e70*/  LDL R62, [R1+0xb74] ;  /* 0x000b7400013e7983 */ /* 0x002f220000100800 */
[----:B------:R-:W-:-:S03]  /*14e80*/  PRMT R212, RZ, 0x7610, R212 ;  /* 0x00007610ffd47816 */ /* 0x000fc600000000d4 */
[----:B------:R0:W4:Y:S01]  /*14e90*/  @P0 LDG.E.U8 R213, desc[UR56][R2.64] ;  /* 0x0000003802d50981 */ /* 0x000122000c1e1100 */
[----:B------:R-:W-:Y:S02]  /*14ea0*/  PRMT R85, RZ, 0x7610, R85 ;  /* 0x00007610ff557816 */ /* 0x000fe40000000055 */
[----:B------:R-:W-:Y:S01]  /*14eb0*/  PRMT R83, RZ, 0x7610, R83 ;  /* 0x00007610ff537816 */ /* 0x000fe20000000053 */
[----:B------:R-:W4:Y:S01]  /*14ec0*/  LDL R84, [R1+0xb60] ;  /* 0x000b600001547983 */ /* 0x000f220000100800 */
[----:B------:R-:W-:-:S03]  /*14ed0*/  PRMT R81, RZ, 0x7610, R81 ;  /* 0x00007610ff517816 */ /* 0x000fc60000000051 */
[----:B------:R-:W4:Y:S01]  /*14ee0*/  LDL R82, [R1+0xb64] ;  /* 0x000b640001527983 */ /* 0x000f220000100800 */
[----:B0-----:R-:W-:Y:S02]  /*14ef0*/  @P0 IMAD.MOV.U32 R2, RZ, RZ, R125 ;  /* 0x000000ffff020224 */ /* 0x001fe400078e007d */
[----:B------:R-:W-:Y:S01]  /*14f00*/  @P0 IMAD.MOV.U32 R3, RZ, RZ, R126 ;  /* 0x000000ffff030224 */ /* 0x000fe200078e007e */
[----:B------:R-:W-:Y:S01]  /*14f10*/  PRMT R79, RZ, 0x7610, R79 ;  /* 0x00007610ff4f7816 */ /* 0x000fe2000000004f */
[----:B------:R-:W4:Y:S04]  /*14f20*/  LDL R87, [R1+0xb5c] ;  /* 0x000b5c0001577983 */ /* 0x000f280000100800 */
[----:B------:R2:W4:Y:S01]  /*14f30*/  @P0 LDG.E.U8 R212, desc[UR56][R2.64] ;  /* 0x0000003802d40981 */ /* 0x000522000c1e1100 */
[----:B------:R-:W-:-:S02]  /*14f40*/  PRMT R211, RZ, 0x7610, R211 ;  /* 0x00007610ffd37816 */ /* 0x000fc400000000d3 */
[----:B------:R-:W-:Y:S01]  /*14f50*/  PRMT R210, RZ, 0x7610, R210 ;  /* 0x00007610ffd27816 */ /* 0x000fe200000000d2 */
[----:B------:R-:W4:Y:S01]  /*14f60*/  LDL R86, [R1+0xb48] ;  /* 0x000b480001567983 */ /* 0x000f220000100800 */
[----:B------:R-:W-:-:S03]  /*14f70*/  PRMT R209, RZ, 0x7610, R209 ;  /* 0x00007610ffd17816 */ /* 0x000fc600000000d1 */
[----:B------:R-:W4:Y:S01]  /*14f80*/  LDL R80, [R1+0xb4c] ;  /* 0x000b4c0001507983 */ /* 0x000f220000100800 */
[----:B--2---:R-:W-:Y:S02]  /*14f90*/  @P1 IMAD.MOV.U32 R2, RZ, RZ, R123 ;  /* 0x000000ffff021224 */ /* 0x004fe400078e007b */
[----:B------:R-:W-:Y:S01]  /*14fa0*/  @P1 IMAD.MOV.U32 R3, RZ, RZ, R124 ;  /* 0x000000ffff031224 */ /* 0x000fe200078e007c */
[----:B------:R-:W-:Y:S01]  /*14fb0*/  PRMT R208, RZ, 0x7610, R208 ;  /* 0x00007610ffd07816 */ /* 0x000fe200000000d0 */
[----:B------:R-:W2:Y:S04]  /*14fc0*/  LDL R142, [R1+0x6b8] ;  /* 0x0006b800018e7983 */ /* 0x000ea80000100800 */
[----:B------:R0:W2:Y:S02]  /*14fd0*/  @P1 LDG.E.U8 R85, desc[UR56][R2.64] ;  /* 0x0000003802551981 */ /* 0x0000a4000c1e1100 */
[----:B0-----:R-:W-:-:S02]  /*14fe0*/  @P1 IMAD.MOV.U32 R2, RZ, RZ, R99 ;  /* 0x000000ffff021224 */ /* 0x001fc400078e0063 */
[----:B------:R-:W-:Y:S01]  /*14ff0*/  @P1 IMAD.MOV.U32 R3, RZ, RZ, R100 ;  /* 0x000000ffff031224 */ /* 0x000fe200078e0064 */
[----:B------:R-:W2:Y:S04]  /*15000*/  LDL R99, [R1+0xb6c] ;  /* 0x000b6c0001637983 */ /* 0x000ea80000100800 */
[----:B------:R-:W2:Y:S01]  /*15010*/  LDL R100, [R1+0xb68] ;  /* 0x000b680001647983 */ /* 0x000ea20000100800 */
[----:B------:R-:W-:-:S03]  /*15020*/  ISETP.GT.AND P0, PT, R0, 0x38, PT ;  /* 0x000000380000780c */ /* 0x000fc60003f04270 */
[----:B------:R0:W2:Y:S02]  /*15030*/  @P1 LDG.E.U8 R83, desc[UR56][R2.64] ;  /* 0x0000003802531981 */ /* 0x0000a4000c1e1100 */
[----:B0-----:R-:W-:Y:S02]  /*15040*/  @P1 IMAD.MOV.U32 R2, RZ, RZ, R121 ;  /* 0x000000ffff021224 */ /* 0x001fe400078e0079 */
[----:B------:R-:W-:-:S05]  /*15050*/  @P1 IMAD.MOV.U32 R3, RZ, RZ, R122 ;  /* 0x000000ffff031224 */ /* 0x000fca00078e007a */
[----:B------:R0:W2:Y:S02]  /*15060*/  @P1 LDG.E.U8 R81, desc[UR56][R2.64] ;  /* 0x0000003802511981 */ /* 0x0000a4000c1e1100 */
[----:B0-----:R-:W-:Y:S02]  /*15070*/  @P1 IMAD.MOV.U32 R2, RZ, RZ, R119 ;  /* 0x000000ffff021224 */ /* 0x001fe400078e0077 */
[----:B------:R-:W-:Y:S01]  /*15080*/  @P1 IMAD.MOV.U32 R3, RZ, RZ, R120 ;  /* 0x000000ffff031224 */ /* 0x000fe200078e0078 */
[----:B------:R-:W2:Y:S04]  /*15090*/  LDL R119, [R1+0xb50] ;  /* 0x000b500001777983 */ /* 0x000ea80000100800 */
[----:B------:R3:W2:Y:S02]  /*150a0*/  @P1 LDG.E.U8 R79, desc[UR56][R2.64] ;  /* 0x00000038024f1981 */ /* 0x0006a4000c1e1100 */
[----:B---3--:R-:W-:-:S02]  /*150b0*/  @P0 IMAD.MOV.U32 R2, RZ, RZ, R98 ;  /* 0x000000ffff020224 */ /* 0x008fc400078e0062 */
[----:B------:R-:W3:Y:S01]  /*150c0*/  LDL R98, [R1+0xb58] ;  /* 0x000b580001627983 */ /* 0x000ee20000100800 */
[----:B------:R-:W-:-:S03]  /*150d0*/  @P0 IMAD.MOV.U32 R3, RZ, RZ, R118 ;  /* 0x000000ffff030224 */ /* 0x000fc600078e0076 */
[----:B------:R-:W3:Y:S04]  /*150e0*/  LDL R118, [R1+0xb54] ;  /* 0x000b540001767983 */ /* 0x000ee80000100800 */
[----:B------:R0:W3:Y:S02]  /*150f0*/  @P0 LDG.E.U8 R211, desc[UR56][R2.64] ;  /* 0x0000003802d30981 */ /* 0x0000e4000c1e1100 */
[----:B0-----:R-:W-:Y:S02]  /*15100*/  @P0 IMAD.MOV.U32 R2, RZ, RZ, R115 ;  /* 0x000000ffff020224 */ /* 0x001fe400078e0073 */
[----:B------:R-:W-:Y:S01]  /*15110*/  @P0 IMAD.MOV.U32 R3, RZ, RZ, R117 ;  /* 0x000000ffff030224 */ /* 0x000fe200078e0075 */
[----:B------:R-:W-:Y:S01]  /*15120*/  ISETP.GT.AND P1, PT, R0, 0x39, PT ;  /* 0x000000390000780c */ /* 0x000fe20003f24270 */
[----:B------:R-:W3:Y:S04]  /*15130*/  LDL R117, [R1+0xb30] ;  /* 0x000b300001757983 */ /* 0x000ee80000100800 */
[----:B------:R0:W3:Y:S01]  /*15140*/  @P0 LDG.E.U8 R210, desc[UR56][R2.64] ;  /* 0x0000003802d20981 */ /* 0x0000e2000c1e1100 */
[----:B------:R-:W-:-:S03]  /*15150*/  PRMT R76, RZ, 0x7610, R76 ;  /* 0x00007610ff4c7816 */ /* 0x000fc6000000004c */
[----:B------:R-:W3:Y:S01]  /*15160*/  LDL R115, [R1+0xb34] ;  /* 0x000b340001737983 */ /* 0x000ee20000100800 */
[----:B0-----:R-:W-:Y:S02]  /*15170*/  @P0 IMAD.MOV.U32 R2, RZ, RZ, R101 ;  /* 0x000000ffff020224 */ /* 0x001fe400078e0065 */
[----:B------:R-:W-:Y:S01]  /*15180*/  @P0 IMAD.MOV.U32 R3, RZ, RZ, R102 ;  /* 0x000000ffff030224 */ /* 0x000fe200078e0066 */
[----:B------:R-:W-:Y:S01]  /*15190*/  PRMT R74, RZ, 0x7610, R74 ;  /* 0x00007610ff4a7816 */ /* 0x000fe2000000004a */
[----:B------:R-:W3:Y:S04]  /*151a0*/  LDL R102, [R1+0xb20] ;  /* 0x000b200001667983 */ /* 0x000ee80000100800 */
[----:B------:R4:W3:Y:S04]  /*151b0*/  @P0 LDG.E.U8 R209, desc[UR56][R2.64] ;  /* 0x0000003802d10981 */ /* 0x0008e8000c1e1100 */
[----:B------:R-:W3:Y:S01]  /*151c0*/  LDL R101, [R1+0xb24] ;  /* 0x000b240001657983 */ /* 0x000ee20000100800 */
[----:B----4-:R-:W-:-:S03]  /*151d0*/  @P0 IMAD.MOV.U32 R3, RZ, RZ, R78 ;  /* 0x000000ffff030224 */ /* 0x010fc600078e004e */
[----:B------:R-:W4:Y:S01]  /*151e0*/  LDL R78, [R1+0xb40] ;  /* 0x000b4000014e7983 */ /* 0x000f220000100800 */
[----:B------:R-:W-:-:S03]  /*151f0*/  @P0 IMAD.MOV.U32 R2, RZ, RZ, R62 ;  /* 0x000000ffff020224 */ /* 0x000fc600078e003e */
[----:B------:R-:W4:Y:S04]  /*15200*/  LDL R62, [R1+0xb44] ;  /* 0x000b4400013e7983 */ /* 0x000f280000100800 */
[----:B------:R2:W4:Y:S01]  /*15210*/  @P0 LDG.E.U8 R208, desc[UR56][R2.64] ;  /* 0x0000003802d00981 */ /* 0x000522000c1e1100 */
[----:B------:R-:W-:Y:S02]  /*15220*/  PRMT R72, RZ, 0x7610, R72 ;  /* 0x00007610ff487816 */ /* 0x000fe40000000048 */
[----:B------:R-:W-:Y:S02]  /*15230*/  ISETP.GT.AND P0, PT, R0, 0x3a, PT ;  /* 0x0000003a0000780c */ /* 0x000fe40003f04270 */
[----:B------:R-:W-:Y:S01]  /*15240*/  PRMT R70, RZ, 0x7610, R70 ;  /* 0x00007610ff467816 */ /* 0x000fe20000000046 */
[----:B--2---:R-:W-:-:S02]  /*15250*/  @P1 IMAD.MOV.U32 R2, RZ, RZ, R99 ;  /* 0x000000ffff021224 */ /* 0x004fc400078e0063 */
[----:B------:R-:W2:Y:S01]  /*15260*/  LDL R99, [R1+0xb3c] ;  /* 0x000b3c0001637983 */ /* 0x000ea20000100800 */
[----:B------:R-:W-:-:S03]  /*15270*/  @P1 IMAD.MOV.U32 R3, RZ, RZ, R100 ;  /* 0x000000ffff031224 */ /* 0x000fc600078e0064 */
[----:B------:R-:W2:Y:S04]  /*15280*/  LDL R100, [R1+0xb38] ;  /* 0x000b380001647983 */ /* 0x000ea80000100800 */
[----:B------:R0:W2:Y:S02]  /*15290*/  @P1 LDG.E.U8 R76, desc[UR56][R2.64] ;  /* 0x00000038024c1981 */ /* 0x0000a4000c1e1100 */
[----:B0-----:R-:W-:Y:S02]  /*152a0*/  @P1 IMAD.MOV.U32 R2, RZ, RZ, R82 ;  /* 0x000000ffff021224 */ /* 0x001fe400078e0052 */
[----:B------:R-:W-:Y:S01]  /*152b0*/  @P1 IMAD.MOV.U32 R3, RZ, RZ, R84 ;  /* 0x000000ffff031224 */ /* 0x000fe200078e0054 */
[----:B------:R-:W2:Y:S04]  /*152c0*/  LDL R82, [R1+0xb2c] ;  /* 0x000b2c0001527983 */ /* 0x000ea80000100800 */
[----:B------:R-:W2:Y:S04]  /*152d0*/  LDL R84, [R1+0xb28] ;  /* 0x000b280001547983 */ /* 0x000ea80000100800 */
[----:B------:R0:W2:Y:S02]  /*152e0*/  @P1 LDG.E.U8 R74, desc[UR56][R2.64] ;  /* 0x00000038024a1981 */ /* 0x0000a4000c1e1100 */
[----:B0-----:R-:W-:-:S02]  /*152f0*/  @P1 IMAD.MOV.U32 R2, RZ, RZ, R87 ;  /* 0x000000ffff021224 */ /* 0x001fc400078e0057 */
[----:B------:R-:W2:Y:S01]  /*15300*/  LDL R87, [R1+0xb1c] ;  /* 0x000b1c0001577983 */ /* 0x000ea20000100800 */
[----:B---3--:R-:W-:-:S03]  /*15310*/  @P1 IMAD.MOV.U32 R3, RZ, RZ, R98 ;  /* 0x000000ffff031224 */ /* 0x008fc600078e0062 */
[----:B------:R-:W3:Y:S04]  /*15320*/  LDL R98, [R1+0xb18] ;  /* 0x000b180001627983 */ /* 0x000ee80000100800 */
[----:B------:R0:W3:Y:S02]  /*15330*/  @P1 LDG.E.U8 R72, desc[UR56][R2.64] ;  /* 0x0000003802481981 */ /* 0x0000e4000c1e1100 */
[----:B0-----:R-:W-:Y:S02]  /*15340*/  @P1 IMAD.MOV.U32 R2, RZ, RZ, R118 ;  /* 0x000000ffff021224 */ /* 0x001fe400078e0076 */
[----:B------:R-:W-:Y:S01]  /*15350*/  @P1 IMAD.MOV.U32 R3, RZ, RZ, R119 ;  /* 0x000000ffff031224 */ /* 0x000fe200078e0077 */
[----:B------:R-:W-:Y:S01]  /*15360*/  PRMT R77, RZ, 0x7610, R77 ;  /* 0x00007610ff4d7816 */ /* 0x000fe2000000004d */
[----:B------:R-:W3:Y:S04]  /*15370*/  LDL R119, [R1+0xaf0] ;  /* 0x000af00001777983 */ /* 0x000ee80000100800 */
[----:B------:R0:W3:Y:S01]  /*15380*/  @P1 LDG.E.U8 R70, desc[UR56][R2.64] ;  /* 0x0000003802461981 */ /* 0x0000e2000c1e1100 */
[----:B------:R-:W-:-:S02]  /*15390*/  PRMT R75, RZ, 0x7610, R75 ;  /* 0x00007610ff4b7816 */ /* 0x000fc4000000004b */
[----:B------:R-:W-:Y:S01]  /*153a0*/  PRMT R69, RZ, 0x7610, R69 ;  /* 0x00007610ff457816 */ /* 0x000fe20000000045 */
[----:B------:R-:W3:Y:S01]  /*153b0*/  LDL R118, [R1+0xaf4] ;  /* 0x000af40001767983 */ /* 0x000ee20000100800 */
[----:B0-----:R-:W-:Y:S02]  /*153c0*/  @P0 IMAD.MOV.U32 R2, RZ, RZ, R80 ;  /* 0x000000ffff020224 */ /* 0x001fe400078e0050 */
[----:B------:R-:W-:Y:S01]  /*153d0*/  @P0 IMAD.MOV.U32 R3, RZ, RZ, R86 ;  /* 0x000000ffff030224 */ /* 0x000fe200078e0056 */
[----:B------:R-:W3:Y:S04]  /*153e0*/  LDL R80, [R1+0xb14] ;  /* 0x000b140001507983 */ /* 0x000ee80000100800 */
[----:B------:R-:W3:Y:S04]  /*153f0*/  LDL R86, [R1+0xb10] ;  /* 0x000b100001567983 */ /* 0x000ee80000100800 */
[----:B------:R4:W3:Y:S02]  /*15400*/  @P0 LDG.E.U8 R77, desc[UR56][R2.64] ;  /* 0x00000038024d0981 */ /* 0x0008e4000c1e1100 */
[----:B----4-:R-:W-:-:S02]  /*15410*/  @P0 IMAD.MOV.U32 R3, RZ, RZ, R78 ;  /* 0x000000ffff030224 */ /* 0x010fc400078e004e */
[----:B------:R-:W4:Y:S01]  /*15420*/  LDL R78, [R1+0xb08] ;  /* 0x000b0800014e7983 */ /* 0x000f220000100800 */
[----:B------:R-:W-:-:S03]  /*15430*/  @P0 IMAD.MOV.U32 R2, RZ, RZ, R62 ;  /* 0x000000ffff020224 */ /* 0x000fc600078e003e */
[----:B------:R-:W4:Y:S01]  /*15440*/  LDL R62, [R1+0xb0c] ;  /* 0x000b0c00013e7983 */ /* 0x000f220000100800 */
[----:B------:R-:W-:-:S03]  /*15450*/  ISETP.GT.AND P1, PT, R0, 0x3b, PT ;  /* 0x0000003b0000780c */ /* 0x000fc60003f24270 */
[----:B------:R2:W4:Y:S01]  /*15460*/  @P0 LDG.E.U8 R75, desc[UR56][R2.64] ;  /* 0x00000038024b0981 */ /* 0x000522000c1e1100 */
[----:B------:R-:W-:Y:S02]  /*15470*/  PRMT R68, RZ, 0x7610, R68 ;  /* 0x00007610ff447816 */ /* 0x000fe40000000044 */
[----:B------:R-:W-:Y:S02]  /*15480*/  PRMT R73, RZ, 0x7610, R73 ;  /* 0x00007610ff497816 */ /* 0x000fe40000000049 */
[----:B------:R-:W-:Y:S01]  /*15490*/  PRMT R71, RZ, 0x7610, R71 ;  /* 0x00007610ff477816 */ /* 0x000fe20000000047 */
[----:B--2---:R-:W-:Y:S02]  /*154a0*/  @P0 IMAD.MOV.U32 R2, RZ, RZ, R99 ;  /* 0x000000ffff020224 */ /* 0x004fe400078e0063 */
[----:B------:R-:W2:Y:S01]  /*154b0*/  LDL R99, [R1+0xb04] ;  /* 0x000b040001637983 */ /* 0x000ea20000100800 */
[----:B------:R-:W-:-:S03]  /*154c0*/  @P0 IMAD.MOV.U32 R3, RZ, RZ, R100 ;  /* 0x000000ffff030224 */ /* 0x000fc600078e0064 */
[----:B------:R-:W2:Y:S04]  /*154d0*/  LDL R100, [R1+0xb00] ;  /* 0x000b000001647983 */ /* 0x000ea80000100800 */
[----:B------:R0:W2:Y:S02]  /*154e0*/  @P0 LDG.E.U8 R69, desc[UR56][R2.64] ;  /* 0x0000003802450981 */ /* 0x0000a4000c1e1100 */
[----:B0-----:R-:W-:Y:S02]  /*154f0*/  @P0 IMAD.MOV.U32 R2, RZ, RZ, R115 ;  /* 0x000000ffff020224 */ /* 0x001fe400078e0073 */
[----:B------:R-:W-:Y:S01]  /*15500*/  @P0 IMAD.MOV.U32 R3, RZ, RZ, R117 ;  /* 0x000000ffff030224 */ /* 0x000fe200078e0075 */
[----:B------:R-:W-:Y:S01]  /*15510*/  PRMT R67, RZ, 0x7610, R67 ;  /* 0x00007610ff437816 */ /* 0x000fe20000000043 */
[----:B------:R-:W2:Y:S04]  /*15520*/  LDL R117, [R1+0xad0] ;  /* 0x000ad00001757983 */ /* 0x000ea80000100800 */
[----:B------:R0:W2:Y:S01]  /*15530*/  @P0 LDG.E.U8 R68, desc[UR56][R2.64] ;  /* 0x0000003802440981 */ /* 0x0000a2000c1e1100 */
[----:B------:R-:W-:-:S02]  /*15540*/  PRMT R66, RZ, 0x7610, R66 ;  /* 0x00007610ff427816 */ /* 0x000fc40000000042 */
[----:B------:R-:W-:Y:S01]  /*15550*/  PRMT R65, RZ, 0x7610, R65 ;  /* 0x00007610ff417816 */ /* 0x000fe20000000041 */
[----:B------:R-:W2:Y:S01]  /*15560*/  LDL R115, [R1+0xad4] ;  /* 0x000ad40001737983 */ /* 0x000ea20000100800 */
[----:B0-----:R-:W-:Y:S02]  /*15570*/  @P1 IMAD.MOV.U32 R2, RZ, RZ, R82 ;  /* 0x000000ffff021224 */ /* 0x001fe400078e0052 */
[----:B------:R-:W-:Y:S01]  /*15580*/  @P1 IMAD.MOV.U32 R3, RZ, RZ, R84 ;  /* 0x000000ffff031224 */ /* 0x000fe200078e0054 */
[----:B------:R-:W2:Y:S04]  /*15590*/  LDL R82, [R1+0xafc] ;  /* 0x000afc0001527983 */ /* 0x000ea80000100800 */
[----:B------:R-:W2:Y:S04]  /*155a0*/  LDL R84, [R1+0xaf8] ;  /* 0x000af80001547983 */ /* 0x000ea80000100800 */
[----:B------:R0:W2:Y:S02]  /*155b0*/  @P1 LDG.E.U8 R73, desc[UR56][R2.64] ;  /* 0x0000003802491981 */ /* 0x0000a4000c1e1100 */
[----:B0-----:R-:W-:-:S02]  /*155c0*/  @P1 IMAD.MOV.U32 R2, RZ, RZ, R101 ;  /* 0x000000ffff021224 */ /* 0x001fc400078e0065 */
[----:B------:R-:W-:Y:S01]  /*155d0*/  @P1 IMAD.MOV.U32 R3, RZ, RZ, R102 ;  /* 0x000000ffff031224 */ /* 0x000fe200078e0066 */
[----:B------:R-:W-:Y:S01]  /*155e0*/  ISETP.GT.AND P0, PT, R0, 0x3c, PT ;  /* 0x0000003c0000780c */ /* 0x000fe20003f04270 */
[----:B------:R-:W2:Y:S04]  /*155f0*/  LDL R102, [R1+0xac8] ;  /* 0x000ac80001667983 */ /* 0x000ea80000100800 */
[----:B------:R0:W2:Y:S01]  /*15600*/  @P1 LDG.E.U8 R71, desc[UR56][R2.64] ;  /* 0x0000003802471981 */ /* 0x0000a2000c1e1100 */
[----:B------:R-:W-:-:S03]  /*15610*/  PRMT R64, RZ, 0x7610, R64 ;  /* 0x00007610ff407816 */ /* 0x000fc60000000040 */
[----:B------:R-:W2:Y:S01]  /*15620*/  LDL R101, [R1+0xacc] ;  /* 0x000acc0001657983 */ /* 0x000ea20000100800 */
[----:B0-----:R-:W-:Y:S02]  /*15630*/  @P1 IMAD.MOV.U32 R2, RZ, RZ, R87 ;  /* 0x000000ffff021224 */ /* 0x001fe400078e0057 */
[----:B---3--:R-:W-:Y:S01]  /*15640*/  @P1 IMAD.MOV.U32 R3, RZ, RZ, R98 ;  /* 0x000000ffff031224 */ /* 0x008fe200078e0062 */
[----:B------:R-:W3:Y:S04]  /*15650*/  LDL R87, [R1+0xaec] ;  /* 0x000aec0001577983 */ /* 0x000ee80000100800 */
[----:B------:R-:W3:Y:S04]  /*15660*/  LDL R98, [R1+0xae8] ;  /* 0x000ae80001627983 */ /* 0x000ee80000100800 */
[----:B------:R0:W3:Y:S02]  /*15670*/  @P1 LDG.E.U8 R67, desc[UR56][R2.64] ;  /* 0x0000003802431981 */ /* 0x0000e4000c1e1100 */
[----:B0-----:R-:W-:-:S02]  /*15680*/  @P1 IMAD.MOV.U32 R2, RZ, RZ, R80 ;  /* 0x000000ffff021224 */ /* 0x001fc400078e0050 */
[----:B------:R-:W-:Y:S01]  /*15690*/  @P1 IMAD.MOV.U32 R3, RZ, RZ, R86 ;  /* 0x000000ffff031224 */ /* 0x000fe200078e0056 */
[----:B------:R-:W3:Y:S04]  /*156a0*/  LDL R80, [R1+0xae4] ;  /* 0x000ae40001507983 */ /* 0x000ee80000100800 */
[----:B------:R-:W3:Y:S04]  /*156b0*/  LDL R86, [R1+0xae0] ;  /* 0x000ae00001567983 */ /* 0x000ee80000100800 */
[----:B------:R4:W3:Y:S02]  /*156c0*/  @P1 LDG.E.U8 R66, desc[UR56][R2.64] ;  /* 0x0000003802421981 */ /* 0x0008e4000c1e1100 */
[----:B----4-:R-:W-:-:S02]  /*156d0*/  @P0 IMAD.MOV.U32 R3, RZ, RZ, R78 ;  /* 0x000000ffff030224 */ /* 0x010fc400078e004e */
[----:B------:R-:W4:Y:S01]  /*156e0*/  LDL R78, [R1+0xad8] ;  /* 0x000ad800014e7983 */ /* 0x000f220000100800 */
[----:B------:R-:W-:-:S03]  /*156f0*/  @P0 IMAD.MOV.U32 R2, RZ, RZ, R62 ;  /* 0x000000ffff020224 */ /* 0x000fc600078e003e */
[----:B------:R-:W4:Y:S04]  /*15700*/  LDL R62, [R1+0xadc] ;  /* 0x000adc00013e7983 */ /* 0x000f280000100800 */
[----:B------:R2:W4:Y:S01]  /*15710*/  @P0 LDG.E.U8 R65, desc[UR56][R2.64] ;  /* 0x0000003802410981 */ /* 0x000522000c1e1100 */
[----:B------:R-:W-:Y:S02]  /*15720*/  PRMT R63, RZ, 0x7610, R63 ;  /* 0x00007610ff3f7816 */ /* 0x000fe4000000003f */
[----:B------:R-:W-:Y:S02]  /*15730*/  ISETP.GT.AND P1, PT, R0, 0x3d, PT ;  /* 0x0000003d0000780c */ /* 0x000fe40003f24270 */
[----:B------:R-:W-:Y:S02]  /*15740*/  PRMT R23, RZ, 0x7610, R23 ;  /* 0x00007610ff177816 */ /* 0x000fe40000000017 */
[----:B------:R-:W-:Y:S01]  /*15750*/  PRMT R22, RZ, 0x7610, R22 ;  /* 0x00007610ff167816 */ /* 0x000fe20000000016 */
[----:B--2---:R-:W-:-:S02]  /*15760*/  @P0 IMAD.MOV.U32 R2, RZ, RZ, R99 ;  /* 0x000000ffff020224 */ /* 0x004fc400078e0063 */
[----:B------:R-:W2:Y:S01]  /*15770*/  LDL R99, [R1+0xabc] ;  /* 0x000abc0001637983 */ /* 0x000ea20000100800 */
[----:B------:R-:W-:-:S03]  /*15780*/  @P0 IMAD.MOV.U32 R3, RZ, RZ, R100 ;  /* 0x000000ffff030224 */ /* 0x000fc600078e0064 */
[----:B------:R-:W2:Y:S04]  /*15790*/  LDL R100, [R1+0xab8] ;  /* 0x000ab80001647983 */ /* 0x000ea80000100800 */
[----:B------:R0:W2:Y:S02]  /*157a0*/  @P0 LDG.E.U8 R64, desc[UR56][R2.64] ;  /* 0x0000003802400981 */ /* 0x0000a4000c1e1100 */
[----:B0-----:R-:W-:Y:S02]  /*157b0*/  @P0 IMAD.MOV.U32 R2, RZ, RZ, R82 ;  /* 0x000000ffff020224 */ /* 0x001fe400078e0052 */
[----:B------:R-:W2:Y:S01]  /*157c0*/  LDL R82, [R1+0xac4] ;  /* 0x000ac40001527983 */ /* 0x000ea20000100800 */
[----:B------:R-:W-:-:S03]  /*157d0*/  @P0 IMAD.MOV.U32 R3, RZ, RZ, R84 ;  /* 0x000000ffff030224 */ /* 0x000fc600078e0054 */
[----:B------:R-:W2:Y:S04]  /*157e0*/  LDL R84, [R1+0xac0] ;  /* 0x000ac00001547983 */ /* 0x000ea80000100800 */
[----:B------:R0:W2:Y:S02]  /*157f0*/  @P0 LDG.E.U8 R63, desc[UR56][R2.64] ;  /* 0x00000038023f0981 */ /* 0x0000a4000c1e1100 */
[----:B0-----:R-:W-:Y:S02]  /*15800*/  @P0 IMAD.MOV.U32 R2, RZ, RZ, R118 ;  /* 0x000000ffff020224 */ /* 0x001fe400078e0076 */
[----:B------:R-:W-:-:S05]  /*15810*/  @P0 IMAD.MOV.U32 R3, RZ, RZ, R119 ;  /* 0x000000ffff030224 */ /* 0x000fca00078e0077 */
[----:B------:R3:W2:Y:S02]  /*15820*/  @P0 LDG.E.U8 R23, desc[UR56][R2.64] ;  /* 0x0000003802170981 */ /* 0x0006a4000c1e1100 */
[----:B---3--:R-:W-:Y:S02]  /*15830*/  @P1 IMAD.MOV.U32 R2, RZ, RZ, R87 ;  /* 0x000000ffff021224 */ /* 0x008fe400078e0057 */
[----:B------:R-:W3:Y:S01]  /*15840*/  LDL R87, [R1+0xab4] ;  /* 0x000ab40001577983 */ /* 0x000ee20000100800 */
[----:B------:R-:W-:-:S03]  /*15850*/  @P1 IMAD.MOV.U32 R3, RZ, RZ, R98 ;  /* 0x000000ffff031224 */ /* 0x000fc600078e0062 */
[----:B------:R-:W3:Y:S04]  /*15860*/  LDL R98, [R1+0xab0] ;  /* 0x000ab00001627983 */ /* 0x000ee80000100800 */
[----:B------:R0:W3:Y:S01]  /*15870*/  @P1 LDG.E.U8 R22, desc[UR56][R2.64] ;  /* 0x0000003802161981 */ /* 0x0000e2000c1e1100 */
[----:B------:R-:W-:Y:S01]  /*15880*/  PRMT R20, RZ, 0x7610, R20 ;  /* 0x00007610ff147816 */ /* 0x000fe20000000014 */
[----:B0-----:R-:W-:Y:S02]  /*15890*/  @P1 IMAD.MOV.U32 R2, RZ, RZ, R80 ;  /* 0x000000ffff021224 */ /* 0x001fe400078e0050 */
[----:B------:R-:W3:Y:S01]  /*158a0*/  LDL R80, [R1+0xaac] ;  /* 0x000aac0001507983 */ /* 0x000ee20000100800 */
[----:B------:R-:W-:-:S03]  /*158b0*/  @P1 IMAD.MOV.U32 R3, RZ, RZ, R86 ;  /* 0x000000ffff031224 */ /* 0x000fc600078e0056 */
[----:B------:R-:W3:Y:S04]  /*158c0*/  LDL R86, [R1+0xaa8] ;  /* 0x000aa80001567983 */ /* 0x000ee80000100800 */
[----:B------:R4:W3:Y:S02]  /*158d0*/  @P1 LDG.E.U8 R20, desc[UR56][R2.64] ;  /* 0x0000003802141981 */ /* 0x0008e4000c1e1100 */
[----:B----4-:R-:W-:Y:S02]  /*158e0*/  @P1 IMAD.MOV.U32 R3, RZ, RZ, R78 ;  /* 0x000000ffff031224 */ /* 0x010fe400078e004e */
[----:B------:R-:W4:Y:S01]  /*158f0*/  LDL R78, [R1+0xaa0] ;  /* 0x000aa000014e7983 */ /* 0x000f220000100800 */
[----:B------:R-:W-:Y:S01]  /*15900*/  PRMT R21, RZ, 0x7610, R21 ;  /* 0x00007610ff157816 */ /* 0x000fe20000000015 */
[----:B------:R-:W-:Y:S01]  /*15910*/  @P1 IMAD.MOV.U32 R2, RZ, RZ, R62 ;  /* 0x000000ffff021224 */ /* 0x000fe200078e003e */
[----:B------:R-:W-:Y:S01]  /*15920*/  ISETP.GT.AND P0, PT, R0, 0x3e, PT ;  /* 0x0000003e0000780c */ /* 0x000fe20003f04270 */
[----:B------:R-:W4:Y:S01]  /*15930*/  LDL R62, [R1+0xaa4] ;  /* 0x000aa400013e7983 */ /* 0x000f220000100800 */
[----:B------:R-:W-:-:S03]  /*15940*/  PRMT R19, RZ, 0x7610, R19 ;  /* 0x00007610ff137816 */ /* 0x000fc60000000013 */
[----:B------:R0:W4:Y:S01]  /*15950*/  @P1 LDG.E.U8 R21, desc[UR56][R2.64] ;  /* 0x0000003802151981 */ /* 0x000122000c1e1100 */
[----:B------:R-:W-:Y:S01]  /*15960*/  PRMT R17, RZ, 0x7610, R17 ;  /* 0x00007610ff117816 */ /* 0x000fe20000000011 */
[----:B0-----:R-:W-:Y:S02]  /*15970*/  @P1 IMAD.MOV.U32 R2, RZ, RZ, R115 ;  /* 0x000000ffff021224 */ /* 0x001fe400078e0073 */
[----:B------:R-:W-:Y:S01]  /*15980*/  @P1 IMAD.MOV.U32 R3, RZ, RZ, R117 ;  /* 0x000000ffff031224 */ /* 0x000fe200078e0075 */
[----:B------:R-:W-:Y:S01]  /*15990*/  PRMT R15, RZ, 0x7610, R15 ;  /* 0x00007610ff0f7816 */ /* 0x000fe2000000000f */
[----:B------:R-:W4:Y:S04]  /*159a0*/  LDL R115, [R1+0xa88] ;  /* 0x000a880001737983 */ /* 0x000f280000100800 */
[----:B------:R0:W4:Y:S02]  /*159b0*/  @P1 LDG.E.U8 R19, desc[UR56][R2.64] ;  /* 0x0000003802131981 */ /* 0x000124000c1e1100 */
[----:B0-----:R-:W-:-:S02]  /*159c0*/  @P0 IMAD.MOV.U32 R2, RZ, RZ, R101 ;  /* 0x000000ffff020224 */ /* 0x001fc400078e0065 */
[----:B------:R-:W-:Y:S01]  /*159d0*/  @P0 IMAD.MOV.U32 R3, RZ, RZ, R102 ;  /* 0x000000ffff030224 */ /* 0x000fe200078e0066 */
[----:B------:R-:W-:Y:S01]  /*159e0*/  PRMT R16, RZ, 0x7610, R16 ;  /* 0x00007610ff107816 */ /* 0x000fe20000000010 */
[----:B------:R-:W4:Y:S04]  /*159f0*/  LDL R102, [R1+0xa68] ;  /* 0x000a680001667983 */ /* 0x000f280000100800 */
[----:B------:R2:W4:Y:S04]  /*15a00*/  @P0 LDG.E.U8 R17, desc[UR56][R2.64] ;  /* 0x0000003802110981 */ /* 0x000528000c1e1100 */
[----:B------:R-:W4:Y:S01]  /*15a10*/  LDL R101, [R1+0xa6c] ;  /* 0x000a6c0001657983 */ /* 0x000f220000100800 */
[----:B--2---:R-:W-:-:S03]  /*15a20*/  @P0 IMAD.MOV.U32 R2, RZ, RZ, R82 ;  /* 0x000000ffff020224 */ /* 0x004fc600078e0052 */
[----:B------:R-:W2:Y:S01]  /*15a30*/  LDL R82, [R1+0xa9c] ;  /* 0x000a9c0001527983 */ /* 0x000ea20000100800 */
[----:B------:R-:W-:-:S03]  /*15a40*/  @P0 IMAD.MOV.U32 R3, RZ, RZ, R84 ;  /* 0x000000ffff030224 */ /* 0x000fc600078e0054 */
[----:B------:R-:W2:Y:S04]  /*15a50*/  LDL R84, [R1+0xa98] ;  /* 0x000a980001547983 */ /* 0x000ea80000100800 */
[----:B------:R0:W2:Y:S02]  /*15a60*/  @P0 LDG.E.U8 R15, desc[UR56][R2.64] ;  /* 0x00000038020f0981 */ /* 0x0000a4000c1e1100 */
[----:B0-----:R-:W-:Y:S02]  /*15a70*/  @P0 IMAD.MOV.U32 R2, RZ, RZ, R99 ;  /* 0x000000ffff020224 */ /* 0x001fe400078e0063 */
[----:B------:R-:W-:Y:S01]  /*15a80*/  @P0 IMAD.MOV.U32 R3, RZ, RZ, R100 ;  /* 0x000000ffff030224 */ /* 0x000fe200078e0064 */
[----:B------:R-:W2:Y:S04]  /*15a90*/  LDL R99, [R1+0xa4c] ;  /* 0x000a4c0001637983 */ /* 0x000ea80000100800 */
[----:B------:R0:W2:Y:S04]  /*15aa0*/  @P0 LDG.E.U8 R16, desc[UR56][R2.64] ;  /* 0x0000003802100981 */ /* 0x0000a8000c1e1100 */
[----:B------:R-:W2:Y:S01]  /*15ab0*/  LDL R100, [R1+0xa48] ;  /* 0x000a480001647983 */ /* 0x000ea20000100800 */
[----:B0-----:R-:W-:-:S02]  /*15ac0*/  LOP3.LUT R3, R232, 0xffff, RZ, 0xc0, !PT ;  /* 0x0000ffffe8037812 */ /* 0x001fc400078ec0ff */
[----:B------:R-:W-:Y:S02]  /*15ad0*/  LOP3.LUT R2, R14, 0xffff, RZ, 0xc0, !PT ;  /* 0x0000ffff0e027812 */ /* 0x000fe400078ec0ff */
[----:B------:R-:W-:Y:S02]  /*15ae0*/  PRMT R14, RZ, 0x7610, R14 ;  /* 0x00007610ff0e7816 */ /* 0x000fe4000000000e */
[----:B------:R-:W-:Y:S01]  /*15af0*/  PRMT R232, R3, 0x3340, R2 ;  /* 0x0000334003e87816 */ /* 0x000fe20000000002 */
[----:B---3--:R-:W-:Y:S02]  /*15b00*/  @P0 IMAD.MOV.U32 R2, RZ, RZ, R87 ;  /* 0x000000ffff020224 */ /* 0x008fe400078e0057 */
[----:B------:R-:W-:-:S05]  /*15b10*/  @P0 IMAD.MOV.U32 R3, RZ, RZ, R98 ;  /* 0x000000ffff030224 */ /* 0x000fca00078e0062 */
[----:B------:R0:W3:Y:S01]  /*15b20*/  @P0 LDG.E.U8 R14, desc[UR56][R2.64] ;  /* 0x00000038020e0981 */ /* 0x0000e2000c1e1100 */
[----:B------:R-:W-:Y:S02]  /*15b30*/  ISETP.GT.AND P0, PT, R0, 0x3f, PT ;  /* 0x0000003f0000780c */ /* 0x000fe40003f04270 */
[----:B0-----:R-:W-:Y:S02]  /*15b40*/  LOP3.LUT R3, R231, 0xffff, RZ, 0xc0, !PT ;  /* 0x0000ffffe7037812 */ /* 0x001fe400078ec0ff */
[----:B------:R-:W-:Y:S02]  /*15b50*/  LOP3.LUT R2, R12, 0xffff, RZ, 0xc0, !PT ;  /* 0x0000ffff0c027812 */ /* 0x000fe400078ec0ff */
[----:B------:R-:W-:Y:S02]  /*15b60*/  PRMT R12, RZ, 0x7610, R12 ;  /* 0x00007610ff0c7816 */ /* 0x000fe4000000000c */
[----:B------:R-:W-:-:S05]  /*15b70*/  PRMT R231, R3, 0x3340, R2 ;  /* 0x0000334003e77816 */ /* 0x000fca0000000002 */
[----:B------:R-:W-:Y:S02]  /*15b80*/  @P0 IMAD.MOV.U32 R2, RZ, RZ, R80 ;  /* 0x000000ffff020224 */ /* 0x000fe400078e0050 */
[----:B------:R-:W-:Y:S01]  /*15b90*/  @P0 IMAD.MOV.U32 R3, RZ, RZ, R86 ;  /* 0x000000ffff030224 */ /* 0x000fe200078e0056 */
[----:B------:R-:W3:Y:S04]  /*15ba0*/  LDL R80, [R1+0xa90] ;  /* 0x000a900001507983 */ /* 0x000ee80000100800 */
[----:B------:R0:W3:Y:S02]  /*15bb0*/  @P0 LDG.E.U8 R12, desc[UR56][R2.64] ;  /* 0x00000038020c0981 */ /* 0x0000e4000c1e1100 */
[----:B0-----:R-:W-:Y:S02]  /*15bc0*/  LOP3.LUT R3, R230, 0xffff, RZ, 0xc0, !PT ;  /* 0x0000ffffe6037812 */ /* 0x001fe400078ec0ff */
[----:B------:R-:W-:-:S04]  /*15bd0*/  LOP3.LUT R2, R10, 0xffff, RZ, 0xc0, !PT ;  /* 0x0000ffff0a027812 */ /* 0x000fc800078ec0ff */
[----:B------:R-:W-:Y:S01]  /*15be0*/  PRMT R230, R3, 0x3340, R2 ;  /* 0x0000334003e67816 */ /* 0x000fe20000000002 */
[----:B----4-:R-:W-:Y:S02]  /*15bf0*/  @P0 IMAD.MOV.U32 R3, RZ, RZ, R78 ;  /* 0x000000ffff030224 */ /* 0x010fe400078e004e */
[----:B------:R-:W4:Y:S01]  /*15c00*/  LDL R78, [R1+0xa94] ;  /* 0x000a9400014e7983 */ /* 0x000f220000100800 */
[----:B------:R-:W-:Y:S02]  /*15c10*/  @P0 IMAD.MOV.U32 R2, RZ, RZ, R62 ;  /* 0x000000ffff020224 */ /* 0x000fe400078e003e */
[----:B------:R-:W0:Y:S01]  /*15c20*/  S2R R62, SR_TID.X ;  /* 0x00000000003e7919 */ /* 0x000e220000002100 */
[----:B------:R-:W-:-:S06]  /*15c30*/  PRMT R10, RZ, 0x7610, R10 ;  /* 0x00007610ff0a7816 */ /* 0x000fcc000000000a */
[----:B------:R1:W4:Y:S02]  /*15c40*/  @P0 LDG.E.U8 R10, desc[UR56][R2.64] ;  /* 0x00000038020a0981 */ /* 0x000324000c1e1100 */
[----:B-1----:R-:W-:Y:S02]  /*15c50*/  LOP3.LUT R3, R229, 0xffff, RZ, 0xc0, !PT ;  /* 0x0000ffffe5037812 */ /* 0x002fe400078ec0ff */
[----:B------:R-:W-:Y:S02]  /*15c60*/  LOP3.LUT R2, R9, 0xffff, RZ, 0xc0, !PT ;  /* 0x0000ffff09027812 */ /* 0x000fe400078ec0ff */
[----:B------:R-:W-:Y:S02]  /*15c70*/  PRMT R9, RZ, 0x7610, R9 ;  /* 0x00007610ff097816 */ /* 0x000fe40000000009 */
[----:B------:R-:W-:Y:S02]  /*15c80*/  PRMT R229, R3, 0x3340, R2 ;  /* 0x0000334003e57816 */ /* 0x000fe40000000002 */
[----:B0-----:R-:W-:-:S04]  /*15c90*/  LOP3.LUT R62, R62, 0x3f, RZ, 0xc0, !PT ;  /* 0x0000003f3e3e7812 */ /* 0x001fc800078ec0ff */
[----:B------:R-:W-:Y:S02]  /*15ca0*/  ISETP.GE.AND P1, PT, R62, R0, PT ;  /* 0x000000003e00720c */ /* 0x000fe40003f26270 */
[----:B------:R-:W4:Y:S04]  /*15cb0*/  LDL R62, [R1+0xa8c] ;  /* 0x000a8c00013e7983 */ /* 0x000f280000100800 */
[----:B------:R-:W4:Y:S01]  /*15cc0*/  LDL.LU R179, [R1+0x894] ;  /* 0x0008940001b37983 */ /* 0x000f220000300800 */
[----:B------:R-:W-:-:S03]  /*15cd0*/  LOP3.LUT R4, R4, 0xffff, RZ, 0xc0, !PT ;  /* 0x0000ffff04047812 */ /* 0x000fc600078ec0ff */
[----:B------:R-:W4:Y:S01]  /*15ce0*/  LDL.LU R154, [R1+0x890] ;  /* 0x00089000019a7983 */ /* 0x000f220000300800 */
[----:B------:R-:W-:-:S03]  /*15cf0*/  LOP3.LUT R0, R11, 0xffff, RZ, 0xc0, !PT ;  /* 0x0000ffff0b007812 */ /* 0x000fc600078ec0ff */
[----:B------:R-:W4:Y:S04]  /*15d00*/  LDL.LU R219, [R1+0x928] ;  /* 0x0009280001db7983 */ /* 0x000f280000300800 */
[----:B------:R-:W4:Y:S04]  /*15d10*/  LDL R98, [R1+0xa28] ;  /* 0x000a280001627983 */ /* 0x000f280000100800 */
[----:B------:R-:W4:Y:S04]  /*15d20*/  LDL R87, [R1+0xa2c] ;  /* 0x000a2c0001577983 */ /* 0x000f280000100800 */
[----:B------:R-:W4:Y:S01]  /*15d30*/  LDL R86, [R1+0xa08] ;  /* 0x000a080001567983 */ /* 0x000f220000100800 */
[----:B--2---:R-:W-:-:S03]  /*15d40*/  @P0 IMAD.MOV.U32 R2, RZ, RZ, R82 ;  /* 0x000000ffff020224 */ /* 0x004fc600078e0052 */
[----:B------:R-:W2:Y:S01]  /*15d50*/  LDL R82, [R1+0x9ec] ;  /* 0x0009ec0001527983 */ /* 0x000ea20000100800 */
[----:B------:R-:W-:-:S03]  /*15d60*/  @P0 IMAD.MOV.U32 R3, RZ, RZ, R84 ;  /* 0x000000ffff030224 */ /* 0x000fc600078e0054 */
[----:B------:R-:W2:Y:S04]  /*15d70*/  LDL R84, [R1+0x9e8] ;  /* 0x0009e80001547983 */ /* 0x000ea80000100800 */
[----:B------:R0:W2:Y:S02]  /*15d80*/  @P0 LDG.E.U8 R9, desc[UR56][R2.64] ;  /* 0x0000003802090981 */ /* 0x0000a4000c1e1100 */
[----:B0-----:R-:W-:Y:S02]  /*15d90*/  LOP3.LUT R3, R18, 0xffff, RZ, 0xc0, !PT ;  /* 0x0000ffff12037812 */ /* 0x001fe400078ec0ff */
[----:B------:R-:W-:Y:S02]  /*15da0*/  LOP3.LUT R2, R13, 0xffff, RZ, 0xc0, !PT ;  /* 0x0000ffff0d027812 */ /* 0x000fe400078ec0ff */
[----:B------:R-:W-:-:S02]  /*15db0*/  PRMT R13, R4, 0x3340, R3 ;  /* 0x00003340040d7816 */ /* 0x000fc40000000003 */
[----:B------:R-:W-:Y:S02]  /*15dc0*/  PRMT R11, R2, 0x3340, R0 ;  /* 0x00003340020b7816 */ /* 0x000fe40000000000 */
[----:B------:R-:W-:Y:S02]  /*15dd0*/  LOP3.LUT R4, R8, 0xffff, RZ, 0xc0, !PT ;  /* 0x0000ffff08047812 */ /* 0x000fe400078ec0ff */
[----:B------:R-:W-:Y:S02]  /*15de0*/  LOP3.LUT R3, R7, 0xffff, RZ, 0xc0, !PT ;  /* 0x0000ffff07037812 */ /* 0x000fe400078ec0ff */
[----:B------:R-:W-:Y:S02]  /*15df0*/  LOP3.LUT R2, R6, 0xffff, RZ, 0xc0, !PT ;  /* 0x0000ffff06027812 */ /* 0x000fe400078ec0ff */
[----:B------:R-:W-:Y:S02]  /*15e00*/  LOP3.LUT R0, R5, 0xffff, RZ, 0xc0, !PT ;  /* 0x0000ffff05007812 */ /* 0x000fe400078ec0ff */
[----:B------:R-:W-:-:S02]  /*15e10*/  PRMT R3, R4, 0x3340, R3 ;  /* 0x0000334004037816 */ /* 0x000fc40000000003 */
[----:B------:R-:W-:Y:S02]  /*15e20*/  PRMT R0, R2, 0x3340, R0 ;  /* 0x0000334002007816 */ /* 0x000fe40000000000 */
[----:B------:R-:W-:Y:S02]  /*15e30*/  PRMT R8, RZ, 0x7610, R8 ;  /* 0x00007610ff087816 */ /* 0x000fe40000000008 */
[----:B------:R-:W-:Y:S02]  /*15e40*/  PRMT R7, R3, 0x5410, R0 ;  /* 0x0000541003077816 */ /* 0x000fe40000000000 */
[----:B------:R-:W-:Y:S01]  /*15e50*/  PRMT R4, R232, 0x5410, R231 ;  /* 0x00005410e8047816 */ /* 0x000fe200000000e7 */
[----:B---3--:R-:W-:Y:S02]  /*15e60*/  @P0 IMAD.MOV.U32 R3, RZ, RZ, R80 ;  /* 0x000000ffff030224 */ /* 0x008fe400078e0050 */
[----:B------:R-:W3:Y:S01]  /*15e70*/  LDL R80, [R1+0x9c8] ;  /* 0x0009c80001507983 */ /* 0x000ee20000100800 */
[----:B------:R-:W-:-:S02]  /*15e80*/  PRMT R5, R230, 0x5410, R229 ;  /* 0x00005410e6057816 */ /* 0x000fc400000000e5 */
[----:B------:R-:W-:Y:S01]  /*15e90*/  PRMT R6, R13, 0x5410, R11 ;  /* 0x000054100d067816 */ /* 0x000fe2000000000b */
[----:B----4-:R-:W-:Y:S02]  /*15ea0*/  @P0 IMAD.MOV.U32 R2, RZ, RZ, R78 ;  /* 0x000000ffff020224 */ /* 0x010fe400078e004e */
[----:B------:R-:W4:Y:S04]  /*15eb0*/  LDL R78, [R1+0x9cc] ;  /* 0x0009cc00014e7983 */ /* 0x000f280000100800 */
[----:B------:R0:W3:Y:S01]  /*15ec0*/  @P0 LDG.E.U8 R8, desc[UR56][R2.64] ;  /* 0x0000003802080981 */ /* 0x0000e2000c1e1100 */
[----:B------:R-:W-:Y:S06]  /*15ed0*/  BAR.SYNC.DEFER_BLOCKING 0x0 ;  /* 0x0000000000007b1d */ /* 0x000fec0000010000 */
[----:B------:R-:W2:Y:S01]  /*15ee0*/  LDL.LU R155, [R1+0xa0c] ;  /* 0x000a0c00019b7983 */ /* 0x000ea20000300800 */
[----:B------:R-:W-:-:S02]  /*15ef0*/  PRMT R182, RZ, 0x7610, R182 ;  /* 0x00007610ffb67816 */ /* 0x000fc400000000b6 */
[----:B------:R-:W-:Y:S01]  /*15f00*/  PRMT R61, RZ, 0x7610, R61 ;  /* 0x00007610ff3d7816 */ /* 0x000fe2000000003d */
[----:B------:R-:W3:Y:S01]  /*15f10*/  LDL R18, [R1+0x988] ;  /* 0x0009880001127983 */ /* 0x000ee20000100800 */
[----:B------:R-:W-:Y:S02]  /*15f20*/  PRMT R60, RZ, 0x7610, R60 ;  /* 0x00007610ff3c7816 */ /* 0x000fe4000000003c */
[----:B------:R-:W-:Y:S01]  /*15f30*/  PRMT R59, RZ, 0x7610, R59 ;  /* 0x00007610ff3b7816 */ /* 0x000fe2000000003b */
[----:B------:R-:W3:Y:S01]  /*15f40*/  LDL R13, [R1+0x98c] ;  /* 0x00098c00010d7983 */ /* 0x000ee20000100800 */
[----:B------:R-:W-:-:S03]  /*15f50*/  PRMT R58, RZ, 0x7610, R58 ;  /* 0x00007610ff3a7816 */ /* 0x000fc6000000003a */
[----:B------:R-:W3:Y:S04]  /*15f60*/  LDL R11, [R1+0x968] ;  /* 0x00096800010b7983 */ /* 0x000ee80000100800 */
[----:B------:R1:W-:Y:S01]  /*15f70*/  STS.128 [R142+UR58], R4 ;  /* 0x000000048e007988 */ /* 0x0003e20008000c3a */
[----:B------:R-:W-:-:S03]  /*15f80*/  PRMT R57, RZ, 0x7610, R57 ;  /* 0x00007610ff397816 */ /* 0x000fc60000000039 */
[----:B------:R-:W3:Y:S04]  /*15f90*/  LDL R0, [R1+0x94c] ;  /* 0x00094c0001007983 */ /* 0x000ee80000100800 */
[----:B-1----:R-:W3:Y:S01]  /*15fa0*/  LDL R4, [R1+0x9ac] ;  /* 0x0009ac0001047983 */ /* 0x002ee20000100800 */
[----:B0-----:R-:W-:Y:S02]  /*15fb0*/  @!P1 IMAD.MOV.U32 R2, RZ, RZ, R179 ;  /* 0x000000ffff029224 */ /* 0x001fe400078e00b3 */
[----:B------:R-:W-:Y:S01]  /*15fc0*/  @!P1 IMAD.MOV.U32 R3, RZ, RZ, R154 ;  /* 0x000000ffff039224 */ /* 0x000fe200078e009a */
[----:B------:R-:W3:Y:S04]  /*15fd0*/  LDL R7, [R1+0x96c] ;  /* 0x00096c0001077983 */ /* 0x000ee80000100800 */
[----:B------:R0:W3:Y:S04]  /*15fe0*/  @!P1 LDG.E.U8 R182, desc[UR56][R2.64] ;  /* 0x0000003802b69981 */ /* 0x0000e8000c1e1100 */
[----:B------:R-:W3:Y:S01]  /*15ff0*/  LDL R6, [R1+0x948] ;  /* 0x0009480001067983 */ /* 0x000ee20000100800 */
[----:B0-----:R-:W-:-:S02]  /*16000*/  @!P1 IMAD.MOV.U32 R2, RZ, RZ, R62 ;  /* 0x000000ffff029224 */ /* 0x001fc400078e003e */
[----:B------:R-:W-:Y:S01]  /*16010*/  @!P1 IMAD.MOV.U32 R3, RZ, RZ, R115 ;  /* 0x000000ffff039224 */ /* 0x000fe200078e0073 */
[----:B------:R-:W3:Y:S04]  /*16020*/  LDL R62, [R1+0x9a8] ;  /* 0x0009a800013e7983 */ /* 0x000ee80000100800 */
[----:B------:R0:W3:Y:S01]  /*16030*/  @!P1 LDG.E.U8 R61, desc[UR56][R2.64] ;  /* 0x00000038023d9981 */ /* 0x0000e2000c1e1100 */
[----:B------:R-:W-:-:S03]  /*16040*/  PRMT R56, RZ, 0x7610, R56 ;  /* 0x00007610ff387816 */ /* 0x000fc60000000038 */
[----:B------:R-:W3:Y:S01]  /*16050*/  LDL.LU R207, [R1+0x544] ;  /* 0x0005440001cf7983 */ /* 0x000ee20000300800 */
[----:B------:R-:W-:-:S03]  /*16060*/  PRMT R55, RZ, 0x7610, R55 ;  /* 0x00007610ff377816 */ /* 0x000fc60000000037 */
[----:B------:R-:W3:Y:S01]  /*16070*/  LDL R5, [R1+0x92c] ;  /* 0x00092c0001057983 */ /* 0x000ee20000100800 */
[----:B0-----:R-:W-:Y:S02]  /*16080*/  @!P1 IMAD.MOV.U32 R2, RZ, RZ, R101 ;  /* 0x000000ffff029224 */ /* 0x001fe400078e0065 */
[----:B------:R-:W-:Y:S01]  /*16090*/  @!P1 IMAD.MOV.U32 R3, RZ, RZ, R102 ;  /* 0x000000ffff039224 */ /* 0x000fe200078e0066 */
[----:B------:R-:W3:Y:S04]  /*160a0*/  LDL.LU R204, [R1+0x550] ;  /* 0x0005500001cc7983 */ /* 0x000ee80000300800 */
[----:B------:R0:W3:Y:S04]  /*160b0*/  @!P1 LDG.E.U8 R60, desc[UR56][R2.64] ;  /* 0x00000038023c9981 */ /* 0x0000e8000c1e1100 */
[----:B------:R-:W3:Y:S01]  /*160c0*/  LDL.LU R205, [R1+0x524] ;  /* 0x0005240001cd7983 */ /* 0x000ee20000300800 */
[----:B0-----:R-:W-:-:S02]  /*160d0*/  @!P1 IMAD.MOV.U32 R2, RZ, RZ, R99 ;  /* 0x000000ffff029224 */ /* 0x001fc400078e0063 */
[----:B------:R-:W-:-:S05]  /*160e0*/  @!P1 IMAD.MOV.U32 R3, RZ, RZ, R100 ;  /* 0x000000ffff039224 */ /* 0x000fca00078e0064 */
[----:B------:R0:W3:Y:S02]  /*160f0*/  @!P1 LDG.E.U8 R59, desc[UR56][R2.64] ;  /* 0x00000038023b9981 */ /* 0x0000e4000c1e1100 */
[----:B0-----:R-:W-:Y:S02]  /*16100*/  @!P1 IMAD.MOV.U32 R2, RZ, RZ, R87 ;  /* 0x000000ffff029224 */ /* 0x001fe400078e0057 */
[----:B------:R-:W-:-:S05]  /*16110*/  @!P1 IMAD.MOV.U32 R3, RZ, RZ, R98 ;  /* 0x000000ffff039224 */ /* 0x000fca00078e0062 */
[----:B------:R0:W3:Y:S02]  /*16120*/  @!P1 LDG.E.U8 R58, desc[UR56][R2.64] ;  /* 0x00000038023a9981 */ /* 0x0000e4000c1e1100 */
[----:B0-----:R-:W-:Y:S02]  /*16130*/  @!P1 IMAD.MOV.U32 R3, RZ, RZ, R86 ;  /* 0x000000ffff039224 */ /* 0x001fe400078e0056 */
[----:B--2---:R-:W-:-:S05]  /*16140*/  @!P1 IMAD.MOV.U32 R2, RZ, RZ, R155 ;  /* 0x000000ffff029224 */ /* 0x004fca00078e009b */
[----:B------:R0:W2:Y:S02]  /*16150*/  @!P1 LDG.E.U8 R57, desc[UR56][R2.64] ;  /* 0x0000003802399981 */ /* 0x0000a4000c1e1100 */
[----:B0-----:R-:W-:Y:S02]  /*16160*/  @!P1 IMAD.MOV.U32 R2, RZ, RZ, R82 ;  /* 0x000000ffff029224 */ /* 0x001fe400078e0052 */
[----:B------:R-:W-:-:S05]  /*16170*/  @!P1 IMAD.MOV.U32 R3, RZ, RZ, R84 ;  /* 0x000000ffff039224 */ /* 0x000fca00078e0054 */
[----:B------:R4:W2:Y:S02]  /*16180*/  @!P1 LDG.E.U8 R56, desc[UR56][R2.64] ;  /* 0x0000003802389981 */ /* 0x0008a4000c1e1100 */
[----:B----4-:R-:W-:Y:S02]  /*16190*/  @!P1 IMAD.MOV.U32 R2, RZ, RZ, R78 ;  /* 0x000000ffff029224 */ /* 0x010fe400078e004e */
[----:B---3--:R-:W-:-:S05]  /*161a0*/  @!P1 IMAD.MOV.U32 R3, RZ, RZ, R80 ;  /* 0x000000ffff039224 */ /* 0x008fca00078e0050 */
[----:B------:R0:W3:Y:S02]  /*161b0*/  @!P1 LDG.E.U8 R55, desc[UR56][R2.64] ;  /* 0x0000003802379981 */ /* 0x0000e4000c1e1100 */
[----:B0-----:R-:W-:Y:S02]  /*161c0*/  @!P1 IMAD.MOV.U32 R2, RZ, RZ, R4 ;  /* 0x000000ffff029224 */ /* 0x001fe400078e0004 */
[----:B------:R-:W4:Y:S04]  /*161d0*/  LDL R4, [R1+0x90c] ;  /* 0x00090c0001047983 */ /* 0x000f280000100800 */
[----:B------:R-:W2:Y:S04]  /*161e0*/  LDL.LU R203, [R1+0x558] ;  /* 0x0005580001cb7983 */ /* 0x000ea80000300800 */
[----:B------:R-:W3:Y:S04]  /*161f0*/  LDL.LU R202, [R1+0x53c] ;  /* 0x00053c0001ca7983 */ /* 0x000ee80000300800 */
[----:B------:R-:W2:Y:S01]  /*16200*/  LDL.LU R160, [R1+0x908] ;  /* 0x0009080001a07983 */ /* 0x000ea20000300800 */
[----:B------:R-:W-:Y:S01]  /*16210*/  PRMT R54, RZ, 0x7610, R54 ;  /* 0x00007610ff367816 */ /* 0x000fe20000000036 */
[----:B------:R-:W-:Y:S01]  /*16220*/  @!P1 IMAD.MOV.U32 R3, RZ, RZ, R62 ;  /* 0x000000ffff039224 */ /* 0x000fe200078e003e */
[----:B------:R-:W-:-:S04]  /*16230*/  PRMT R53, RZ, 0x7610, R53 ;  /* 0x00007610ff357816 */ /* 0x000fc80000000035 */
[----:B------:R0:W3:Y:S01]  /*16240*/  @!P1 LDG.E.U8 R54, desc[UR56][R2.64] ;  /* 0x0000003802369981 */ /* 0x0000e2000c1e1100 */
[----:B------:R-:W-:Y:S01]  /*16250*/  PRMT R52, RZ, 0x7610, R52 ;  /* 0x00007610ff347816 */ /* 0x000fe20000000034 */
[----:B0-----:R-:W-:Y:S02]  /*16260*/  @!P1 IMAD.MOV.U32 R2, RZ, RZ, R13 ;  /* 0x000000ffff029224 */ /* 0x001fe400078e000d */
[----:B------:R-:W-:-:S05]  /*16270*/  @!P1 IMAD.MOV.U32 R3, RZ, RZ, R18 ;  /* 0x000000ffff039224 */ /* 0x000fca00078e0012 */
[----:B------:R0:W3:Y:S01]  /*16280*/  @!P1 LDG.E.U8 R53, desc[UR56][R2.64] ;  /* 0x0000003802359981 */ /* 0x0000e2000c1e1100 */
[----:B------:R-:W-:Y:S01]  /*16290*/  PRMT R51, RZ, 0x7610, R51 ;  /* 0x00007610ff337816 */ /* 0x000fe20000000033 */
[----:B0-----:R-:W-:Y:S02]  /*162a0*/  @!P1 IMAD.MOV.U32 R2, RZ, RZ, R7 ;  /* 0x000000ffff029224 */ /* 0x001fe400078e0007 */
[----:B------:R-:W-:-:S05]  /*162b0*/  @!P1 IMAD.MOV.U32 R3, RZ, RZ, R11 ;  /* 0x000000ffff039224 */ /* 0x000fca00078e000b */
[----:B------:R0:W3:Y:S02]  /*162c0*/  @!P1 LDG.E.U8 R52, desc[UR56][R2.64] ;  /* 0x0000003802349981 */ /* 0x0000e4000c1e1100 */
[----:B0-----:R-:W-:Y:S02]  /*162d0*/  @!P1 IMAD.MOV.U32 R2, RZ, RZ, R0 ;  /* 0x000000ffff029224 */ /* 0x001fe400078e0000 */
[----:B------:R-:W-:Y:S01]  /*162e0*/  @!P1 IMAD.MOV.U32 R3, RZ, RZ, R6 ;  /* 0x000000ffff039224 */ /* 0x000fe200078e0006 */
[----:B------:R-:W-:-:S04]  /*162f0*/  LOP3.LUT R0, R252, 0xffff, RZ, 0xc0, !PT ;  /* 0x0000fffffc007812 */ /* 0x000fc800078ec0ff */
[----:B------:R0:W3:Y:S01]  /*16300*/  @!P1 LDG.E.U8 R51, desc[UR56][R2.64] ;  /* 0x0000003802339981 */ /* 0x0000e2000c1e1100 */
[----:B------:R-:W-:Y:S02]  /*16310*/  PRMT R50, RZ, 0x7610, R50 ;  /* 0x00007610ff327816 */ /* 0x000fe40000000032 */
[----:B0-----:R-:W-:Y:S02]  /*16320*/  LOP3.LUT R2, R207, 0xffff, RZ, 0xc0, !PT ;  /* 0x0000ffffcf027812 */ /* 0x001fe400078ec0ff */
[----:B------:R-:W3:Y:S01]  /*16330*/  LDL.LU R207, [R1+0x538] ;  /* 0x0005380001cf7983 */ /* 0x000ee20000300800 */
[----:B------:R-:W-:Y:S01]  /*16340*/  @!P1 IMAD.MOV.U32 R3, RZ, RZ, R219 ;  /* 0x000000ffff039224 */ /* 0x000fe200078e00db */
[----:B------:R-:W-:Y:S02]  /*16350*/  PRMT R206, R2, 0x3340, R0 ;  /* 0x0000334002ce7816 */ /* 0x000fe40000000000 */
[----:B------:R-:W3:Y:S01]  /*16360*/  LDL.LU R168, [R1+0x8e8] ;  /* 0x0008e80001a87983 */ /* 0x000ee20000300800 */
[----:B------:R-:W-:-:S03]  /*16370*/  @!P1 IMAD.MOV.U32 R2, RZ, RZ, R5 ;  /* 0x000000ffff029224 */ /* 0x000fc600078e0005 */
[----:B------:R-:W3:Y:S01]  /*16380*/  LDL.LU R157, [R1+0x8ec] ;  /* 0x0008ec00019d7983 */ /* 0x000ee20000300800 */
[----:B------:R-:W-:-:S03]  /*16390*/  LOP3.LUT R0, R205, 0xffff, RZ, 0xc0, !PT ;  /* 0x0000ffffcd007812 */ /* 0x000fc600078ec0ff */
[----:B------:R-:W-:Y:S04]  /*163a0*/  STL [R1+0x1334], R219 ;  /* 0x001334db01007387 */ /* 0x000fe80000100800 */
[----:B------:R0:W3:Y:S04]  /*163b0*/  @!P1 LDG.E.U8 R50, desc[UR56][R2.64] ;  /* 0x0000003802329981 */ /* 0x0000e8000c1e1100 */
[----:B------:R-:W3:Y:S01]  /*163c0*/  LDL.LU R199, [R1+0x54c] ;  /* 0x00054c0001c77983 */ /* 0x000ee20000300800 */
[----:B------:R-:W-:-:S03]  /*163d0*/  PRMT R31, RZ, 0x7610, R31 ;  /* 0x00007610ff1f7816 */ /* 0x000fc6000000001f */
[----:B------:R-:W3:Y:S01]  /*163e0*/  LDL.LU R205, [R1+0x518] ;  /* 0x0005180001cd7983 */ /* 0x000ee20000300800 */
[----:B0-----:R-:W-:-:S03]  /*163f0*/  LOP3.LUT R2, R204, 0xffff, RZ, 0xc0, !PT ;  /* 0x0000ffffcc027812 */ /* 0x001fc600078ec0ff */
[----:B------:R-:W3:Y:S01]  /*16400*/  LDL.LU R176, [R1+0x8c8] ;  /* 0x0008c80001b07983 */ /* 0x000ee20000300800 */
[----:B------:R-:W-:-:S03]  /*16410*/  PRMT R204, R2, 0x3340, R0 ;  /* 0x0000334002cc7816 */ /* 0x000fc60000000000 */
[----:B------:R-:W3:Y:S04]  /*16420*/  LDL.LU R165, [R1+0x8cc] ;  /* 0x0008cc0001a57983 */ /* 0x000ee80000300800 */
[----:B------:R-:W3:Y:S01]  /*16430*/  LDL.LU R201, [R1+0x554] ;  /* 0x0005540001c97983 */ /* 0x000ee20000300800 */
[----:B----4-:R-:W-:Y:S02]  /*16440*/  @!P1 IMAD.MOV.U32 R2, RZ, RZ, R4 ;  /* 0x000000ffff029224 */ /* 0x010fe400078e0004 */
[----:B--2---:R-:W-:-:S05]  /*16450*/  @!P1 IMAD.MOV.U32 R3, RZ, RZ, R160 ;  /* 0x000000ffff039224 */ /* 0x004fca00078e00a0 */
[----:B------:R0:W2:Y:S02]  /*16460*/  @!P1 LDG.E.U8 R31, desc[UR56][R2.64] ;  /* 0x00000038021f9981 */ /* 0x0000a4000c1e1100 */
[----:B0-----:R-:W-:Y:S02]  /*16470*/  LOP3.LUT R2, R203, 0xffff, RZ, 0xc0, !PT ;  /* 0x0000ffffcb027812 */ /* 0x001fe400078ec0ff */
[----:B------:R-:W4:Y:S04]  /*16480*/  LDL.LU R203, [R1+0x534] ;  /* 0x0005340001cb7983 */ /* 0x000f280000300800 */
[----:B------:R-:W2:Y:S04]  /*16490*/  LDL.LU R173, [R1+0x8ac] ;  /* 0x0008ac0001ad7983 */ /* 0x000ea80000300800 */
[----:B------:R-:W4:Y:S04]  /*164a0*/  LDL.LU R152, [R1+0x8a8] ;  /* 0x0008a80001987983 */ /* 0x000f280000300800 */
[----:B------:R-:W4:Y:S04]  /*164b0*/  LDL R18, [R1+0xa80] ;  /* 0x000a800001127983 */ /* 0x000f280000100800 */
[----:B------:R-:W4:Y:S04]  /*164c0*/  LDL R13, [R1+0xa84] ;  /* 0x000a8400010d7983 */ /* 0x000f280000100800 */
[----:B------:R-:W4:Y:S04]  /*164d0*/  LDL.LU R200, [R1+0x530] ;  /* 0x0005300001c87983 */ /* 0x000f280000300800 */
[----:B------:R-:W4:Y:S04]  /*164e0*/  LDL R11, [R1+0xa60] ;  /* 0x000a6000010b7983 */ /* 0x000f280000100800 */
[----:B------:R-:W4:Y:S01]  /*164f0*/  LDL R7, [R1+0xa64] ;  /* 0x000a640001077983 */ /* 0x000f220000100800 */
[----:B---3--:R-:W-:-:S02]  /*16500*/  LOP3.LUT R0, R202, 0xffff, RZ, 0xc0, !PT ;  /* 0x0000ffffca007812 */ /* 0x008fc400078ec0ff */
[----:B------:R-:W-:Y:S01]  /*16510*/  PRMT R49, RZ, 0x7610, R49 ;  /* 0x00007610ff317816 */ /* 0x000fe20000000031 */
[----:B------:R-:W3:Y:S01]  /*16520*/  LDL.LU R195, [R1+0x548] ;  /* 0x0005480001c37983 */ /* 0x000ee20000300800 */
[----:B------:R-:W-:Y:S02]  /*16530*/  PRMT R202, R2, 0x3340, R0 ;  /* 0x0000334002ca7816 */ /* 0x000fe40000000000 */
[----:B------:R-:W-:Y:S01]  /*16540*/  LOP3.LUT R0, R247, 0xffff, RZ, 0xc0, !PT ;  /* 0x0000fffff7007812 */ /* 0x000fe200078ec0ff */
[----:B------:R-:W3:Y:S01]  /*16550*/  LDL.LU R198, [R1+0x50c] ;  /* 0x00050c0001c67983 */ /* 0x000ee20000300800 */
[----:B------:R-:W-:-:S03]  /*16560*/  PRMT R48, RZ, 0x7610, R48 ;  /* 0x00007610ff307816 */ /* 0x000fc60000000030 */
[----:B------:R-:W3:Y:S04]  /*16570*/  LDL R6, [R1+0xa40] ;  /* 0x000a400001067983 */ /* 0x000ee80000100800 */
[----:B------:R-:W3:Y:S04]  /*16580*/  LDL R5, [R1+0xa44] ;  /* 0x000a440001057983 */ /* 0x000ee80000100800 */
[----:B------:R-:W3:Y:S01]  /*16590*/  LDL.LU R196, [R1+0x7b8] ;  /* 0x0007b80001c47983 */ /* 0x000ee20000300800 */
[----:B------:R-:W-:-:S03]  /*165a0*/  PRMT R47, RZ, 0x7610, R47 ;  /* 0x00007610ff2f7816 */ /* 0x000fc6000000002f */
[----:B------:R-:W3:Y:S04]  /*165b0*/  LDL.LU R197, [R1+0x52c] ;  /* 0x00052c0001c57983 */ /* 0x000ee80000300800 */
[----:B------:R-:W3:Y:S01]  /*165c0*/  LDL R62, [R1+0xa20] ;  /* 0x000a2000013e7983 */ /* 0x000ee20000100800 */
[----:B------:R-:W-:-:S03]  /*165d0*/  @!P1 IMAD.MOV.U32 R3, RZ, RZ, R168 ;  /* 0x000000ffff039224 */ /* 0x000fc600078e00a8 */
[----:B------:R-:W3:Y:S01]  /*165e0*/  LDL R4, [R1+0xa24] ;  /* 0x000a240001047983 */ /* 0x000ee20000100800 */
[----:B------:R-:W-:-:S05]  /*165f0*/  @!P1 IMAD.MOV.U32 R2, RZ, RZ, R157 ;  /* 0x000000ffff029224 */ /* 0x000fca00078e009d */
[----:B------:R0:W3:Y:S02]  /*16600*/  @!P1 LDG.E.U8 R49, desc[UR56][R2.64] ;  /* 0x0000003802319981 */ /* 0x0000e4000c1e1100 */
[----:B0-----:R-:W-:-:S04]  /*16610*/  LOP3.LUT R2, R207, 0xffff, RZ, 0xc0, !PT ;  /* 0x0000ffffcf027812 */ /* 0x001fc800078ec0ff */
[----:B------:R-:W-:Y:S01]  /*16620*/  PRMT R207, R2, 0x3340, R0 ;  /* 0x0000334002cf7816 */ /* 0x000fe20000000000 */
[----:B------:R-:W-:Y:S02]  /*16630*/  @!P1 IMAD.MOV.U32 R3, RZ, RZ, R176 ;  /* 0x000000ffff039224 */ /* 0x000fe400078e00b0 */
[----:B------:R-:W-:Y:S01]  /*16640*/  @!P1 IMAD.MOV.U32 R2, RZ, RZ, R165 ;  /* 0x000000ffff029224 */ /* 0x000fe200078e00a5 */
[----:B------:R-:W-:-:S04]  /*16650*/  LOP3.LUT R0, R205, 0xffff, RZ, 0xc0, !PT ;  /* 0x0000ffffcd007812 */ /* 0x000fc800078ec0ff */
[----:B------:R0:W3:Y:S02]  /*16660*/  @!P1 LDG.E.U8 R48, desc[UR56][R2.64] ;  /* 0x0000003802309981 */ /* 0x0000e4000c1e1100 */
[----:B0-----:R-:W-:-:S04]  /*16670*/  LOP3.LUT R2, R199, 0xffff, RZ, 0xc0, !PT ;  /* 0x0000ffffc7027812 */ /* 0x001fc800078ec0ff */
[----:B------:R-:W-:Y:S02]  /*16680*/  PRMT R205, R2, 0x3340, R0 ;  /* 0x0000334002cd7816 */ /* 0x000fe40000000000 */
[----:B------:R-:W-:Y:S01]  /*16690*/  PRMT R46, RZ, 0x7610, R46 ;  /* 0x00007610ff2e7816 */ /* 0x000fe2000000002e */
[----:B--2---:R-:W-:Y:S02]  /*166a0*/  @!P1 IMAD.MOV.U32 R2, RZ, RZ, R173 ;  /* 0x000000ffff029224 */ /* 0x004fe400078e00ad */
[----:B----4-:R-:W-:Y:S01]  /*166b0*/  @!P1 IMAD.MOV.U32 R3, RZ, RZ, R152 ;  /* 0x000000ffff039224 */ /* 0x010fe200078e0098 */
[----:B------:R-:W-:-:S04]  /*166c0*/  LOP3.LUT R0, R203, 0xffff, RZ, 0xc0, !PT ;  /* 0x0000ffffcb007812 */ /* 0x000fc800078ec0ff */
[----:B------:R0:W2:Y:S02]  /*166d0*/  @!P1 LDG.E.U8 R47, desc[UR56][R2.64] ;  /* 0x00000038022f9981 */ /* 0x0000a4000c1e1100 */
[----:B0-----:R-:W-:Y:S02]  /*166e0*/  LOP3.LUT R2, R201, 0xffff, RZ, 0xc0, !PT ;  /* 0x0000ffffc9027812 */ /* 0x001fe400078ec0ff */
[----:B------:R-:W4:Y:S01]  /*166f0*/  LDL.LU R201, [R1+0x528] ;  /* 0x0005280001c97983 */ /* 0x000f220000300800 */
[----:B------:R-:W-:Y:S01]  /*16700*/  @!P1 IMAD.MOV.U32 R3, RZ, RZ, R18 ;  /* 0x000000ffff039224 */ /* 0x000fe200078e0012 */
[----:B------:R-:W-:Y:S01]  /*16710*/  PRMT R203, R2, 0x3340, R0 ;  /* 0x0000334002cb7816 */ /* 0x000fe20000000000 */
[----:B------:R-:W-:Y:S01]  /*16720*/  @!P1 IMAD.MOV.U32 R2, RZ, RZ, R13 ;  /* 0x000000ffff029224 */ /* 0x000fe200078e000d */
[----:B------:R-:W2:Y:S04]  /*16730*/  LDL R18, [R1+0xa00] ;  /* 0x000a000001127983 */ /* 0x000ea80000100800 */
[----:B------:R-:W2:Y:S01]  /*16740*/  LDL R13, [R1+0xa04] ;  /* 0x000a0400010d7983 */ /* 0x000ea20000100800 */
[----:B------:R-:W-:-:S03]  /*16750*/  LOP3.LUT R0, R244, 0xffff, RZ, 0xc0, !PT ;  /* 0x0000fffff4007812 */ /* 0x000fc600078ec0ff */
[----:B------:R0:W2:Y:S04]  /*16760*/  @!P1 LDG.E.U8 R46, desc[UR56][R2.64] ;  /* 0x00000038022e9981 */ /* 0x0000a8000c1e1100 */
[----:B------:R-:W2:Y:S01]  /*16770*/  LDL.LU R199, [R1+0x540] ;  /* 0x0005400001c77983 */ /* 0x000ea20000300800 */
[----:B0-----:R-:W-:Y:S01]  /*16780*/  LOP3.LUT R2, R200, 0xffff, RZ, 0xc0, !PT ;  /* 0x0000ffffc8027812 */ /* 0x001fe200078ec0ff */
[----:B------:R-:W-:Y:S02]  /*16790*/  @!P1 IMAD.MOV.U32 R3, RZ, RZ, R11 ;  /* 0x000000ffff039224 */ /* 0x000fe400078e000b */
[----:B------:R-:W2:Y:S01]  /*167a0*/  LDL R11, [R1+0x9e0] ;  /* 0x0009e000010b7983 */ /* 0x000ea20000100800 */
[----:B------:R-:W-:Y:S01]  /*167b0*/  PRMT R200, R2, 0x3340, R0 ;  /* 0x0000334002c87816 */ /* 0x000fe20000000000 */
[----:B------:R-:W-:-:S02]  /*167c0*/  @!P1 IMAD.MOV.U32 R2, RZ, RZ, R7 ;  /* 0x000000ffff029224 */ /* 0x000fc400078e0007 */
[----:B------:R-:W2:Y:S01]  /*167d0*/  LDL R7, [R1+0x9e4] ;  /* 0x0009e40001077983 */ /* 0x000ea20000100800 */
[----:B------:R-:W-:Y:S02]  /*167e0*/  PRMT R45, RZ, 0x7610, R45 ;  /* 0x00007610ff2d7816 */ /* 0x000fe4000000002d */
[----:B---3--:R-:W-:Y:S01]  /*167f0*/  LOP3.LUT R0, R198, 0xffff, RZ, 0xc0, !PT ;  /* 0x0000ffffc6007812 */ /* 0x008fe200078ec0ff */
[----:B------:R-:W3:Y:S04]  /*16800*/  LDL.LU R192, [R1+0x7ac] ;  /* 0x0007ac0001c07983 */ /* 0x000ee80000300800 */
[----:B------:R0:W3:Y:S01]  /*16810*/  @!P1 LDG.E.U8 R45, desc[UR56][R2.64] ;  /* 0x00000038022d9981 */ /* 0x0000e2000c1e1100 */
[----:B------:R-:W-:-:S03]  /*16820*/  PRMT R44, RZ, 0x7610, R44 ;  /* 0x00007610ff2c7816 */ /* 0x000fc6000000002c */
[----:B------:R-:W3:Y:S01]  /*16830*/  LDL.LU R193, [R1+0x520] ;  /* 0x0005200001c17983 */ /* 0x000ee20000300800 */
[----:B0-----:R-:W-:Y:S01]  /*16840*/  LOP3.LUT R2, R195, 0xffff, RZ, 0xc0, !PT ;  /* 0x0000ffffc3027812 */ /* 0x001fe200078ec0ff */
[----:B------:R-:W-:Y:S02]  /*16850*/  @!P1 IMAD.MOV.U32 R3, RZ, RZ, R6 ;  /* 0x000000ffff039224 */ /* 0x000fe400078e0006 */
[----:B------:R-:W3:Y:S01]  /*16860*/  LDL R6, [R1+0x9c0] ;  /* 0x0009c00001067983 */ /* 0x000ee20000100800 */
[----:B------:R-:W-:Y:S01]  /*16870*/  PRMT R198, R2, 0x3340, R0 ;  /* 0x0000334002c67816 */ /* 0x000fe20000000000 */
[----:B------:R-:W-:Y:S02]  /*16880*/  @!P1 IMAD.MOV.U32 R2, RZ, RZ, R5 ;  /* 0x000000ffff029224 */ /* 0x000fe400078e0005 */
[----:B------:R-:W3:Y:S01]  /*16890*/  LDL R5, [R1+0x9c4] ;  /* 0x0009c40001057983 */ /* 0x000ee20000100800 */
[----:B------:R-:W-:-:S03]  /*168a0*/  LOP3.LUT R0, R197, 0xffff, RZ, 0xc0, !PT ;  /* 0x0000ffffc5007812 */ /* 0x000fc600078ec0ff */
[----:B------:R0:W3:Y:S01]  /*168b0*/  @!P1 LDG.E.U8 R44, desc[UR56][R2.64] ;  /* 0x00000038022c9981 */ /* 0x0000e2000c1e1100 */
[----:B------:R-:W-:-:S03]  /*168c0*/  PRMT R43, RZ, 0x7610, R43 ;  /* 0x00007610ff2b7816 */ /* 0x000fc6000000002b */
[----:B------:R-:W3:Y:S04]  /*168d0*/  LDL.LU R194, [R1+0x51c] ;  /* 0x00051c0001c27983 */ /* 0x000ee80000300800 */
[----:B------:R-:W3:Y:S01]  /*168e0*/  LDL R78, [R1+0x9a0] ;  /* 0x0009a000014e7983 */ /* 0x000ee20000100800 */
[----:B0-----:R-:W-:Y:S01]  /*168f0*/  LOP3.LUT R2, R196, 0xffff, RZ, 0xc0, !PT ;  /* 0x0000ffffc4027812 */ /* 0x001fe200078ec0ff */
[----:B------:R-:W-:-:S03]  /*16900*/  @!P1 IMAD.MOV.U32 R3, RZ, RZ, R62 ;  /* 0x000000ffff039224 */ /* 0x000fc600078e003e */
        /* <DEDUP_REMOVED lines=8> */
[----:B----4-:R-:W-:-:S04]  /*16990*/  LOP3.LUT R2, R201, 0xffff, RZ, 0xc0, !PT ;  /* 0x0000ffffc9027812 */ /* 0x010fc800078ec0ff */
[----:B------:R-:W-:Y:S01]  /*169a0*/  PRMT R201, R2, 0x3340, R0 ;  /* 0x0000334002c97816 */ /* 0x000fe20000000000 */
[----:B--2---:R-:W-:Y:S02]  /*169b0*/  @!P1 IMAD.MOV.U32 R3, RZ, RZ, R18 ;  /* 0x000000ffff039224 */ /* 0x004fe400078e0012 */
[----:B------:R-:W2:Y:S01]  /*169c0*/  LDL R18, [R1+0x984] ;  /* 0x0009840001127983 */ /* 0x000ea20000100800 */
[----:B------:R-:W-:Y:S01]  /*169d0*/  @!P1 IMAD.MOV.U32 R2, RZ, RZ, R13 ;  /* 0x000000ffff029224 */ /* 0x000fe200078e000d */
[----:B------:R-:W-:Y:S02]  /*169e0*/  LOP3.LUT R0, R251, 0xffff, RZ, 0xc0, !PT ;  /* 0x0000fffffb007812 */ /* 0x000fe400078ec0ff */
[----:B------:R-:W4:Y:S04]  /*169f0*/  LDL.LU R196, [R1+0x514] ;  /* 0x0005140001c47983 */ /* 0x000f280000300800 */
[----:B------:R0:W4:Y:S02]  /*16a00*/  @!P1 LDG.E.U8 R42, desc[UR56][R2.64] ;  /* 0x00000038022a9981 */ /* 0x000124000c1e1100 */
[----:B0-----:R-:W-:Y:S01]  /*16a10*/  LOP3.LUT R2, R199, 0xffff, RZ, 0xc0, !PT ;  /* 0x0000ffffc7027812 */ /* 0x001fe200078ec0ff */
[----:B------:R-:W-:-:S02]  /*16a20*/  @!P1 IMAD.MOV.U32 R3, RZ, RZ, R11 ;  /* 0x000000ffff039224 */ /* 0x000fc400078e000b */
[----:B------:R-:W4:Y:S01]  /*16a30*/  LDL R11, [R1+0x960] ;  /* 0x00096000010b7983 */ /* 0x000f220000100800 */
[----:B------:R-:W-:Y:S01]  /*16a40*/  PRMT R199, R2, 0x3340, R0 ;  /* 0x0000334002c77816 */ /* 0x000fe20000000000 */
[----:B------:R-:W-:Y:S02]  /*16a50*/  @!P1 IMAD.MOV.U32 R2, RZ, RZ, R7 ;  /* 0x000000ffff029224 */ /* 0x000fe400078e0007 */
[----:B------:R-:W4:Y:S01]  /*16a60*/  LDL R7, [R1+0x964] ;  /* 0x0009640001077983 */ /* 0x000f220000100800 */
[----:B------:R-:W-:-:S06]  /*16a70*/  PRMT R41, RZ, 0x7610, R41 ;  /* 0x00007610ff297816 */ /* 0x000fcc0000000029 */
[----:B------:R0:W4:Y:S01]  /*16a80*/  @!P1 LDG.E.U8 R41, desc[UR56][R2.64] ;  /* 0x0000003802299981 */ /* 0x000122000c1e1100 */
[----:B---3--:R-:W-:Y:S02]  /*16a90*/  LOP3.LUT R0, R193, 0xffff, RZ, 0xc0, !PT ;  /* 0x0000ffffc1007812 */ /* 0x008fe400078ec0ff */
[----:B------:R-:W-:Y:S02]  /*16aa0*/  PRMT R40, RZ, 0x7610, R40 ;  /* 0x00007610ff287816 */ /* 0x000fe40000000028 */
[----:B0-----:R-:W-:Y:S01]  /*16ab0*/  LOP3.LUT R2, R192, 0xffff, RZ, 0xc0, !PT ;  /* 0x0000ffffc0027812 */ /* 0x001fe200078ec0ff */
[----:B------:R-:W-:Y:S01]  /*16ac0*/  @!P1 IMAD.MOV.U32 R3, RZ, RZ, R6 ;  /* 0x000000ffff039224 */ /* 0x000fe200078e0006 */
[----:B------:R-:W-:Y:S01]  /*16ad0*/  PRMT R39, RZ, 0x7610, R39 ;  /* 0x00007610ff277816 */ /* 0x000fe20000000027 */
[----:B------:R-:W3:Y:S01]  /*16ae0*/  LDL R6, [R1+0x940] ;  /* 0x0009400001067983 */ /* 0x000ee20000100800 */
[----:B------:R-:W-:Y:S01]  /*16af0*/  PRMT R13, R2, 0x3340, R0 ;  /* 0x00003340020d7816 */ /* 0x000fe20000000000 */
[----:B------:R-:W-:Y:S01]  /*16b00*/  @!P1 IMAD.MOV.U32 R2, RZ, RZ, R5 ;  /* 0x000000ffff029224 */ /* 0x000fe200078e0005 */
[----:B------:R-:W-:Y:S01]  /*16b10*/  LOP3.LUT R0, R238, 0xffff, RZ, 0xc0, !PT ;  /* 0x0000ffffee007812 */ /* 0x000fe200078ec0ff */
[----:B------:R-:W3:Y:S04]  /*16b20*/  LDL R5, [R1+0x944] ;  /* 0x0009440001057983 */ /* 0x000ee80000100800 */
[----:B------:R0:W3:Y:S01]  /*16b30*/  @!P1 LDG.E.U8 R40, desc[UR56][R2.64] ;  /* 0x0000003802289981 */ /* 0x0000e2000c1e1100 */
[----:B------:R-:W-:-:S03]  /*16b40*/  PRMT R38, RZ, 0x7610, R38 ;  /* 0x00007610ff267816 */ /* 0x000fc60000000026 */
[----:B------:R-:W3:Y:S01]  /*16b50*/  LDL.LU R192, [R1+0x754] ;  /* 0x0007540001c07983 */ /* 0x000ee20000300800 */
[----:B0-----:R-:W-:Y:S01]  /*16b60*/  LOP3.LUT R2, R194, 0xffff, RZ, 0xc0, !PT ;  /* 0x0000ffffc2027812 */ /* 0x001fe200078ec0ff */
[----:B------:R-:W-:-:S03]  /*16b70*/  @!P1 IMAD.MOV.U32 R3, RZ, RZ, R78 ;  /* 0x000000ffff039224 */ /* 0x000fc600078e004e */
[----:B------:R-:W-:Y:S01]  /*16b80*/  PRMT R102, R2, 0x3340, R0 ;  /* 0x0000334002667816 */ /* 0x000fe20000000000 */
[----:B------:R-:W-:Y:S01]  /*16b90*/  @!P1 IMAD.MOV.U32 R2, RZ, RZ, R4 ;  /* 0x000000ffff029224 */ /* 0x000fe200078e0004 */
[----:B------:R-:W-:Y:S01]  /*16ba0*/  LOP3.LUT R0, R246, 0xffff, RZ, 0xc0, !PT ;  /* 0x0000fffff6007812 */ /* 0x000fe200078ec0ff */
[----:B------:R-:W3:Y:S04]  /*16bb0*/  LDL R4, [R1+0x924] ;  /* 0x0009240001047983 */ /* 0x000ee80000100800 */
[----:B------:R0:W3:Y:S01]  /*16bc0*/  @!P1 LDG.E.U8 R39, desc[UR56][R2.64] ;  /* 0x0000003802279981 */ /* 0x0000e2000c1e1100 */
[----:B------:R-:W-:-:S03]  /*16bd0*/  PRMT R37, RZ, 0x7610, R37 ;  /* 0x00007610ff257816 */ /* 0x000fc60000000025 */
[----:B------:R-:W3:Y:S04]  /*16be0*/  LDL.LU R190, [R1+0x794] ;  /* 0x0007940001be7983 */ /* 0x000ee80000300800 */
[----:B------:R-:W3:Y:S01]  /*16bf0*/  LDL.LU R194, [R1+0x508] ;  /* 0x0005080001c27983 */ /* 0x000ee20000300800 */
[----:B0-----:R-:W-:Y:S01]  /*16c00*/  LOP3.LUT R2, R195, 0xffff, RZ, 0xc0, !PT ;  /* 0x0000ffffc3027812 */ /* 0x001fe200078ec0ff */
[----:B------:R-:W-:-:S03]  /*16c10*/  @!P1 IMAD.MOV.U32 R3, RZ, RZ, R62 ;  /* 0x000000ffff039224 */ /* 0x000fc600078e003e */
[----:B------:R-:W-:Y:S01]  /*16c20*/  PRMT R195, R2, 0x3340, R0 ;  /* 0x0000334002c37816 */ /* 0x000fe20000000000 */
[----:B--2---:R-:W-:Y:S01]  /*16c30*/  @!P1 IMAD.MOV.U32 R2, RZ, RZ, R18 ;  /* 0x000000ffff029224 */ /* 0x004fe200078e0012 */
[----:B----4-:R-:W-:-:S04]  /*16c40*/  LOP3.LUT R0, R196, 0xffff, RZ, 0xc0, !PT ;  /* 0x0000ffffc4007812 */ /* 0x010fc800078ec0ff */
[----:B------:R0:W2:Y:S02]  /*16c50*/  @!P1 LDG.E.U8 R38, desc[UR56][R2.64] ;  /* 0x0000003802269981 */ /* 0x0000a4000c1e1100 */
[----:B0-----:R-:W-:Y:S02]  /*16c60*/  LOP3.LUT R2, R217, 0xffff, RZ, 0xc0, !PT ;  /* 0x0000ffffd9027812 */ /* 0x001fe400078ec0ff */
[----:B------:R-:W4:Y:S02]  /*16c70*/  LDL.LU R217, [R1+0x920] ;  /* 0x0009200001d97983 */ /* 0x000f240000300800 */
[----:B------:R-:W-:Y:S01]  /*16c80*/  PRMT R193, R2, 0x3340, R0 ;  /* 0x0000334002c17816 */ /* 0x000fe20000000000 */
[----:B------:R-:W-:Y:S01]  /*16c90*/  @!P1 IMAD.MOV.U32 R3, RZ, RZ, R11 ;  /* 0x000000ffff039224 */ /* 0x000fe200078e000b */
[----:B------:R-:W2:Y:S01]  /*16ca0*/  LDL.LU R191, [R1+0x504] ;  /* 0x0005040001bf7983 */ /* 0x000ea20000300800 */
[----:B------:R-:W-:-:S03]  /*16cb0*/  @!P1 IMAD.MOV.U32 R2, RZ, RZ, R7 ;  /* 0x000000ffff029224 */ /* 0x000fc600078e0007 */
[----:B------:R-:W2:Y:S04]  /*16cc0*/  LDL.LU R162, [R1+0x900] ;  /* 0x0009000001a27983 */ /* 0x000ea80000300800 */
[----:B------:R0:W2:Y:S02]  /*16cd0*/  @!P1 LDG.E.U8 R37, desc[UR56][R2.64] ;  /* 0x0000003802259981 */ /* 0x0000a4000c1e1100 */
[----:B0-----:R-:W-:Y:S02]  /*16ce0*/  LOP3.LUT R2, R220, 0xffff, RZ, 0xc0, !PT ;  /* 0x0000ffffdc027812 */ /* 0x001fe400078ec0ff */
[----:B------:R-:W2:Y:S01]  /*16cf0*/  LDL.LU R220, [R1+0x904] ;  /* 0x0009040001dc7983 */ /* 0x000ea20000300800 */
[----:B------:R-:W-:Y:S02]  /*16d00*/  LOP3.LUT R0, R236, 0xffff, RZ, 0xc0, !PT ;  /* 0x0000ffffec007812 */ /* 0x000fe400078ec0ff */
[----:B------:R-:W-:Y:S01]  /*16d10*/  PRMT R36, RZ, 0x7610, R36 ;  /* 0x00007610ff247816 */ /* 0x000fe20000000024 */
[----:B---3--:R-:W-:Y:S01]  /*16d20*/  @!P1 IMAD.MOV.U32 R3, RZ, RZ, R6 ;  /* 0x000000ffff039224 */ /* 0x008fe200078e0006 */
[----:B------:R-:W-:Y:S01]  /*16d30*/  PRMT R196, R2, 0x3340, R0 ;  /* 0x0000334002c47816 */ /* 0x000fe20000000000 */
[----:B------:R-:W3:Y:S01]  /*16d40*/  LDL.LU R189, [R1+0x740] ;  /* 0x0007400001bd7983 */ /* 0x000ee20000300800 */
[----:B------:R-:W-:-:S03]  /*16d50*/  @!P1 IMAD.MOV.U32 R2, RZ, RZ, R5 ;  /* 0x000000ffff029224 */ /* 0x000fc600078e0005 */
[----:B------:R-:W3:Y:S04]  /*16d60*/  LDL.LU R159, [R1+0x8e4] ;  /* 0x0008e400019f7983 */ /* 0x000ee80000300800 */
[----:B------:R0:W3:Y:S02]  /*16d70*/  @!P1 LDG.E.U8 R36, desc[UR56][R2.64] ;  /* 0x0000003802249981 */ /* 0x0000e4000c1e1100 */
[----:B0-----:R-:W-:Y:S02]  /*16d80*/  LOP3.LUT R2, R192, 0xffff, RZ, 0xc0, !PT ;  /* 0x0000ffffc0027812 */ /* 0x001fe400078ec0ff */
[----:B------:R-:W3:Y:S04]  /*16d90*/  LDL.LU R192, [R1+0x77c] ;  /* 0x00077c0001c07983 */ /* 0x000ee80000300800 */
[----:B------:R-:W3:Y:S01]  /*16da0*/  LDL.LU R170, [R1+0x8e0] ;  /* 0x0008e00001aa7983 */ /* 0x000ee20000300800 */
[----:B------:R-:W-:-:S02]  /*16db0*/  LOP3.LUT R0, R243, 0xffff, RZ, 0xc0, !PT ;  /* 0x0000fffff3007812 */ /* 0x000fc400078ec0ff */
[----:B------:R-:W-:Y:S02]  /*16dc0*/  PRMT R35, RZ, 0x7610, R35 ;  /* 0x00007610ff237816 */ /* 0x000fe40000000023 */
[----:B------:R-:W-:Y:S01]  /*16dd0*/  PRMT R18, R2, 0x3340, R0 ;  /* 0x0000334002127816 */ /* 0x000fe20000000000 */
[----:B------:R-:W-:Y:S01]  /*16de0*/  @!P1 IMAD.MOV.U32 R2, RZ, RZ, R4 ;  /* 0x000000ffff029224 */ /* 0x000fe200078e0004 */
[----:B----4-:R0:W-:Y:S01]  /*16df0*/  STL [R1+0x1338], R217 ;  /* 0x001338d901007387 */ /* 0x0101e20000100800 */
[----:B------:R-:W-:-:S03]  /*16e00*/  @!P1 IMAD.MOV.U32 R3, RZ, RZ, R217 ;  /* 0x000000ffff039224 */ /* 0x000fc600078e00d9 */
[----:B------:R-:W4:Y:S04]  /*16e10*/  LDL.LU R178, [R1+0x8c0] ;  /* 0x0008c00001b27983 */ /* 0x000f280000300800 */
[----:B------:R-:W4:Y:S04]  /*16e20*/  LDL.LU R167, [R1+0x8c4] ;  /* 0x0008c40001a77983 */ /* 0x000f280000300800 */
[----:B------:R1:W4:Y:S02]  /*16e30*/  @!P1 LDG.E.U8 R35, desc[UR56][R2.64] ;  /* 0x0000003802239981 */ /* 0x000324000c1e1100 */
[----:B-1----:R-:W-:-:S02]  /*16e40*/  LOP3.LUT R2, R190, 0xffff, RZ, 0xc0, !PT ;  /* 0x0000ffffbe027812 */ /* 0x002fc400078ec0ff */
[----:B--2---:R-:W-:Y:S04]  /*16e50*/  STL [R1+0x133c], R220 ;  /* 0x00133cdc01007387 */ /* 0x004fe80000100800 */
[----:B------:R-:W2:Y:S04]  /*16e60*/  LDL R11, [R1+0xa78] ;  /* 0x000a7800010b7983 */ /* 0x000ea80000100800 */
[----:B------:R-:W2:Y:S04]  /*16e70*/  LDL R7, [R1+0xa7c] ;  /* 0x000a7c0001077983 */ /* 0x000ea80000100800 */
[----:B------:R-:W2:Y:S04]  /*16e80*/  LDL.LU R190, [R1+0x72c] ;  /* 0x00072c0001be7983 */ /* 0x000ea80000300800 */
[----:B------:R-:W2:Y:S04]  /*16e90*/  LDL.LU R175, [R1+0x8a4] ;  /* 0x0008a40001af7983 */ /* 0x000ea80000300800 */
[----:B------:R-:W2:Y:S04]  /*16ea0*/  LDL.LU R153, [R1+0x8a0] ;  /* 0x0008a00001997983 */ /* 0x000ea80000300800 */
[----:B------:R-:W2:Y:S04]  /*16eb0*/  LDL R6, [R1+0xa58] ;  /* 0x000a580001067983 */ /* 0x000ea80000100800 */
[----:B------:R-:W2:Y:S04]  /*16ec0*/  LDL R5, [R1+0xa5c] ;  /* 0x000a5c0001057983 */ /* 0x000ea80000100800 */
[----:B------:R-:W2:Y:S04]  /*16ed0*/  LDL.LU R188, [R1+0x764] ;  /* 0x0007640001bc7983 */ /* 0x000ea80000300800 */
[----:B------:R-:W2:Y:S04]  /*16ee0*/  LDL R80, [R1+0xa38] ;  /* 0x000a380001507983 */ /* 0x000ea80000100800 */
[----:B------:R-:W2:Y:S04]  /*16ef0*/  LDL R4, [R1+0xa3c] ;  /* 0x000a3c0001047983 */ /* 0x000ea80000100800 */
[----:B------:R-:W2:Y:S01]  /*16f00*/  LDL.LU R186, [R1+0x500] ;  /* 0x0005000001ba7983 */ /* 0x000ea20000300800 */
[----:B------:R-:W-:Y:S01]  /*16f10*/  LOP3.LUT R0, R194, 0xffff, RZ, 0xc0, !PT ;  /* 0x0000ffffc2007812 */ /* 0x000fe200078ec0ff */
[----:B------:R-:W-:Y:S01]  /*16f20*/  @!P1 IMAD.MOV.U32 R3, RZ, RZ, R162 ;  /* 0x000000ffff039224 */ /* 0x000fe200078e00a2 */
[----:B------:R-:W-:Y:S01]  /*16f30*/  PRMT R34, RZ, 0x7610, R34 ;  /* 0x00007610ff227816 */ /* 0x000fe20000000022 */
[----:B------:R-:W2:Y:S01]  /*16f40*/  LDL R78, [R1+0xa18] ;  /* 0x000a1800014e7983 */ /* 0x000ea20000100800 */
[----:B------:R-:W-:Y:S01]  /*16f50*/  PRMT R194, R2, 0x3340, R0 ;  /* 0x0000334002c27816 */ /* 0x000fe20000000000 */
[----:B------:R-:W-:Y:S01]  /*16f60*/  @!P1 IMAD.MOV.U32 R2, RZ, RZ, R220 ;  /* 0x000000ffff029224 */ /* 0x000fe200078e00dc */
[----:B------:R-:W-:Y:S01]  /*16f70*/  LOP3.LUT R0, R235, 0xffff, RZ, 0xc0, !PT ;  /* 0x0000ffffeb007812 */ /* 0x000fe200078ec0ff */
[----:B------:R-:W2:Y:S04]  /*16f80*/  LDL R62, [R1+0xa1c] ;  /* 0x000a1c00013e7983 */ /* 0x000ea80000100800 */
[----:B------:R1:W2:Y:S01]  /*16f90*/  @!P1 LDG.E.U8 R34, desc[UR56][R2.64] ;  /* 0x0000003802229981 */ /* 0x0002a2000c1e1100 */
[----:B------:R-:W-:-:S02]  /*16fa0*/  PRMT R33, RZ, 0x7610, R33 ;  /* 0x00007610ff217816 */ /* 0x000fc40000000021 */
[----:B------:R-:W-:Y:S01]  /*16fb0*/  PRMT R32, RZ, 0x7610, R32 ;  /* 0x00007610ff207816 */ /* 0x000fe20000000020 */
[----:B------:R-:W2:Y:S01]  /*16fc0*/  LDL.LU R184, [R1+0x73c] ;  /* 0x00073c0001b87983 */ /* 0x000ea20000300800 */
[----:B-1----:R-:W-:Y:S01]  /*16fd0*/  LOP3.LUT R2, R191, 0xffff, RZ, 0xc0, !PT ;  /* 0x0000ffffbf027812 */ /* 0x002fe200078ec0ff */
[----:B---3--:R-:W-:-:S03]  /*16fe0*/  @!P1 IMAD.MOV.U32 R3, RZ, RZ, R170 ;  /* 0x000000ffff039224 */ /* 0x008fc600078e00aa */
[----:B------:R-:W-:Y:S01]  /*16ff0*/  PRMT R191, R2, 0x3340, R0 ;  /* 0x0000334002bf7816 */ /* 0x000fe20000000000 */
[----:B------:R-:W-:Y:S01]  /*17000*/  @!P1 IMAD.MOV.U32 R2, RZ, RZ, R159 ;  /* 0x000000ffff029224 */ /* 0x000fe200078e009f */
[----:B------:R-:W-:-:S04]  /*17010*/  LOP3.LUT R0, R240, 0xffff, RZ, 0xc0, !PT ;  /* 0x0000fffff0007812 */ /* 0x000fc800078ec0ff */
[----:B------:R1:W3:Y:S02]  /*17020*/  @!P1 LDG.E.U8 R33, desc[UR56][R2.64] ;  /* 0x0000003802219981 */ /* 0x0002e4000c1e1100 */
[----:B-1----:R-:W-:-:S04]  /*17030*/  LOP3.LUT R2, R189, 0xffff, RZ, 0xc0, !PT ;  /* 0x0000ffffbd027812 */ /* 0x002fc800078ec0ff */
[----:B------:R-:W-:Y:S02]  /*17040*/  PRMT R189, R2, 0x3340, R0 ;  /* 0x0000334002bd7816 */ /* 0x000fe40000000000 */
[----:B------:R-:W-:Y:S02]  /*17050*/  LOP3.LUT R0, R250, 0xffff, RZ, 0xc0, !PT ;  /* 0x0000fffffa007812 */ /* 0x000fe400078ec0ff */
[----:B------:R-:W-:Y:S02]  /*17060*/  PRMT R30, RZ, 0x7610, R30 ;  /* 0x00007610ff1e7816 */ /* 0x000fe4000000001e */
[----:B------:R-:W-:Y:S02]  /*17070*/  PRMT R29, RZ, 0x7610, R29 ;  /* 0x00007610ff1d7816 */ /* 0x000fe4000000001d */
[----:B------:R-:W-:Y:S02]  /*17080*/  PRMT R28, RZ, 0x7610, R28 ;  /* 0x00007610ff1c7816 */ /* 0x000fe4000000001c */
[----:B------:R-:W-:Y:S01]  /*17090*/  PRMT R27, RZ, 0x7610, R27 ;  /* 0x00007610ff1b7816 */ /* 0x000fe2000000001b */
[----:B----4-:R-:W-:-:S02]  /*170a0*/  @!P1 IMAD.MOV.U32 R3, RZ, RZ, R178 ;  /* 0x000000ffff039224 */ /* 0x010fc400078e00b2 */
[----:B------:R-:W-:-:S05]  /*170b0*/  @!P1 IMAD.MOV.U32 R2, RZ, RZ, R167 ;  /* 0x000000ffff029224 */ /* 0x000fca00078e00a7 */
[----:B------:R1:W4:Y:S02]  /*170c0*/  @!P1 LDG.E.U8 R32, desc[UR56][R2.64] ;  /* 0x0000003802209981 */ /* 0x000324000c1e1100 */
[----:B-1----:R-:W-:-:S04]  /*170d0*/  LOP3.LUT R2, R192, 0xffff, RZ, 0xc0, !PT ;  /* 0x0000ffffc0027812 */ /* 0x002fc800078ec0ff */
[----:B------:R-:W-:Y:S02]  /*170e0*/  PRMT R187, R2, 0x3340, R0 ;  /* 0x0000334002bb7816 */ /* 0x000fe40000000000 */
[----:B------:R-:W-:Y:S01]  /*170f0*/  LOP3.LUT R0, R233, 0xffff, RZ, 0xc0, !PT ;  /* 0x0000ffffe9007812 */ /* 0x000fe200078ec0ff */
[----:B--2---:R-:W-:Y:S02]  /*17100*/  @!P1 IMAD.MOV.U32 R2, RZ, RZ, R175 ;  /* 0x000000ffff029224 */ /* 0x004fe400078e00af */
[----:B------:R-:W-:-:S05]  /*17110*/  @!P1 IMAD.MOV.U32 R3, RZ, RZ, R153 ;  /* 0x000000ffff039224 */ /* 0x000fca00078e0099 */
[----:B------:R1:W2:Y:S02]  /*17120*/  @!P1 LDG.E.U8 R30, desc[UR56][R2.64] ;  /* 0x00000038021e9981 */ /* 0x0002a4000c1e1100 */
[----:B-1----:R-:W-:Y:S01]  /*17130*/  LOP3.LUT R2, R249, 0xffff, RZ, 0xc0, !PT ;  /* 0x0000fffff9027812 */ /* 0x002fe200078ec0ff */
[----:B------:R-:W-:Y:S02]  /*17140*/  @!P1 IMAD.MOV.U32 R3, RZ, RZ, R11 ;  /* 0x000000ffff039224 */ /* 0x000fe400078e000b */
[----:B------:R-:W3:Y:S01]  /*17150*/  LDL R11, [R1+0x9f8] ;  /* 0x0009f800010b7983 */ /* 0x000ee20000100800 */
[----:B------:R-:W-:Y:S01]  /*17160*/  PRMT R192, R2, 0x3340, R0 ;  /* 0x0000334002c07816 */ /* 0x000fe20000000000 */
[----:B------:R-:W-:Y:S02]  /*17170*/  @!P1 IMAD.MOV.U32 R2, RZ, RZ, R7 ;  /* 0x000000ffff029224 */ /* 0x000fe400078e0007 */
[----:B------:R-:W4:Y:S01]  /*17180*/  LDL R7, [R1+0x9fc] ;  /* 0x0009fc0001077983 */ /* 0x000f220000100800 */
[----:B------:R-:W-:-:S03]  /*17190*/  LOP3.LUT R0, R237, 0xffff, RZ, 0xc0, !PT ;  /* 0x0000ffffed007812 */ /* 0x000fc600078ec0ff */
[----:B------:R1:W2:Y:S04]  /*171a0*/  @!P1 LDG.E.U8 R29, desc[UR56][R2.64] ;  /* 0x00000038021d9981 */ /* 0x0002a8000c1e1100 */
[----:B------:R-:W2:Y:S01]  /*171b0*/  LDL.LU R180, [R1+0x778] ;  /* 0x0007780001b47983 */ /* 0x000ea20000300800 */
[----:B-1----:R-:W-:Y:S01]  /*171c0*/  LOP3.LUT R2, R190, 0xffff, RZ, 0xc0, !PT ;  /* 0x0000ffffbe027812 */ /* 0x002fe200078ec0ff */
[----:B------:R-:W-:Y:S02]  /*171d0*/  @!P1 IMAD.MOV.U32 R3, RZ, RZ, R6 ;  /* 0x000000ffff039224 */ /* 0x000fe400078e0006 */
[----:B------:R-:W2:Y:S01]  /*171e0*/  LDL R6, [R1+0x9d8] ;  /* 0x0009d80001067983 */ /* 0x000ea20000100800 */
[----:B------:R-:W-:Y:S01]  /*171f0*/  PRMT R190, R2, 0x3340, R0 ;  /* 0x0000334002be7816 */ /* 0x000fe20000000000 */
[----:B------:R-:W-:-:S02]  /*17200*/  @!P1 IMAD.MOV.U32 R2, RZ, RZ, R5 ;  /* 0x000000ffff029224 */ /* 0x000fc400078e0005 */
[----:B------:R-:W2:Y:S01]  /*17210*/  LDL R5, [R1+0x9dc] ;  /* 0x0009dc0001057983 */ /* 0x000ea20000100800 */
[----:B------:R-:W-:-:S03]  /*17220*/  LOP3.LUT R0, R245, 0xffff, RZ, 0xc0, !PT ;  /* 0x0000fffff5007812 */ /* 0x000fc600078ec0ff */
[----:B------:R1:W2:Y:S04]  /*17230*/  @!P1 LDG.E.U8 R28, desc[UR56][R2.64] ;  /* 0x00000038021c9981 */ /* 0x0002a8000c1e1100 */
[----:B------:R-:W2:Y:S04]  /*17240*/  LDL.LU R172, [R1+0x7a8] ;  /* 0x0007a80001ac7983 */ /* 0x000ea80000300800 */
[----:B------:R-:W2:Y:S01]  /*17250*/  LDL.LU R177, [R1+0x728] ;  /* 0x0007280001b17983 */ /* 0x000ea20000300800 */
[----:B-1----:R-:W-:Y:S01]  /*17260*/  LOP3.LUT R2, R188, 0xffff, RZ, 0xc0, !PT ;  /* 0x0000ffffbc027812 */ /* 0x002fe200078ec0ff */
[----:B------:R-:W-:-:S02]  /*17270*/  @!P1 IMAD.MOV.U32 R3, RZ, RZ, R80 ;  /* 0x000000ffff039224 */ /* 0x000fc400078e0050 */
[----:B------:R-:W2:Y:S01]  /*17280*/  LDL R80, [R1+0x9b8] ;  /* 0x0009b80001507983 */ /* 0x000ea20000100800 */
[----:B------:R-:W-:Y:S01]  /*17290*/  PRMT R188, R2, 0x3340, R0 ;  /* 0x0000334002bc7816 */ /* 0x000fe20000000000 */
[----:B------:R-:W-:Y:S02]  /*172a0*/  @!P1 IMAD.MOV.U32 R2, RZ, RZ, R4 ;  /* 0x000000ffff029224 */ /* 0x000fe400078e0004 */
[----:B------:R-:W2:Y:S04]  /*172b0*/  LDL R4, [R1+0x9bc] ;  /* 0x0009bc0001047983 */ /* 0x000ea80000100800 */
[----:B------:R1:W2:Y:S02]  /*172c0*/  @!P1 LDG.E.U8 R27, desc[UR56][R2.64] ;  /* 0x00000038021b9981 */ /* 0x0002a4000c1e1100 */
[----:B-1----:R-:W-:-:S02]  /*172d0*/  LOP3.LUT R2, R186, 0xffff, RZ, 0xc0, !PT ;  /* 0x0000ffffba027812 */ /* 0x002fc400078ec0ff */
        /* <DEDUP_REMOVED lines=11> */
[----:B-1----:R-:W-:Y:S02]  /*17390*/  LOP3.LUT R2, R184, 0xffff, RZ, 0xc0, !PT ;  /* 0x0000ffffb8027812 */ /* 0x002fe400078ec0ff */
[----:B------:R-:W-:Y:S01]  /*173a0*/  PRMT R24, RZ, 0x7610, R24 ;  /* 0x00007610ff187816 */ /* 0x000fe20000000018 */
[----:B------:R-:W2:Y:S01]  /*173b0*/  LDL.LU R184, [R1+0x790] ;  /* 0x0007900001b87983 */ /* 0x000ea20000300800 */
[----:B------:R-:W-:Y:S02]  /*173c0*/  PRMT R183, R2, 0x3340, R0 ;  /* 0x0000334002b77816 */ /* 0x000fe40000000000 */
[----:B------:R-:W-:Y:S02]  /*173d0*/  LOP3.LUT R0, R248, 0xffff, RZ, 0xc0, !PT ;  /* 0x0000fffff8007812 */ /* 0x000fe400078ec0ff */
[----:B------:R-:W-:Y:S01]  /*173e0*/  PRMT R252, RZ, 0x7610, R252 ;  /* 0x00007610fffc7816 */ /* 0x000fe200000000fc */
[----:B---3--:R-:W-:Y:S02]  /*173f0*/  @!P1 IMAD.MOV.U32 R3, RZ, RZ, R11 ;  /* 0x000000ffff039224 */ /* 0x008fe400078e000b */
[----:B------:R-:W3:Y:S01]  /*17400*/  LDL R11, [R1+0x978] ;  /* 0x00097800010b7983 */ /* 0x000ee20000100800 */
[----:B----4-:R-:W-:-:S03]  /*17410*/  @!P1 IMAD.MOV.U32 R2, RZ, RZ, R7 ;  /* 0x000000ffff029224 */ /* 0x010fc600078e0007 */
[----:B------:R-:W4:Y:S04]  /*17420*/  LDL R7, [R1+0x97c] ;  /* 0x00097c0001077983 */ /* 0x000f280000100800 */
[----:B------:R2:W4:Y:S02]  /*17430*/  @!P1 LDG.E.U8 R25, desc[UR56][R2.64] ;  /* 0x0000003802199981 */ /* 0x000524000c1e1100 */
[----:B--2---:R-:W-:Y:S01]  /*17440*/  LOP3.LUT R2, R180, 0xffff, RZ, 0xc0, !PT ;  /* 0x0000ffffb4027812 */ /* 0x004fe200078ec0ff */
[----:B------:R-:W-:Y:S01]  /*17450*/  @!P1 IMAD.MOV.U32 R3, RZ, RZ, R6 ;  /* 0x000000ffff039224 */ /* 0x000fe200078e0006 */
[----:B------:R-:W2:Y:S02]  /*17460*/  LDL.LU R180, [R1+0x7b4] ;  /* 0x0007b40001b47983 */ /* 0x000ea40000300800 */
[----:B------:R-:W-:Y:S01]  /*17470*/  PRMT R140, R2, 0x3340, R0 ;  /* 0x00003340028c7816 */ /* 0x000fe20000000000 */
[----:B------:R-:W-:Y:S01]  /*17480*/  @!P1 IMAD.MOV.U32 R2, RZ, RZ, R5 ;  /* 0x000000ffff029224 */ /* 0x000fe200078e0005 */
[----:B------:R-:W2:Y:S04]  /*17490*/  LDL.LU R164, [R1+0x738] ;  /* 0x0007380001a47983 */ /* 0x000ea80000300800 */
[----:B------:R1:W2:Y:S04]  /*174a0*/  @!P1 LDG.E.U8 R24, desc[UR56][R2.64] ;  /* 0x0000003802189981 */ /* 0x0002a8000c1e1100 */
[----:B------:R-:W2:Y:S01]  /*174b0*/  LDL R6, [R1+0x958] ;  /* 0x0009580001067983 */ /* 0x000ea20000100800 */
[----:B------:R-:W-:-:S03]  /*174c0*/  LOP3.LUT R0, R177, 0xffff, RZ, 0xc0, !PT ;  /* 0x0000ffffb1007812 */ /* 0x000fc600078ec0ff */
[----:B------:R-:W2:Y:S01]  /*174d0*/  LDL R5, [R1+0x95c] ;  /* 0x00095c0001057983 */ /* 0x000ea20000100800 */
[----:B-1----:R-:W-:Y:S01]  /*174e0*/  LOP3.LUT R2, R172, 0xffff, RZ, 0xc0, !PT ;  /* 0x0000ffffac027812 */ /* 0x002fe200078ec0ff */
[----:B------:R-:W-:Y:S02]  /*174f0*/  @!P1 IMAD.MOV.U32 R3, RZ, RZ, R80 ;  /* 0x000000ffff039224 */ /* 0x000fe400078e0050 */
[----:B------:R-:W2:Y:S01]  /*17500*/  LDL.LU R177, [R1+0x774] ;  /* 0x0007740001b17983 */ /* 0x000ea20000300800 */
[----:B------:R-:W-:Y:S01]  /*17510*/  PRMT R138, R2, 0x3340, R0 ;  /* 0x00003340028a7816 */ /* 0x000fe20000000000 */
[----:B------:R-:W-:Y:S01]  /*17520*/  @!P1 IMAD.MOV.U32 R2, RZ, RZ, R4 ;  /* 0x000000ffff029224 */ /* 0x000fe200078e0004 */
[----:B------:R-:W-:Y:S01]  /*17530*/  LOP3.LUT R0, R242, 0xffff, RZ, 0xc0, !PT ;  /* 0x0000fffff2007812 */ /* 0x000fe200078ec0ff */
[----:B------:R-:W2:Y:S04]  /*17540*/  LDL R4, [R1+0x93c] ;  /* 0x00093c0001047983 */ /* 0x000ea80000100800 */
[----:B------:R1:W2:Y:S04]  /*17550*/  @!P1 LDG.E.U8 R252, desc[UR56][R2.64] ;  /* 0x0000003802fc9981 */ /* 0x0002a8000c1e1100 */
[----:B------:R-:W2:Y:S04]  /*17560*/  LDL.LU R161, [R1+0x79c] ;  /* 0x00079c0001a17983 */ /* 0x000ea80000300800 */
[----:B------:R-:W2:Y:S01]  /*17570*/  LDL.LU R172, [R1+0x724] ;  /* 0x0007240001ac7983 */ /* 0x000ea20000300800 */
[----:B-1----:R-:W-:-:S04]  /*17580*/  LOP3.LUT R2, R186, 0xffff, RZ, 0xc0, !PT ;  /* 0x0000ffffba027812 */ /* 0x002fc800078ec0ff */
[----:B------:R-:W-:Y:S02]  /*17590*/  PRMT R186, R2, 0x3340, R0 ;  /* 0x0000334002ba7816 */ /* 0x000fe40000000000 */
[----:B------:R-:W-:Y:S02]  /*175a0*/  LOP3.LUT R0, R218, 0xffff, RZ, 0xc0, !PT ;  /* 0x0000ffffda007812 */ /* 0x000fe400078ec0ff */
[----:B------:R-:W2:Y:S04]  /*175b0*/  LDL.LU R218, [R1+0x18b8] ;  /* 0x0018b80001da7983 */ /* 0x000ea80000300800 */
[----:B0-----:R-:W2:Y:S01]  /*175c0*/  LDL.LU R217, [R1+0x938] ;  /* 0x0009380001d97983 */ /* 0x001ea20000300800 */
[----:B------:R-:W-:Y:S01]  /*175d0*/  PRMT R251, RZ, 0x7610, R251 ;  /* 0x00007610fffb7816 */ /* 0x000fe200000000fb */
[----:B------:R-:W-:-:S02]  /*175e0*/  @!P1 IMAD.MOV.U32 R2, RZ, RZ, R62 ;  /* 0x000000ffff029224 */ /* 0x000fc400078e003e */
[----:B------:R-:W-:Y:S01]  /*175f0*/  @!P1 IMAD.MOV.U32 R3, RZ, RZ, R78 ;  /* 0x000000ffff039224 */ /* 0x000fe200078e004e */
[----:B------:R-:W-:Y:S01]  /*17600*/  PRMT R250, RZ, 0x7610, R250 ;  /* 0x00007610fffa7816 */ /* 0x000fe200000000fa */
[----:B------:R-:W2:Y:S04]  /*17610*/  LDL.LU R169, [R1+0x7c8] ;  /* 0x0007c80001a97983 */ /* 0x000ea80000300800 */
[----:B------:R0:W2:Y:S02]  /*17620*/  @!P1 LDG.E.U8 R251, desc[UR56][R2.64] ;  /* 0x0000003802fb9981 */ /* 0x0000a4000c1e1100 */
[----:B0-----:R-:W-:-:S04]  /*17630*/  LOP3.LUT R2, R184, 0xffff, RZ, 0xc0, !PT ;  /* 0x0000ffffb8027812 */ /* 0x001fc800078ec0ff */
[----:B------:R-:W-:Y:S02]  /*17640*/  PRMT R184, R2, 0x3340, R0 ;  /* 0x0000334002b87816 */ /* 0x000fe40000000000 */
[----:B------:R-:W-:Y:S01]  /*17650*/  PRMT R249, RZ, 0x7610, R249 ;  /* 0x00007610fff97816 */ /* 0x000fe200000000f9 */
[----:B---3--:R-:W-:Y:S02]  /*17660*/  @!P1 IMAD.MOV.U32 R3, RZ, RZ, R11 ;  /* 0x000000ffff039224 */ /* 0x008fe400078e000b */
[----:B----4-:R-:W-:-:S05]  /*17670*/  @!P1 IMAD.MOV.U32 R2, RZ, RZ, R7 ;  /* 0x000000ffff029224 */ /* 0x010fca00078e0007 */
[----:B------:R2:W3:Y:S02]  /*17680*/  @!P1 LDG.E.U8 R250, desc[UR56][R2.64] ;  /* 0x0000003802fa9981 */ /* 0x0004e4000c1e1100 */
[----:B--2---:R-:W-:Y:S02]  /*17690*/  LOP3.LUT R2, R180, 0xffff, RZ, 0xc0, !PT ;  /* 0x0000ffffb4027812 */ /* 0x004fe400078ec0ff */
[----:B------:R-:W2:Y:S01]  /*176a0*/  LDL.LU R180, [R1+0x74c] ;  /* 0x00074c0001b47983 */ /* 0x000ea20000300800 */
[----:B------:R-:W-:-:S03]  /*176b0*/  LOP3.LUT R0, R164, 0xffff, RZ, 0xc0, !PT ;  /* 0x0000ffffa4007812 */ /* 0x000fc600078ec0ff */
[----:B------:R-:W4:Y:S01]  /*176c0*/  LDL.LU R156, [R1+0x918] ;  /* 0x00091800019c7983 */ /* 0x000f220000300800 */
[----:B------:R-:W-:Y:S01]  /*176d0*/  PRMT R141, R2, 0x3340, R0 ;  /* 0x00003340028d7816 */ /* 0x000fe20000000000 */
[----:B------:R-:W-:Y:S02]  /*176e0*/  @!P1 IMAD.MOV.U32 R3, RZ, RZ, R6 ;  /* 0x000000ffff039224 */ /* 0x000fe400078e0006 */
[----:B------:R-:W-:-:S05]  /*176f0*/  @!P1 IMAD.MOV.U32 R2, RZ, RZ, R5 ;  /* 0x000000ffff029224 */ /* 0x000fca00078e0005 */
[----:B------:R0:W3:Y:S01]  /*17700*/  @!P1 LDG.E.U8 R249, desc[UR56][R2.64] ;  /* 0x0000003802f99981 */ /* 0x0000e2000c1e1100 */
[----:B------:R-:W-:Y:S02]  /*17710*/  LOP3.LUT R0, R177, 0xffff, RZ, 0xc0, !PT ;  /* 0x0000ffffb1007812 */ /* 0x000fe400078ec0ff */
[----:B0-----:R-:W-:Y:S02]  /*17720*/  LOP3.LUT R2, R218, 0xffff, RZ, 0xc0, !PT ;  /* 0x0000ffffda027812 */ /* 0x001fe400078ec0ff */
[----:B------:R-:W3:Y:S04]  /*17730*/  LDL.LU R218, [R1+0x8fc] ;  /* 0x0008fc0001da7983 */ /* 0x000ee80000300800 */
[----:B------:R-:W3:Y:S01]  /*17740*/  LDL.LU R177, [R1+0x7f8] ;  /* 0x0007f80001b17983 */ /* 0x000ee20000300800 */
[----:B------:R-:W-:-:S03]  /*17750*/  @!P1 IMAD.MOV.U32 R3, RZ, RZ, R217 ;  /* 0x000000ffff039224 */ /* 0x000fc600078e00d9 */
[----:B------:R-:W3:Y:S04]  /*17760*/  LDL.LU R145, [R1+0x78c] ;  /* 0x00078c0001917983 */ /* 0x000ee80000300800 */
[----:B------:R-:W3:Y:S04]  /*17770*/  LDL.LU R164, [R1+0x8f8] ;  /* 0x0008f80001a47983 */ /* 0x000ee80000300800 */
[----:B------:R0:W-:Y:S04]  /*17780*/  STL [R1+0x1340], R217 ;  /* 0x001340d901007387 */ /* 0x0001e80000100800 */
[----:B0-----:R-:W3:Y:S01]  /*17790*/  LDL.LU R217, [R1+0x91c] ;  /* 0x00091c0001d97983 */ /* 0x001ee20000300800 */
[----:B------:R-:W-:Y:S01]  /*177a0*/  PRMT R139, R2, 0x3340, R0 ;  /* 0x00003340028b7816 */ /* 0x000fe20000000000 */
[----:B------:R-:W-:Y:S01]  /*177b0*/  @!P1 IMAD.MOV.U32 R2, RZ, RZ, R4 ;  /* 0x000000ffff029224 */ /* 0x000fe200078e0004 */
[----:B------:R-:W-:Y:S01]  /*177c0*/  PRMT R248, RZ, 0x7610, R248 ;  /* 0x00007610fff87816 */ /* 0x000fe200000000f8 */
[----:B------:R-:W3:Y:S01]  /*177d0*/  LDL.LU R143, [R1+0x810] ;  /* 0x00081000018f7983 */ /* 0x000ee20000300800 */
[----:B------:R-:W-:-:S03]  /*177e0*/  LOP3.LUT R0, R172, 0xffff, RZ, 0xc0, !PT ;  /* 0x0000ffffac007812 */ /* 0x000fc600078ec0ff */
[----:B------:R-:W3:Y:S04]  /*177f0*/  LDL.LU R144, [R1+0x7b0] ;  /* 0x0007b00001907983 */ /* 0x000ee80000300800 */
[----:B------:R0:W3:Y:S04]  /*17800*/  @!P1 LDG.E.U8 R248, desc[UR56][R2.64] ;  /* 0x0000003802f89981 */ /* 0x0000e8000c1e1100 */
[----:B------:R-:W3:Y:S01]  /*17810*/  LDL.LU R172, [R1+0x8d8] ;  /* 0x0008d80001ac7983 */ /* 0x000ee20000300800 */
[----:B------:R-:W-:Y:S02]  /*17820*/  PRMT R247, RZ, 0x7610, R247 ;  /* 0x00007610fff77816 */ /* 0x000fe400000000f7 */
[----:B0-----:R-:W-:-:S02]  /*17830*/  LOP3.LUT R2, R161, 0xffff, RZ, 0xc0, !PT ;  /* 0x0000ffffa1027812 */ /* 0x001fc400078ec0ff */
[----:B------:R-:W3:Y:S02]  /*17840*/  LDL.LU R161, [R1+0x8dc] ;  /* 0x0008dc0001a17983 */ /* 0x000ee40000300800 */
[----:B------:R-:W-:Y:S02]  /*17850*/  PRMT R150, R2, 0x3340, R0 ;  /* 0x0000334002967816 */ /* 0x000fe40000000000 */
[----:B------:R-:W-:Y:S01]  /*17860*/  PRMT R246, RZ, 0x7610, R246 ;  /* 0x00007610fff67816 */ /* 0x000fe200000000f6 */
[----:B----4-:R-:W-:Y:S01]  /*17870*/  @!P1 IMAD.MOV.U32 R3, RZ, RZ, R156 ;  /* 0x000000ffff039224 */ /* 0x010fe200078e009c */
[----:B--2---:R-:W-:Y:S01]  /*17880*/  LOP3.LUT R0, R180, 0xffff, RZ, 0xc0, !PT ;  /* 0x0000ffffb4007812 */ /* 0x004fe200078ec0ff */
[----:B---3--:R-:W-:Y:S01]  /*17890*/  @!P1 IMAD.MOV.U32 R2, RZ, RZ, R217 ;  /* 0x000000ffff029224 */ /* 0x008fe200078e00d9 */
[----:B------:R0:W-:Y:S04]  /*178a0*/  STL [R1+0x1344], R217 ;  /* 0x001344d901007387 */ /* 0x0001e80000100800 */
[----:B------:R-:W2:Y:S04]  /*178b0*/  LDL.LU R147, [R1+0x7d8] ;  /* 0x0007d80001937983 */ /* 0x000ea80000300800 */
[----:B------:R-:W3:Y:S04]  /*178c0*/  LDL.LU R151, [R1+0x760] ;  /* 0x0007600001977983 */ /* 0x000ee80000300800 */
[----:B------:R-:W4:Y:S04]  /*178d0*/  LDL R6, [R1+0x898] ;  /* 0x0008980001067983 */ /* 0x000f280000100800 */
[----:B------:R-:W4:Y:S04]  /*178e0*/  LDL.LU R146, [R1+0x800] ;  /* 0x0008000001927983 */ /* 0x000f280000300800 */
[----:B------:R1:W4:Y:S04]  /*178f0*/  @!P1 LDG.E.U8 R247, desc[UR56][R2.64] ;  /* 0x0000003802f79981 */ /* 0x000328000c1e1100 */
[----:B------:R-:W4:Y:S04]  /*17900*/  LDL.LU R149, [R1+0x798] ;  /* 0x0007980001957983 */ /* 0x000f280000300800 */
[----:B------:R-:W2:Y:S01]  /*17910*/  LDL.LU R180, [R1+0x8b8] ;  /* 0x0008b80001b47983 */ /* 0x000ea20000300800 */
[----:B-1----:R-:W-:-:S03]  /*17920*/  LOP3.LUT R2, R169, 0xffff, RZ, 0xc0, !PT ;  /* 0x0000ffffa9027812 */ /* 0x002fc600078ec0ff */
[----:B------:R-:W4:Y:S01]  /*17930*/  LDL.LU R169, [R1+0x8bc] ;  /* 0x0008bc0001a97983 */ /* 0x000f220000300800 */
[----:B------:R-:W-:Y:S01]  /*17940*/  @!P1 IMAD.MOV.U32 R3, RZ, RZ, R164 ;  /* 0x000000ffff039224 */ /* 0x000fe200078e00a4 */
[----:B------:R-:W-:Y:S01]  /*17950*/  PRMT R148, R2, 0x3340, R0 ;  /* 0x0000334002947816 */ /* 0x000fe20000000000 */
[----:B------:R-:W-:Y:S01]  /*17960*/  @!P1 IMAD.MOV.U32 R2, RZ, RZ, R218 ;  /* 0x000000ffff029224 */ /* 0x000fe200078e00da */
[----:B------:R1:W-:Y:S04]  /*17970*/  STL [R1+0x1348], R218 ;  /* 0x001348da01007387 */ /* 0x0003e80000100800 */
[----:B------:R0:W4:Y:S02]  /*17980*/  @!P1 LDG.E.U8 R246, desc[UR56][R2.64] ;  /* 0x0000003802f69981 */ /* 0x000124000c1e1100 */
[----:B0-----:R-:W-:-:S02]  /*17990*/  LOP3.LUT R2, R177, 0xffff, RZ, 0xc0, !PT ;  /* 0x0000ffffb1027812 */ /* 0x001fc400078ec0ff */
[----:B------:R-:W4:Y:S04]  /*179a0*/  LDL.LU R177, [R1+0x89c] ;  /* 0x00089c0001b17983 */ /* 0x000f280000300800 */
[----:B------:R-:W4:Y:S04]  /*179b0*/  LDL R11, [R1+0xa70] ;  /* 0x000a7000010b7983 */ /* 0x000f280000100800 */
[----:B------:R-:W4:Y:S01]  /*179c0*/  LDL R5, [R1+0xa74] ;  /* 0x000a740001057983 */ /* 0x000f220000100800 */
[----:B------:R-:W-:-:S03]  /*179d0*/  LOP3.LUT R0, R145, 0xffff, RZ, 0xc0, !PT ;  /* 0x0000ffff91007812 */ /* 0x000fc600078ec0ff */
[----:B------:R-:W4:Y:S04]  /*179e0*/  LDL.LU R137, [R1+0x818] ;  /* 0x0008180001897983 */ /* 0x000f280000300800 */
[----:B------:R-:W4:Y:S01]  /*179f0*/  LDL.LU R145, [R1+0x7c4] ;  /* 0x0007c40001917983 */ /* 0x000f220000300800 */
[----:B------:R-:W-:-:S03]  /*17a00*/  PRMT R136, R2, 0x3340, R0 ;  /* 0x0000334002887816 */ /* 0x000fc60000000000 */
[----:B------:R-:W4:Y:S01]  /*17a10*/  LDL R7, [R1+0xa50] ;  /* 0x000a500001077983 */ /* 0x000f220000100800 */
[----:B------:R-:W-:Y:S01]  /*17a20*/  PRMT R245, RZ, 0x7610, R245 ;  /* 0x00007610fff57816 */ /* 0x000fe200000000f5 */
[----:B------:R-:W-:Y:S02]  /*17a30*/  @!P1 IMAD.MOV.U32 R2, RZ, RZ, R161 ;  /* 0x000000ffff029224 */ /* 0x000fe400078e00a1 */
[----:B------:R-:W-:Y:S01]  /*17a40*/  @!P1 IMAD.MOV.U32 R3, RZ, RZ, R172 ;  /* 0x000000ffff039224 */ /* 0x000fe200078e00ac */
[----:B------:R-:W-:Y:S01]  /*17a50*/  LOP3.LUT R0, R144, 0xffff, RZ, 0xc0, !PT ;  /* 0x0000ffff90007812 */ /* 0x000fe200078ec0ff */
[----:B------:R-:W4:Y:S04]  /*17a60*/  LDL R4, [R1+0xa54] ;  /* 0x000a540001047983 */ /* 0x000f280000100800 */
[----:B------:R0:W4:Y:S01]  /*17a70*/  @!P1 LDG.E.U8 R245, desc[UR56][R2.64] ;  /* 0x0000003802f59981 */ /* 0x000122000c1e1100 */
[----:B------:R-:W-:-:S02]  /*17a80*/  PRMT R244, RZ, 0x7610, R244 ;  /* 0x00007610fff47816 */ /* 0x000fc400000000f4 */
[----:B0-----:R-:W-:Y:S02]  /*17a90*/  LOP3.LUT R2, R143, 0xffff, RZ, 0xc0, !PT ;  /* 0x0000ffff8f027812 */ /* 0x001fe400078ec0ff */
[----:B------:R-:W4:Y:S02]  /*17aa0*/  LDL.LU R143, [R1+0x844] ;  /* 0x00084400018f7983 */ /* 0x000f240000300800 */
[----:B------:R-:W-:Y:S02]  /*17ab0*/  PRMT R134, R2, 0x3340, R0 ;  /* 0x0000334002867816 */ /* 0x000fe40000000000 */
[----:B------:R-:W-:Y:S02]  /*17ac0*/  PRMT R243, RZ, 0x7610, R243 ;  /* 0x00007610fff37816 */ /* 0x000fe400000000f3 */
[----:B---3--:R-:W-:Y:S01]  /*17ad0*/  LOP3.LUT R0, R151, 0xffff, RZ, 0xc0, !PT ;  /* 0x0000ffff97007812 */ /* 0x008fe200078ec0ff */
[----:B--2---:R-:W-:Y:S02]  /*17ae0*/  @!P1 IMAD.MOV.U32 R3, RZ, RZ, R180 ;  /* 0x000000ffff039224 */ /* 0x004fe400078e00b4 */
[----:B----4-:R-:W-:-:S05]  /*17af0*/  @!P1 IMAD.MOV.U32 R2, RZ, RZ, R169 ;  /* 0x000000ffff029224 */ /* 0x010fca00078e00a9 */
[----:B------:R0:W2:Y:S02]  /*17b00*/  @!P1 LDG.E.U8 R244, desc[UR56][R2.64] ;  /* 0x0000003802f49981 */ /* 0x0000a4000c1e1100 */
[----:B0-----:R-:W-:Y:S02]  /*17b10*/  LOP3.LUT R2, R147, 0xffff, RZ, 0xc0, !PT ;  /* 0x0000ffff93027812 */ /* 0x001fe400078ec0ff */
[----:B------:R-:W3:Y:S04]  /*17b20*/  LDL.LU R147, [R1+0x7f4] ;  /* 0x0007f40001937983 */ /* 0x000ee80000300800 */
[----:B------:R-:W4:Y:S01]  /*17b30*/  LDL R62, [R1+0xa30] ;  /* 0x000a3000013e7983 */ /* 0x000f220000100800 */
[----:B------:R-:W-:Y:S01]  /*17b40*/  PRMT R151, R2, 0x3340, R0 ;  /* 0x0000334002977816 */ /* 0x000fe20000000000 */
[----:B------:R-:W-:-:S02]  /*17b50*/  @!P1 IMAD.MOV.U32 R2, RZ, RZ, R177 ;  /* 0x000000ffff029224 */ /* 0x000fc400078e00b1 */
[----:B------:R-:W-:Y:S02]  /*17b60*/  @!P1 IMAD.MOV.U32 R3, RZ, RZ, R6 ;  /* 0x000000ffff039224 */ /* 0x000fe400078e0006 */
[----:B------:R-:W2:Y:S04]  /*17b70*/  LDL R6, [R1+0xa34] ;  /* 0x000a340001067983 */ /* 0x000ea80000100800 */
[----:B------:R0:W2:Y:S04]  /*17b80*/  @!P1 LDG.E.U8 R243, desc[UR56][R2.64] ;  /* 0x0000003802f39981 */ /* 0x0000a8000c1e1100 */
[----:B------:R-:W2:Y:S01]  /*17b90*/  LDL.LU R144, [R1+0x808] ;  /* 0x0008080001907983 */ /* 0x000ea20000300800 */
[----:B0-----:R-:W-:Y:S01]  /*17ba0*/  LOP3.LUT R2, R146, 0xffff, RZ, 0xc0, !PT ;  /* 0x0000ffff92027812 */ /* 0x001fe200078ec0ff */
[----:B------:R-:W-:-:S02]  /*17bb0*/  @!P1 IMAD.MOV.U32 R3, RZ, RZ, R11 ;  /* 0x000000ffff039224 */ /* 0x000fc400078e000b */
[----:B------:R-:W2:Y:S04]  /*17bc0*/  LDL.LU R146, [R1+0x7a4] ;  /* 0x0007a40001927983 */ /* 0x000ea80000300800 */
[----:B------:R-:W2:Y:S01]  /*17bd0*/  LDL R11, [R1+0xa10] ;  /* 0x000a1000010b7983 */ /* 0x000ea20000100800 */
[----:B------:R-:W-:-:S04]  /*17be0*/  LOP3.LUT R0, R149, 0xffff, RZ, 0xc0, !PT ;  /* 0x0000ffff95007812 */ /* 0x000fc800078ec0ff */
[----:B------:R-:W-:Y:S01]  /*17bf0*/  PRMT R149, R2, 0x3340, R0 ;  /* 0x0000334002957816 */ /* 0x000fe20000000000 */
[----:B------:R-:W-:Y:S02]  /*17c00*/  @!P1 IMAD.MOV.U32 R2, RZ, RZ, R5 ;  /* 0x000000ffff029224 */ /* 0x000fe400078e0005 */
[----:B------:R-:W2:Y:S01]  /*17c10*/  LDL R5, [R1+0xa14] ;  /* 0x000a140001057983 */ /* 0x000ea20000100800 */
[----:B------:R-:W-:Y:S02]  /*17c20*/  PRMT R242, RZ, 0x7610, R242 ;  /* 0x00007610fff27816 */ /* 0x000fe400000000f2 */
[----:B------:R-:W-:Y:S01]  /*17c30*/  LOP3.LUT R0, R145, 0xffff, RZ, 0xc0, !PT ;  /* 0x0000ffff91007812 */ /* 0x000fe200078ec0ff */
[----:B------:R-:W2:Y:S04]  /*17c40*/  LDL.LU R130, [R1+0x828] ;  /* 0x0008280001827983 */ /* 0x000ea80000300800 */
[----:B------:R-:W2:Y:S04]  /*17c50*/  LDL.LU R145, [R1+0x7d4] ;  /* 0x0007d40001917983 */ /* 0x000ea80000300800 */
[----:B------:R0:W2:Y:S04]  /*17c60*/  @!P1 LDG.E.U8 R242, desc[UR56][R2.64] ;  /* 0x0000003802f29981 */ /* 0x0000a8000c1e1100 */
[----:B------:R-:W2:Y:S01]  /*17c70*/  LDL R82, [R1+0x9f0] ;  /* 0x0009f00001527983 */ /* 0x000ea20000100800 */
[----:B0-----:R-:W-:-:S03]  /*17c80*/  @!P1 IMAD.MOV.U32 R3, RZ, RZ, R7 ;  /* 0x000000ffff039224 */ /* 0x001fc600078e0007 */
[----:B------:R-:W2:Y:S01]  /*17c90*/  LDL R7, [R1+0x9f4] ;  /* 0x0009f40001077983 */ /* 0x000ea20000100800 */
[----:B------:R-:W-:-:S03]  /*17ca0*/  LOP3.LUT R2, R137, 0xffff, RZ, 0xc0, !PT ;  /* 0x0000ffff89027812 */ /* 0x000fc600078ec0ff */
[----:B------:R-:W2:Y:S01]  /*17cb0*/  LDL.LU R131, [R1+0x854] ;  /* 0x0008540001837983 */ /* 0x000ea20000300800 */
[----:B------:R-:W-:-:S03]  /*17cc0*/  PRMT R137, R2, 0x3340, R0 ;  /* 0x0000334002897816 */ /* 0x000fc60000000000 */
[----:B------:R-:W2:Y:S01]  /*17cd0*/  LDL.LU R132, [R1+0x7fc] ;  /* 0x0007fc0001847983 */ /* 0x000ea20000300800 */
[----:B------:R-:W-:Y:S01]  /*17ce0*/  PRMT R241, RZ, 0x7610, R241 ;  /* 0x00007610fff17816 */ /* 0x000fe200000000f1 */
[----:B------:R-:W-:Y:S02]  /*17cf0*/  @!P1 IMAD.MOV.U32 R2, RZ, RZ, R4 ;  /* 0x000000ffff029224 */ /* 0x000fe400078e0004 */
[----:B------:R-:W2:Y:S04]  /*17d00*/  LDL R80, [R1+0x9d0] ;  /* 0x0009d00001507983 */ /* 0x000ea80000100800 */
[----:B------:R-:W2:Y:S04]  /*17d10*/  LDL R4, [R1+0x9d4] ;  /* 0x0009d40001047983 */ /* 0x000ea80000100800 */
[----:B------:R0:W2:Y:S04]  /*17d20*/  @!P1 LDG.E.U8 R241, desc[UR56][R2.64] ;  /* 0x0000003802f19981 */ /* 0x0000a8000c1e1100 */
[----:B------:R-:W2:Y:S01]  /*17d30*/  LDL.LU R133, [R1+0x864] ;  /* 0x0008640001857983 */ /* 0x000ea20000300800 */
[----:B0-----:R-:W-:-:S03]  /*17d40*/  LOP3.LUT R2, R143, 0xffff, RZ, 0xc0, !PT ;  /* 0x0000ffff8f027812 */ /* 0x001fc600078ec0ff */
[----:B------:R-:W2:Y:S04]  /*17d50*/  LDL.LU R143, [R1+0x814] ;  /* 0x00081400018f7983 */ /* 0x000ea80000300800 */
[----:B------:R-:W2:Y:S01]  /*17d60*/  LDL R78, [R1+0x9b0] ;  /* 0x0009b000014e7983 */ /* 0x000ea20000100800 */
[----:B------:R-:W-:Y:S01]  /*17d70*/  PRMT R240, RZ, 0x7610, R240 ;  /* 0x00007610fff07816 */ /* 0x000fe200000000f0 */
[----:B----4-:R-:W-:Y:S02]  /*17d80*/  @!P1 IMAD.MOV.U32 R3, RZ, RZ, R62 ;  /* 0x000000ffff039224 */ /* 0x010fe400078e003e */
[----:B------:R-:W4:Y:S01]  /*17d90*/  LDL R62, [R1+0x9b4] ;  /* 0x0009b400013e7983 */ /* 0x000f220000100800 */
[----:B---3--:R-:W-:-:S03]  /*17da0*/  LOP3.LUT R0, R147, 0xffff, RZ, 0xc0, !PT ;  /* 0x0000ffff93007812 */ /* 0x008fc600078ec0ff */
[----:B------:R-:W3:Y:S01]  /*17db0*/  LDL.LU R147, [R1+0x838] ;  /* 0x0008380001937983 */ /* 0x000ee20000300800 */
[----:B------:R-:W-:Y:S01]  /*17dc0*/  PRMT R135, R2, 0x3340, R0 ;  /* 0x0000334002877816 */ /* 0x000fe20000000000 */
[----:B--2---:R-:W-:Y:S02]  /*17dd0*/  @!P1 IMAD.MOV.U32 R2, RZ, RZ, R6 ;  /* 0x000000ffff029224 */ /* 0x004fe400078e0006 */
[----:B------:R-:W2:Y:S04]  /*17de0*/  LDL R6, [R1+0x994] ;  /* 0x0009940001067983 */ /* 0x000ea80000100800 */
[----:B------:R0:W2:Y:S02]  /*17df0*/  @!P1 LDG.E.U8 R240, desc[UR56][R2.64] ;  /* 0x0000003802f09981 */ /* 0x0000a4000c1e1100 */
[----:B0-----:R-:W-:-:S02]  /*17e00*/  LOP3.LUT R2, R144, 0xffff, RZ, 0xc0, !PT ;  /* 0x0000ffff90027812 */ /* 0x001fc400078ec0ff */
[----:B------:R-:W2:Y:S01]  /*17e10*/  LDL.LU R144, [R1+0x85c] ;  /* 0x00085c0001907983 */ /* 0x000ea20000300800 */
[----:B------:R-:W-:-:S03]  /*17e20*/  @!P1 IMAD.MOV.U32 R3, RZ, RZ, R11 ;  /* 0x000000ffff039224 */ /* 0x000fc600078e000b */
[----:B------:R-:W2:Y:S01]  /*17e30*/  LDL R11, [R1+0x990] ;  /* 0x00099000010b7983 */ /* 0x000ea20000100800 */
[----:B------:R-:W-:Y:S02]  /*17e40*/  LOP3.LUT R0, R146, 0xffff, RZ, 0xc0, !PT ;  /* 0x0000ffff92007812 */ /* 0x000fe400078ec0ff */
[----:B------:R-:W-:Y:S02]  /*17e50*/  PRMT R239, RZ, 0x7610, R239 ;  /* 0x00007610ffef7816 */ /* 0x000fe400000000ef */
[----:B------:R-:W-:Y:S01]  /*17e60*/  PRMT R146, R2, 0x3340, R0 ;  /* 0x0000334002927816 */ /* 0x000fe20000000000 */
[----:B------:R-:W-:Y:S01]  /*17e70*/  @!P1 IMAD.MOV.U32 R2, RZ, RZ, R5 ;  /* 0x000000ffff029224 */ /* 0x000fe200078e0005 */
[----:B------:R-:W-:Y:S01]  /*17e80*/  PRMT R238, RZ, 0x7610, R238 ;  /* 0x00007610ffee7816 */ /* 0x000fe200000000ee */
[----:B------:R-:W2:Y:S04]  /*17e90*/  LDL R5, [R1+0x974] ;  /* 0x0009740001057983 */ /* 0x000ea80000100800 */
[----:B------:R0:W2:Y:S01]  /*17ea0*/  @!P1 LDG.E.U8 R239, desc[UR56][R2.64] ;  /* 0x0000003802ef9981 */ /* 0x0000a2000c1e1100 */
[----:B------:R-:W-:-:S02]  /*17eb0*/  LOP3.LUT R0, R145, 0xffff, RZ, 0xc0, !PT ;  /* 0x0000ffff91007812 */ /* 0x000fc400078ec0ff */
[----:B0-----:R-:W-:Y:S01]  /*17ec0*/  LOP3.LUT R2, R130, 0xffff, RZ, 0xc0, !PT ;  /* 0x0000ffff82027812 */ /* 0x001fe200078ec0ff */
[----:B------:R-:W-:-:S03]  /*17ed0*/  @!P1 IMAD.MOV.U32 R3, RZ, RZ, R82 ;  /* 0x000000ffff039224 */ /* 0x000fc600078e0052 */
[----:B------:R-:W-:Y:S01]  /*17ee0*/  PRMT R145, R2, 0x3340, R0 ;  /* 0x0000334002917816 */ /* 0x000fe20000000000 */
[----:B------:R-:W-:Y:S01]  /*17ef0*/  @!P1 IMAD.MOV.U32 R2, RZ, RZ, R7 ;  /* 0x000000ffff029224 */ /* 0x000fe200078e0007 */
[----:B------:R-:W-:Y:S01]  /*17f00*/  PRMT R237, RZ, 0x7610, R237 ;  /* 0x00007610ffed7816 */ /* 0x000fe200000000ed */
[----:B------:R-:W2:Y:S04]  /*17f10*/  LDL R7, [R1+0x970] ;  /* 0x0009700001077983 */ /* 0x000ea80000100800 */
[----:B------:R0:W2:Y:S01]  /*17f20*/  @!P1 LDG.E.U8 R238, desc[UR56][R2.64] ;  /* 0x0000003802ee9981 */ /* 0x0000a2000c1e1100 */
[----:B------:R-:W-:Y:S02]  /*17f30*/  LOP3.LUT R0, R132, 0xffff, RZ, 0xc0, !PT ;  /* 0x0000ffff84007812 */ /* 0x000fe400078ec0ff */
        /* <DEDUP_REMOVED lines=10> */
[----:B------:R-:W-:Y:S02]  /*17fe0*/  PRMT R130, R2, 0x3340, R0 ;  /* 0x0000334002827816 */ /* 0x000fe40000000000 */
[----:B------:R-:W-:Y:S02]  /*17ff0*/  LOP3.LUT R0, R216, 0xffff, RZ, 0xc0, !PT ;  /* 0x0000ffffd8007812 */ /* 0x000fe400078ec0ff */
[----:B------:R-:W2:Y:S04]  /*18000*/  LDL.LU R216, [R1+0x18b4] ;  /* 0x0018b40001d87983 */ /* 0x000ea80000300800 */
[----:B------:R-:W2:Y:S01]  /*18010*/  LDL.LU R217, [R1+0x950] ;  /* 0x0009500001d97983 */ /* 0x000ea20000300800 */
[----:B------:R-:W-:Y:S01]  /*18020*/  PRMT R235, RZ, 0x7610, R235 ;  /* 0x00007610ffeb7816 */ /* 0x000fe200000000eb */
[----:B----4-:R-:W-:-:S05]  /*18030*/  @!P1 IMAD.MOV.U32 R2, RZ, RZ, R62 ;  /* 0x000000ffff029224 */ /* 0x010fca00078e003e */
[----:B------:R3:W4:Y:S02]  /*18040*/  @!P1 LDG.E.U8 R236, desc[UR56][R2.64] ;  /* 0x0000003802ec9981 */ /* 0x000724000c1e1100 */
[----:B---3--:R-:W-:-:S04]  /*18050*/  LOP3.LUT R2, R147, 0xffff, RZ, 0xc0, !PT ;  /* 0x0000ffff93027812 */ /* 0x008fc800078ec0ff */
[----:B------:R-:W-:Y:S02]  /*18060*/  PRMT R147, R2, 0x3340, R0 ;  /* 0x0000334002937816 */ /* 0x000fe40000000000 */
[----:B------:R-:W-:Y:S02]  /*18070*/  LOP3.LUT R0, R181, 0xffff, RZ, 0xc0, !PT ;  /* 0x0000ffffb5007812 */ /* 0x000fe400078ec0ff */
[----:B------:R-:W3:Y:S01]  /*18080*/  LDL.LU R181, [R1+0x18b0] ;  /* 0x0018b00001b57983 */ /* 0x000ee20000300800 */
[----:B--2---:R-:W-:-:S03]  /*18090*/  @!P1 IMAD.MOV.U32 R2, RZ, RZ, R6 ;  /* 0x000000ffff029224 */ /* 0x004fc600078e0006 */
[----:B-1----:R-:W2:Y:S01]  /*180a0*/  LDL.LU R218, [R1+0x934] ;  /* 0x0009340001da7983 */ /* 0x002ea20000300800 */
[----:B------:R-:W-:-:S03]  /*180b0*/  @!P1 IMAD.MOV.U32 R3, RZ, RZ, R11 ;  /* 0x000000ffff039224 */ /* 0x000fc600078e000b */
[----:B------:R-:W4:Y:S04]  /*180c0*/  LDL.LU R219, [R1+0x930] ;  /* 0x0009300001db7983 */ /* 0x000f280000300800 */
[----:B------:R0:W4:Y:S04]  /*180d0*/  @!P1 LDG.E.U8 R235, desc[UR56][R2.64] ;  /* 0x0000003802eb9981 */ /* 0x000128000c1e1100 */
[----:B------:R-:W4:Y:S01]  /*180e0*/  LDL.LU R143, [R1+0x834] ;  /* 0x00083400018f7983 */ /* 0x000f220000300800 */
[----:B0-----:R-:W-:-:S04]  /*180f0*/  LOP3.LUT R2, R144, 0xffff, RZ, 0xc0, !PT ;  /* 0x0000ffff90027812 */ /* 0x001fc800078ec0ff */
[----:B------:R-:W-:Y:S02]  /*18100*/  PRMT R6, R2, 0x3340, R0 ;  /* 0x0000334002067816 */ /* 0x000fe40000000000 */
[----:B------:R-:W-:Y:S02]  /*18110*/  LOP3.LUT R0, R158, 0xffff, RZ, 0xc0, !PT ;  /* 0x0000ffff9e007812 */ /* 0x000fe400078ec0ff */
[----:B------:R-:W4:Y:S04]  /*18120*/  LDL.LU R158, [R1+0x910] ;  /* 0x00091000019e7983 */ /* 0x000f280000300800 */
[----:B------:R-:W4:Y:S04]  /*18130*/  LDL.LU R220, [R1+0x914] ;  /* 0x0009140001dc7983 */ /* 0x000f280000300800 */
[----:B------:R-:W4:Y:S04]  /*18140*/  LDL.LU R128, [R1+0x888] ;  /* 0x0008880001807983 */ /* 0x000f280000300800 */
[----:B------:R-:W4:Y:S01]  /*18150*/  LDL.LU R129, [R1+0x858] ;  /* 0x0008580001817983 */ /* 0x000f220000300800 */
[----:B------:R-:W-:Y:S01]  /*18160*/  PRMT R234, RZ, 0x7610, R234 ;  /* 0x00007610ffea7816 */ /* 0x000fe200000000ea */
[----:B------:R-:W-:-:S02]  /*18170*/  @!P1 IMAD.MOV.U32 R2, RZ, RZ, R5 ;  /* 0x000000ffff029224 */ /* 0x000fc400078e0005 */
[----:B------:R-:W-:-:S05]  /*18180*/  @!P1 IMAD.MOV.U32 R3, RZ, RZ, R7 ;  /* 0x000000ffff039224 */ /* 0x000fca00078e0007 */
[----:B------:R0:W4:Y:S01]  /*18190*/  @!P1 LDG.E.U8 R234, desc[UR56][R2.64] ;  /* 0x0000003802ea9981 */ /* 0x000122000c1e1100 */
[----:B------:R-:W-:Y:S02]  /*181a0*/  PRMT R233, RZ, 0x7610, R233 ;  /* 0x00007610ffe97816 */ /* 0x000fe400000000e9 */
[----:B------:R-:W-:Y:S02]  /*181b0*/  PRMT R232, RZ, 0x7610, R232 ;  /* 0x00007610ffe87816 */ /* 0x000fe400000000e8 */
[----:B0-----:R-:W-:Y:S02]  /*181c0*/  LOP3.LUT R2, R216, 0xffff, RZ, 0xc0, !PT ;  /* 0x0000ffffd8027812 */ /* 0x001fe400078ec0ff */
[----:B------:R-:W4:Y:S02]  /*181d0*/  LDL.LU R216, [R1+0x8f4] ;  /* 0x0008f40001d87983 */ /* 0x000f240000300800 */
[----:B------:R-:W-:Y:S01]  /*181e0*/  PRMT R133, R2, 0x3340, R0 ;  /* 0x0000334002857816 */ /* 0x000fe20000000000 */
[----:B------:R-:W-:-:S02]  /*181f0*/  @!P1 IMAD.MOV.U32 R2, RZ, RZ, R4 ;  /* 0x000000ffff029224 */ /* 0x000fc400078e0004 */
[----:B------:R-:W-:Y:S01]  /*18200*/  @!P1 IMAD.MOV.U32 R3, RZ, RZ, R217 ;  /* 0x000000ffff039224 */ /* 0x000fe200078e00d9 */
[----:B------:R-:W-:Y:S02]  /*18210*/  LOP3.LUT R0, R166, 0xffff, RZ, 0xc0, !PT ;  /* 0x0000ffffa6007812 */ /* 0x000fe400078ec0ff */
[----:B------:R-:W4:Y:S04]  /*18220*/  LDL.LU R166, [R1+0x8f0] ;  /* 0x0008f00001a67983 */ /* 0x000f280000300800 */
[----:B------:R3:W4:Y:S01]  /*18230*/  @!P1 LDG.E.U8 R233, desc[UR56][R2.64] ;  /* 0x0000003802e99981 */ /* 0x000722000c1e1100 */
[----:B------:R-:W-:Y:S02]  /*18240*/  PRMT R231, RZ, 0x7610, R231 ;  /* 0x00007610ffe77816 */ /* 0x000fe400000000e7 */
[----:B---3--:R-:W-:-:S04]  /*18250*/  LOP3.LUT R2, R181, 0xffff, RZ, 0xc0, !PT ;  /* 0x0000ffffb5027812 */ /* 0x008fc800078ec0ff */
[----:B------:R-:W-:Y:S01]  /*18260*/  PRMT R131, R2, 0x3340, R0 ;  /* 0x0000334002837816 */ /* 0x000fe20000000000 */
[----:B--2---:R-:W-:Y:S02]  /*18270*/  @!P1 IMAD.MOV.U32 R2, RZ, RZ, R218 ;  /* 0x000000ffff029224 */ /* 0x004fe400078e00da */
[----:B----4-:R-:W-:Y:S01]  /*18280*/  @!P1 IMAD.MOV.U32 R3, RZ, RZ, R219 ;  /* 0x000000ffff039224 */ /* 0x010fe200078e00db */
[----:B------:R-:W-:-:S04]  /*18290*/  LOP3.LUT R0, R174, 0xffff, RZ, 0xc0, !PT ;  /* 0x0000ffffae007812 */ /* 0x000fc800078ec0ff */
[----:B------:R0:W2:Y:S02]  /*182a0*/  @!P1 LDG.E.U8 R232, desc[UR56][R2.64] ;  /* 0x0000003802e89981 */ /* 0x0000a4000c1e1100 */
[----:B0-----:R-:W-:Y:S02]  /*182b0*/  LOP3.LUT R2, R163, 0xffff, RZ, 0xc0, !PT ;  /* 0x0000ffffa3027812 */ /* 0x001fe400078ec0ff */
[----:B------:R-:W3:Y:S04]  /*182c0*/  LDL.LU R163, [R1+0x8d4] ;  /* 0x0008d40001a37983 */ /* 0x000ee80000300800 */
[----:B------:R-:W4:Y:S04]  /*182d0*/  LDL.LU R123, [R1+0x88c] ;  /* 0x00088c00017b7983 */ /* 0x000f280000300800 */
[----:B------:R-:W2:Y:S04]  /*182e0*/  LDL.LU R125, [R1+0x868] ;  /* 0x00086800017d7983 */ /* 0x000ea80000300800 */
[----:B------:R-:W4:Y:S01]  /*182f0*/  LDL.LU R174, [R1+0x8d0] ;  /* 0x0008d00001ae7983 */ /* 0x000f220000300800 */
[----:B------:R-:W-:Y:S01]  /*18300*/  PRMT R144, R2, 0x3340, R0 ;  /* 0x0000334002907816 */ /* 0x000fe20000000000 */
[----:B------:R-:W-:-:S02]  /*18310*/  @!P1 IMAD.MOV.U32 R2, RZ, RZ, R220 ;  /* 0x000000ffff029224 */ /* 0x000fc400078e00dc */
[----:B------:R-:W-:Y:S01]  /*18320*/  @!P1 IMAD.MOV.U32 R3, RZ, RZ, R158 ;  /* 0x000000ffff039224 */ /* 0x000fe200078e009e */
[----:B------:R-:W2:Y:S04]  /*18330*/  LDL.LU R118, [R1+0x880] ;  /* 0x0008800001767983 */ /* 0x000ea80000300800 */
[----:B------:R-:W2:Y:S04]  /*18340*/  LDL.LU R120, [R1+0x874] ;  /* 0x0008740001787983 */ /* 0x000ea80000300800 */
[----:B------:R0:W2:Y:S04]  /*18350*/  @!P1 LDG.E.U8 R231, desc[UR56][R2.64] ;  /* 0x0000003802e79981 */ /* 0x0000a8000c1e1100 */
[----:B------:R-:W2:Y:S04]  /*18360*/  LDL.LU R121, [R1+0x84c] ;  /* 0x00084c0001797983 */ /* 0x000ea80000300800 */
[----:B------:R-:W2:Y:S01]  /*18370*/  LDL.LU R181, [R1+0x8b0] ;  /* 0x0008b00001b57983 */ /* 0x000ea20000300800 */
[----:B0-----:R-:W-:-:S03]  /*18380*/  LOP3.LUT R2, R171, 0xffff, RZ, 0xc0, !PT ;  /* 0x0000ffffab027812 */ /* 0x001fc600078ec0ff */
[----:B------:R-:W2:Y:S01]  /*18390*/  LDL.LU R171, [R1+0x8b4] ;  /* 0x0008b40001ab7983 */ /* 0x000ea20000300800 */
[----:B------:R-:W-:-:S03]  /*183a0*/  LOP3.LUT R0, R143, 0xffff, RZ, 0xc0, !PT ;  /* 0x0000ffff8f007812 */ /* 0x000fc600078ec0ff */
[----:B------:R-:W2:Y:S01]  /*183b0*/  LDL.LU R124, [R1+0x840] ;  /* 0x00084000017c7983 */ /* 0x000ea20000300800 */
[----:B------:R-:W-:-:S03]  /*183c0*/  PRMT R143, R2, 0x3340, R0 ;  /* 0x00003340028f7816 */ /* 0x000fc60000000000 */
[----:B------:R-:W2:Y:S01]  /*183d0*/  LDL.LU R126, [R1+0x87c] ;  /* 0x00087c00017e7983 */ /* 0x000ea20000300800 */
[----:B------:R-:W-:-:S03]  /*183e0*/  LOP3.LUT R0, R129, 0xffff, RZ, 0xc0, !PT ;  /* 0x0000ffff81007812 */ /* 0x000fc600078ec0ff */
[----:B------:R-:W2:Y:S04]  /*183f0*/  LDL.LU R117, [R1+0x870] ;  /* 0x0008700001757983 */ /* 0x000ea80000300800 */
[----:B------:R-:W2:Y:S04]  /*18400*/  LDL.LU R127, [R1+0x848] ;  /* 0x00084800017f7983 */ /* 0x000ea80000300800 */
[----:B------:R-:W2:Y:S04]  /*18410*/  LDL.LU R129, [R1+0x83c] ;  /* 0x00083c0001817983 */ /* 0x000ea80000300800 */
[----:B------:R-:W2:Y:S04]  /*18420*/  LDL.LU R119, [R1+0x830] ;  /* 0x0008300001777983 */ /* 0x000ea80000300800 */
[----:B------:R-:W2:Y:S01]  /*18430*/  LDL.LU R122, [R1+0x820] ;  /* 0x00082000017a7983 */ /* 0x000ea20000300800 */
[----:B------:R-:W-:Y:S01]  /*18440*/  PRMT R230, RZ, 0x7610, R230 ;  /* 0x00007610ffe67816 */ /* 0x000fe200000000e6 */
[----:B------:R-:W-:-:S02]  /*18450*/  @!P1 IMAD.MOV.U32 R2, RZ, RZ, R216 ;  /* 0x000000ffff029224 */ /* 0x000fc400078e00d8 */
[----:B------:R-:W-:-:S05]  /*18460*/  @!P1 IMAD.MOV.U32 R3, RZ, RZ, R166 ;  /* 0x000000ffff039224 */ /* 0x000fca00078e00a6 */
[----:B------:R0:W2:Y:S01]  /*18470*/  @!P1 LDG.E.U8 R230, desc[UR56][R2.64] ;  /* 0x0000003802e69981 */ /* 0x0000a2000c1e1100 */
[----:B------:R-:W-:Y:S02]  /*18480*/  PRMT R229, RZ, 0x7610, R229 ;  /* 0x00007610ffe57816 */ /* 0x000fe400000000e5 */
[----:B0-----:R-:W-:-:S04]  /*18490*/  LOP3.LUT R2, R128, 0xffff, RZ, 0xc0, !PT ;  /* 0x0000ffff80027812 */ /* 0x001fc800078ec0ff */
[----:B------:R-:W-:Y:S01]  /*184a0*/  PRMT R128, R2, 0x3340, R0 ;  /* 0x0000334002807816 */ /* 0x000fe20000000000 */
[----:B---3--:R-:W-:Y:S02]  /*184b0*/  @!P1 IMAD.MOV.U32 R2, RZ, RZ, R163 ;  /* 0x000000ffff029224 */ /* 0x008fe400078e00a3 */
[----:B----4-:R-:W-:Y:S01]  /*184c0*/  @!P1 IMAD.MOV.U32 R3, RZ, RZ, R174 ;  /* 0x000000ffff039224 */ /* 0x010fe200078e00ae */
[----:B--2---:R-:W-:-:S04]  /*184d0*/  LOP3.LUT R0, R125, 0xffff, RZ, 0xc0, !PT ;  /* 0x0000ffff7d007812 */ /* 0x004fc800078ec0ff */
[----:B------:R0:W2:Y:S02]  /*184e0*/  @!P1 LDG.E.U8 R229, desc[UR56][R2.64] ;  /* 0x0000003802e59981 */ /* 0x0000a4000c1e1100 */
[----:B0-----:R-:W-:Y:S02]  /*184f0*/  LOP3.LUT R2, R123, 0xffff, RZ, 0xc0, !PT ;  /* 0x0000ffff7b027812 */ /* 0x001fe400078ec0ff */
[----:B------:R-:W3:Y:S02]  /*18500*/  LDL.LU R123, [R1+0x7f0] ;  /* 0x0007f000017b7983 */ /* 0x000ee40000300800 */
[--C-:B------:R-:W-:Y:S02]  /*18510*/  PRMT R62, R2, 0x3340, R0.reuse ;  /* 0x00003340023e7816 */ /* 0x100fe40000000000 */
[----:B------:R-:W-:Y:S01]  /*18520*/  PRMT R0, RZ, 0x7610, R0 ;  /* 0x00007610ff007816 */ /* 0x000fe20000000000 */
[----:B------:R-:W-:Y:S01]  /*18530*/  @!P1 IMAD.MOV.U32 R3, RZ, RZ, R181 ;  /* 0x000000ffff039224 */ /* 0x000fe200078e00b5 */
[----:B------:R-:W4:Y:S01]  /*18540*/  LDL.LU R125, [R1+0x7e0] ;  /* 0x0007e000017d7983 */ /* 0x000f220000300800 */
[----:B------:R-:W-:-:S03]  /*18550*/  @!P1 IMAD.MOV.U32 R2, RZ, RZ, R171 ;  /* 0x000000ffff029224 */ /* 0x000fc600078e00ab */
[----:B------:R-:W2:Y:S01]  /*18560*/  LDL.LU R99, [R1+0x82c] ;  /* 0x00082c0001637983 */ /* 0x000ea20000300800 */
[----:B------:R-:W-:-:S03]  /*18570*/  LOP3.LUT R5, R118, 0xffff, RZ, 0xc0, !PT ;  /* 0x0000ffff76057812 */ /* 0x000fc600078ec0ff */
[----:B------:R-:W2:Y:S01]  /*18580*/  LDL.LU R100, [R1+0x81c] ;  /* 0x00081c0001647983 */ /* 0x000ea20000300800 */
[----:B------:R-:W-:-:S03]  /*18590*/  LOP3.LUT R4, R121, 0xffff, RZ, 0xc0, !PT ;  /* 0x0000ffff79047812 */ /* 0x000fc600078ec0ff */
[----:B------:R-:W2:Y:S04]  /*185a0*/  LDL.LU R115, [R1+0x7ec] ;  /* 0x0007ec0001737983 */ /* 0x000ea80000300800 */
[----:B------:R0:W2:Y:S01]  /*185b0*/  @!P1 LDG.E.U8 R0, desc[UR56][R2.64] ;  /* 0x0000003802009981 */ /* 0x0000a2000c1e1100 */
[----:B------:R-:W-:-:S03]  /*185c0*/  PRMT R11, R5, 0x3340, R4 ;  /* 0x00003340050b7816 */ /* 0x000fc60000000004 */
[----:B------:R-:W2:Y:S01]  /*185d0*/  LDL.LU R121, [R1+0x7dc] ;  /* 0x0007dc0001797983 */ /* 0x000ea20000300800 */
[----:B------:R-:W-:-:S03]  /*185e0*/  LOP3.LUT R5, R126, 0xffff, RZ, 0xc0, !PT ;  /* 0x0000ffff7e057812 */ /* 0x000fc600078ec0ff */
[----:B------:R-:W2:Y:S01]  /*185f0*/  LDL.LU R118, [R1+0x7d0] ;  /* 0x0007d00001767983 */ /* 0x000ea20000300800 */
[----:B0-----:R-:W-:Y:S02]  /*18600*/  LOP3.LUT R3, R120, 0xffff, RZ, 0xc0, !PT ;  /* 0x0000ffff78037812 */ /* 0x001fe400078ec0ff */
[----:B------:R-:W-:Y:S01]  /*18610*/  LOP3.LUT R2, R124, 0xffff, RZ, 0xc0, !PT ;  /* 0x0000ffff7c027812 */ /* 0x000fe200078ec0ff */
[----:B------:R-:W2:Y:S03]  /*18620*/  LDL.LU R120, [R1+0x7c0] ;  /* 0x0007c00001787983 */ /* 0x000ea60000300800 */
[----:B------:R-:W-:Y:S01]  /*18630*/  PRMT R7, R3, 0x3340, R2 ;  /* 0x0000334003077816 */ /* 0x000fe20000000002 */
[----:B------:R-:W2:Y:S01]  /*18640*/  LDL.LU R124, [R1+0x770] ;  /* 0x00077000017c7983 */ /* 0x000ea20000300800 */
[----:B------:R-:W-:Y:S02]  /*18650*/  LOP3.LUT R3, R117, 0xffff, RZ, 0xc0, !PT ;  /* 0x0000ffff75037812 */ /* 0x000fe400078ec0ff */
[----:B------:R-:W-:Y:S01]  /*18660*/  LOP3.LUT R2, R129, 0xffff, RZ, 0xc0, !PT ;  /* 0x0000ffff81027812 */ /* 0x000fe200078ec0ff */
[----:B------:R-:W2:Y:S01]  /*18670*/  LDL.LU R126, [R1+0x75c] ;  /* 0x00075c00017e7983 */ /* 0x000ea20000300800 */
[----:B------:R-:W-:-:S03]  /*18680*/  LOP3.LUT R4, R127, 0xffff, RZ, 0xc0, !PT ;  /* 0x0000ffff7f047812 */ /* 0x000fc600078ec0ff */
[----:B------:R-:W2:Y:S01]  /*18690*/  LDL.LU R82, [R1+0x7cc] ;  /* 0x0007cc0001527983 */ /* 0x000ea20000300800 */
[----:B------:R-:W-:-:S03]  /*186a0*/  PRMT R127, R3, 0x3340, R2 ;  /* 0x00003340037f7816 */ /* 0x000fc60000000002 */
[----:B------:R-:W2:Y:S01]  /*186b0*/  LDL.LU R86, [R1+0x7bc] ;  /* 0x0007bc0001567983 */ /* 0x000ea20000300800 */
[----:B------:R-:W-:-:S03]  /*186c0*/  LOP3.LUT R3, R122, 0xffff, RZ, 0xc0, !PT ;  /* 0x0000ffff7a037812 */ /* 0x000fc600078ec0ff */
[----:B------:R-:W2:Y:S04]  /*186d0*/  LDL.LU R101, [R1+0x76c] ;  /* 0x00076c0001657983 */ /* 0x000ea80000300800 */
[----:B------:R-:W2:Y:S01]  /*186e0*/  LDL.LU R122, [R1+0x758] ;  /* 0x00075800017a7983 */ /* 0x000ea20000300800 */
[----:B------:R-:W-:-:S03]  /*186f0*/  PRMT R129, R5, 0x3340, R4 ;  /* 0x0000334005817816 */ /* 0x000fc60000000004 */
[----:B------:R-:W2:Y:S01]  /*18700*/  LDL.LU R84, [R1+0x748] ;  /* 0x0007480001547983 */ /* 0x000ea20000300800 */
[----:B------:R-:W-:-:S03]  /*18710*/  LOP3.LUT R5, R119, 0xffff, RZ, 0xc0, !PT ;  /* 0x0000ffff77057812 */ /* 0x000fc600078ec0ff */
[----:B------:R-:W2:Y:S04]  /*18720*/  LDL.LU R87, [R1+0x734] ;  /* 0x0007340001577983 */ /* 0x000ea80000300800 */
[----:B------:R-:W2:Y:S04]  /*18730*/  LDL.LU R117, [R1+0x718] ;  /* 0x0007180001757983 */ /* 0x000ea80000300800 */
[----:B------:R-:W2:Y:S04]  /*18740*/  LDL.LU R119, [R1+0x710] ;  /* 0x0007100001777983 */ /* 0x000ea80000300800 */
[----:B------:R-:W2:Y:S01]  /*18750*/  LDL.LU R98, [R1+0x714] ;  /* 0x0007140001627983 */ /* 0x000ea20000300800 */
[----:B---3--:R-:W-:-:S02]  /*18760*/  LOP3.LUT R4, R123, 0xffff, RZ, 0xc0, !PT ;  /* 0x0000ffff7b047812 */ /* 0x008fc400078ec0ff */
[----:B----4-:R-:W-:Y:S02]  /*18770*/  LOP3.LUT R2, R125, 0xffff, RZ, 0xc0, !PT ;  /* 0x0000ffff7d027812 */ /* 0x010fe400078ec0ff */
[----:B------:R-:W-:Y:S02]  /*18780*/  PRMT R125, R5, 0x3340, R4 ;  /* 0x00003340057d7816 */ /* 0x000fe40000000004 */
[----:B--2---:R-:W-:Y:S02]  /*18790*/  LOP3.LUT R5, R99, 0xffff, RZ, 0xc0, !PT ;  /* 0x0000ffff63057812 */ /* 0x004fe400078ec0ff */
[----:B------:R-:W-:Y:S02]  /*187a0*/  PRMT R123, R3, 0x3340, R2 ;  /* 0x00003340037b7816 */ /* 0x000fe40000000002 */
[----:B------:R-:W-:Y:S02]  /*187b0*/  LOP3.LUT R3, R100, 0xffff, RZ, 0xc0, !PT ;  /* 0x0000ffff64037812 */ /* 0x000fe400078ec0ff */
[----:B------:R-:W-:-:S02]  /*187c0*/  LOP3.LUT R4, R115, 0xffff, RZ, 0xc0, !PT ;  /* 0x0000ffff73047812 */ /* 0x000fc400078ec0ff */
[----:B------:R-:W2:Y:S01]  /*187d0*/  LDL.LU R115, [R1+0x70c] ;  /* 0x00070c0001737983 */ /* 0x000ea20000300800 */
[----:B------:R-:W-:Y:S02]  /*187e0*/  LOP3.LUT R2, R121, 0xffff, RZ, 0xc0, !PT ;  /* 0x0000ffff79027812 */ /* 0x000fe400078ec0ff */
[----:B------:R-:W-:Y:S02]  /*187f0*/  PRMT R121, R5, 0x3340, R4 ;  /* 0x0000334005797816 */ /* 0x000fe40000000004 */
[----:B------:R-:W-:Y:S02]  /*18800*/  LOP3.LUT R5, R118, 0xffff, RZ, 0xc0, !PT ;  /* 0x0000ffff76057812 */ /* 0x000fe400078ec0ff */
[----:B------:R-:W-:Y:S01]  /*18810*/  PRMT R100, R3, 0x3340, R2 ;  /* 0x0000334003647816 */ /* 0x000fe20000000002 */
[----:B------:R-:W3:Y:S01]  /*18820*/  LDL.LU R118, [R1+0x6f8] ;  /* 0x0006f80001767983 */ /* 0x000ee20000300800 */
[----:B------:R-:W-:-:S03]  /*18830*/  LOP3.LUT R3, R120, 0xffff, RZ, 0xc0, !PT ;  /* 0x0000ffff78037812 */ /* 0x000fc600078ec0ff */
[----:B------:R-:W4:Y:S01]  /*18840*/  LDL.LU R120, [R1+0x6f0] ;  /* 0x0006f00001787983 */ /* 0x000f220000300800 */
[----:B------:R-:W-:-:S03]  /*18850*/  LOP3.LUT R4, R124, 0xffff, RZ, 0xc0, !PT ;  /* 0x0000ffff7c047812 */ /* 0x000fc600078ec0ff */
[----:B------:R-:W3:Y:S01]  /*18860*/  LDL.LU R78, [R1+0x704] ;  /* 0x00070400014e7983 */ /* 0x000ee20000300800 */
[----:B------:R-:W-:Y:S02]  /*18870*/  LOP3.LUT R2, R126, 0xffff, RZ, 0xc0, !PT ;  /* 0x0000ffff7e027812 */ /* 0x000fe400078ec0ff */
[----:B------:R-:W-:Y:S01]  /*18880*/  PRMT R126, R5, 0x3340, R4 ;  /* 0x00003340057e7816 */ /* 0x000fe20000000004 */
[----:B------:R-:W3:Y:S01]  /*18890*/  LDL.LU R80, [R1+0x6fc] ;  /* 0x0006fc0001507983 */ /* 0x000ee20000300800 */
[----:B------:R-:W-:Y:S02]  /*188a0*/  LOP3.LUT R5, R82, 0xffff, RZ, 0xc0, !PT ;  /* 0x0000ffff52057812 */ /* 0x000fe400078ec0ff */
[----:B------:R-:W-:Y:S01]  /*188b0*/  PRMT R124, R3, 0x3340, R2 ;  /* 0x00003340037c7816 */ /* 0x000fe20000000002 */
[----:B------:R-:W3:Y:S01]  /*188c0*/  LDL.LU R99, [R1+0x6f4] ;  /* 0x0006f40001637983 */ /* 0x000ee20000300800 */
[----:B------:R-:W-:-:S03]  /*188d0*/  LOP3.LUT R3, R86, 0xffff, RZ, 0xc0, !PT ;  /* 0x0000ffff56037812 */ /* 0x000fc600078ec0ff */
[----:B------:R-:W3:Y:S01]  /*188e0*/  LDL.LU R82, [R1+0x6e8] ;  /* 0x0006e80001527983 */ /* 0x000ee20000300800 */
[----:B------:R-:W-:-:S03]  /*188f0*/  LOP3.LUT R4, R101, 0xffff, RZ, 0xc0, !PT ;  /* 0x0000ffff65047812 */ /* 0x000fc600078ec0ff */
[----:B------:R-:W3:Y:S01]  /*18900*/  LDL.LU R86, [R1+0x6e0] ;  /* 0x0006e00001567983 */ /* 0x000ee20000300800 */
[----:B------:R-:W-:Y:S02]  /*18910*/  LOP3.LUT R2, R122, 0xffff, RZ, 0xc0, !PT ;  /* 0x0000ffff7a027812 */ /* 0x000fe400078ec0ff */
[----:B------:R-:W-:Y:S02]  /*18920*/  PRMT R122, R5, 0x3340, R4 ;  /* 0x00003340057a7816 */ /* 0x000fe40000000004 */
[----:B------:R-:W-:Y:S02]  /*18930*/  LOP3.LUT R5, R84, 0xffff, RZ, 0xc0, !PT ;  /* 0x0000ffff54057812 */ /* 0x000fe400078ec0ff */
[----:B------:R-:W-:Y:S01]  /*18940*/  PRMT R101, R3, 0x3340, R2 ;  /* 0x0000334003657816 */ /* 0x000fe20000000002 */
[----:B------:R-:W3:Y:S01]  /*18950*/  LDL.LU R84, [R1+0x6e4] ;  /* 0x0006e40001547983 */ /* 0x000ee20000300800 */
[----:B------:R-:W-:-:S03]  /*18960*/  LOP3.LUT R3, R87, 0xffff, RZ, 0xc0, !PT ;  /* 0x0000ffff57037812 */ /* 0x000fc600078ec0ff */
[----:B------:R-:W3:Y:S01]  /*18970*/  LDL.LU R87, [R1+0x6dc] ;  /* 0x0006dc0001577983 */ /* 0x000ee20000300800 */
[----:B------:R-:W-:Y:S02]  /*18980*/  LOP3.LUT R4, R117, 0xffff, RZ, 0xc0, !PT ;  /* 0x0000ffff75047812 */ /* 0x000fe400078ec0ff */
[----:B------:R-:W-:Y:S02]  /*18990*/  LOP3.LUT R2, R119, 0xffff, RZ, 0xc0, !PT ;  /* 0x0000ffff77027812 */ /* 0x000fe400078ec0ff */
[----:B------:R-:W-:Y:S02]  /*189a0*/  PRMT R119, R5, 0x3340, R4 ;  /* 0x0000334005777816 */ /* 0x000fe40000000004 */
[----:B------:R-:W4:Y:S04]  /*189b0*/  LDL.LU R5, [R1+0x744] ;  /* 0x0007440001057983 */ /* 0x000f280000300800 */
[----:B------:R-:W3:Y:S01]  /*189c0*/  LDL.LU R4, [R1+0x730] ;  /* 0x0007300001047983 */ /* 0x000ee20000300800 */
[----:B------:R-:W-:-:S02]  /*189d0*/  PRMT R117, R3, 0x3340, R2 ;  /* 0x0000334003757816 */ /* 0x000fc40000000002 */
[----:B--2---:R-:W-:Y:S02]  /*189e0*/  LOP3.LUT R2, R115, 0xffff, RZ, 0xc0, !PT ;  /* 0x0000ffff73027812 */ /* 0x004fe400078ec0ff */
[----:B----4-:R-:W-:Y:S02]  /*189f0*/  LOP3.LUT R5, R5, 0xffff, RZ, 0xc0, !PT ;  /* 0x0000ffff05057812 */ /* 0x010fe400078ec0ff */
[----:B---3--:R-:W-:Y:S02]  /*18a00*/  LOP3.LUT R3, R4, 0xffff, RZ, 0xc0, !PT ;  /* 0x0000ffff04037812 */ /* 0x008fe400078ec0ff */
[----:B------:R-:W-:-:S04]  /*18a10*/  LOP3.LUT R4, R98, 0xffff, RZ, 0xc0, !PT ;  /* 0x0000ffff62047812 */ /* 0x000fc800078ec0ff */
[----:B------:R-:W-:Y:S02]  /*18a20*/  PRMT R115, R5, 0x3340, R4 ;  /* 0x0000334005737816 */ /* 0x000fe40000000004 */
[----:B------:R-:W2:Y:S04]  /*18a30*/  LDL.LU R5, [R1+0x708] ;  /* 0x0007080001057983 */ /* 0x000ea80000300800 */
[----:B------:R-:W3:Y:S01]  /*18a40*/  LDL.LU R4, [R1+0x700] ;  /* 0x0007000001047983 */ /* 0x000ee20000300800 */
[----:B------:R-:W-:Y:S02]  /*18a50*/  PRMT R98, R3, 0x3340, R2 ;  /* 0x0000334003627816 */ /* 0x000fe40000000002 */
[----:B------:R-:W-:Y:S02]  /*18a60*/  LOP3.LUT R2, R120, 0xffff, RZ, 0xc0, !PT ;  /* 0x0000ffff78027812 */ /* 0x000fe400078ec0ff */
[----:B--2---:R-:W-:-:S02]  /*18a70*/  LOP3.LUT R5, R5, 0xffff, RZ, 0xc0, !PT ;  /* 0x0000ffff05057812 */ /* 0x004fc400078ec0ff */
[----:B---3--:R-:W-:Y:S02]  /*18a80*/  LOP3.LUT R3, R4, 0xffff, RZ, 0xc0, !PT ;  /* 0x0000ffff04037812 */ /* 0x008fe400078ec0ff */
[----:B------:R-:W-:-:S04]  /*18a90*/  LOP3.LUT R4, R118, 0xffff, RZ, 0xc0, !PT ;  /* 0x0000ffff76047812 */ /* 0x000fc800078ec0ff */
[----:B------:R-:W-:Y:S02]  /*18aa0*/  PRMT R120, R5, 0x3340, R4 ;  /* 0x0000334005787816 */ /* 0x000fe40000000004 */
[----:B------:R-:W-:Y:S02]  /*18ab0*/  LOP3.LUT R5, R78, 0xffff, RZ, 0xc0, !PT ;  /* 0x0000ffff4e057812 */ /* 0x000fe400078ec0ff */
[----:B------:R-:W-:Y:S01]  /*18ac0*/  LOP3.LUT R4, R99, 0xffff, RZ, 0xc0, !PT ;  /* 0x0000ffff63047812 */ /* 0x000fe200078ec0ff */
[----:B------:R-:W2:Y:S01]  /*18ad0*/  LDL.LU R78, [R1+0x6a4] ;  /* 0x0006a400014e7983 */ /* 0x000ea20000300800 */
[----:B------:R-:W-:Y:S02]  /*18ae0*/  PRMT R118, R3, 0x3340, R2 ;  /* 0x0000334003767816 */ /* 0x000fe40000000002 */
[----:B------:R-:W-:Y:S02]  /*18af0*/  LOP3.LUT R2, R116, 0xffff, RZ, 0xc0, !PT ;  /* 0x0000ffff74027812 */ /* 0x000fe400078ec0ff */
[----:B------:R-:W-:-:S02]  /*18b00*/  LOP3.LUT R3, R80, 0xffff, RZ, 0xc0, !PT ;  /* 0x0000ffff50037812 */ /* 0x000fc400078ec0ff */
[----:B------:R-:W-:Y:S01]  /*18b10*/  PRMT R116, R5, 0x3340, R4 ;  /* 0x0000334005747816 */ /* 0x000fe20000000004 */
[----:B------:R-:W3:Y:S01]  /*18b20*/  LDL.LU R80, [R1+0x69c] ;  /* 0x00069c0001507983 */ /* 0x000ee20000300800 */
[----:B------:R-:W-:Y:S02]  /*18b30*/  LOP3.LUT R5, R82, 0xffff, RZ, 0xc0, !PT ;  /* 0x0000ffff52057812 */ /* 0x000fe400078ec0ff */
[----:B------:R-:W-:Y:S02]  /*18b40*/  LOP3.LUT R4, R113, 0xffff, RZ, 0xc0, !PT ;  /* 0x0000ffff71047812 */ /* 0x000fe400078ec0ff */
[----:B------:R-:W-:Y:S02]  /*18b50*/  PRMT R99, R3, 0x3340, R2 ;  /* 0x0000334003637816 */ /* 0x000fe40000000002 */
[----:B------:R-:W-:Y:S02]  /*18b60*/  LOP3.LUT R3, R86, 0xffff, RZ, 0xc0, !PT ;  /* 0x0000ffff56037812 */ /* 0x000fe400078ec0ff */
[----:B------:R-:W-:Y:S01]  /*18b70*/  LOP3.LUT R2, R111, 0xffff, RZ, 0xc0, !PT ;  /* 0x0000ffff6f027812 */ /* 0x000fe200078ec0ff */
[----:B------:R-:W4:Y:S01]  /*18b80*/  LDL.LU R86, [R1+0x6a0] ;  /* 0x0006a00001567983 */ /* 0x000f220000300800 */
[----:B------:R-:W-:-:S02]  /*18b90*/  PRMT R113, R5, 0x3340, R4 ;  /* 0x0000334005717816 */ /* 0x000fc40000000004 */
[----:B------:R-:W-:Y:S01]  /*18ba0*/  LOP3.LUT R5, R84, 0xffff, RZ, 0xc0, !PT ;  /* 0x0000ffff54057812 */ /* 0x000fe200078ec0ff */
[----:B------:R-:W4:Y:S01]  /*18bb0*/  LDL.LU R82, [R1+0x698] ;  /* 0x0006980001527983 */ /* 0x000f220000300800 */
[----:B------:R-:W-:Y:S02]  /*18bc0*/  LOP3.LUT R4, R109, 0xffff, RZ, 0xc0, !PT ;  /* 0x0000ffff6d047812 */ /* 0x000fe400078ec0ff */
[----:B------:R-:W-:Y:S01]  /*18bd0*/  PRMT R111, R3, 0x3340, R2 ;  /* 0x00003340036f7816 */ /* 0x000fe20000000002 */
[----:B------:R-:W4:Y:S01]  /*18be0*/  LDL.LU R84, [R1+0x684] ;  /* 0x0006840001547983 */ /* 0x000f220000300800 */
[----:B------:R-:W-:Y:S02]  /*18bf0*/  LOP3.LUT R3, R87, 0xffff, RZ, 0xc0, !PT ;  /* 0x0000ffff57037812 */ /* 0x000fe400078ec0ff */
[----:B------:R-:W-:Y:S01]  /*18c00*/  PRMT R109, R5, 0x3340, R4 ;  /* 0x00003340056d7816 */ /* 0x000fe20000000004 */
[----:B------:R-:W4:Y:S04]  /*18c10*/  LDL.LU R87, [R1+0x67c] ;  /* 0x00067c0001577983 */ /* 0x000f280000300800 */
[----:B------:R-:W2:Y:S04]  /*18c20*/  LDL.LU R5, [R1+0x6c8] ;  /* 0x0006c80001057983 */ /* 0x000ea80000300800 */
[----:B------:R-:W3:Y:S01]  /*18c30*/  LDL.LU R4, [R1+0x6c0] ;  /* 0x0006c00001047983 */ /* 0x000ee20000300800 */
[----:B------:R-:W-:-:S04]  /*18c40*/  LOP3.LUT R2, R96, 0xffff, RZ, 0xc0, !PT ;  /* 0x0000ffff60027812 */ /* 0x000fc800078ec0ff */
[----:B------:R-:W-:Y:S02]  /*18c50*/  PRMT R96, R3, 0x3340, R2 ;  /* 0x0000334003607816 */ /* 0x000fe40000000002 */
[----:B--2---:R-:W-:Y:S02]  /*18c60*/  LOP3.LUT R5, R5, 0xffff, RZ, 0xc0, !PT ;  /* 0x0000ffff05057812 */ /* 0x004fe400078ec0ff */
[----:B---3--:R-:W-:Y:S02]  /*18c70*/  LOP3.LUT R3, R4, 0xffff, RZ, 0xc0, !PT ;  /* 0x0000ffff04037812 */ /* 0x008fe400078ec0ff */
[----:B------:R-:W-:-:S04]  /*18c80*/  LOP3.LUT R4, R114, 0xffff, RZ, 0xc0, !PT ;  /* 0x0000ffff72047812 */ /* 0x000fc800078ec0ff */
[----:B------:R-:W-:Y:S02]  /*18c90*/  PRMT R114, R5, 0x3340, R4 ;  /* 0x0000334005727816 */ /* 0x000fe40000000004 */
[----:B------:R-:W2:Y:S04]  /*18ca0*/  LDL.LU R5, [R1+0x6c4] ;  /* 0x0006c40001057983 */ /* 0x000ea80000300800 */
[----:B------:R-:W3:Y:S01]  /*18cb0*/  LDL.LU R4, [R1+0x6bc] ;  /* 0x0006bc0001047983 */ /* 0x000ee20000300800 */
[----:B------:R-:W-:-:S04]  /*18cc0*/  LOP3.LUT R2, R112, 0xffff, RZ, 0xc0, !PT ;  /* 0x0000ffff70027812 */ /* 0x000fc800078ec0ff */
[----:B------:R-:W-:Y:S02]  /*18cd0*/  PRMT R112, R3, 0x3340, R2 ;  /* 0x0000334003707816 */ /* 0x000fe40000000002 */
[----:B------:R-:W-:Y:S02]  /*18ce0*/  LOP3.LUT R2, R97, 0xffff, RZ, 0xc0, !PT ;  /* 0x0000ffff61027812 */ /* 0x000fe400078ec0ff */
[----:B--2---:R-:W-:Y:S02]  /*18cf0*/  LOP3.LUT R5, R5, 0xffff, RZ, 0xc0, !PT ;  /* 0x0000ffff05057812 */ /* 0x004fe400078ec0ff */
[----:B---3--:R-:W-:Y:S02]  /*18d00*/  LOP3.LUT R3, R4, 0xffff, RZ, 0xc0, !PT ;  /* 0x0000ffff04037812 */ /* 0x008fe400078ec0ff */
[----:B------:R-:W-:-:S04]  /*18d10*/  LOP3.LUT R4, R110, 0xffff, RZ, 0xc0, !PT ;  /* 0x0000ffff6e047812 */ /* 0x000fc800078ec0ff */
[----:B------:R-:W-:Y:S02]  /*18d20*/  PRMT R110, R5, 0x3340, R4 ;  /* 0x00003340056e7816 */ /* 0x000fe40000000004 */
[----:B------:R-:W-:Y:S02]  /*18d30*/  LOP3.LUT R5, R78, 0xffff, RZ, 0xc0, !PT ;  /* 0x0000ffff4e057812 */ /* 0x000fe400078ec0ff */
[----:B------:R-:W-:Y:S02]  /*18d40*/  LOP3.LUT R4, R107, 0xffff, RZ, 0xc0, !PT ;  /* 0x0000ffff6b047812 */ /* 0x000fe400078ec0ff */
[----:B------:R-:W-:Y:S02]  /*18d50*/  PRMT R97, R3, 0x3340, R2 ;  /* 0x0000334003617816 */ /* 0x000fe40000000002 */
[----:B------:R-:W-:Y:S02]  /*18d60*/  LOP3.LUT R3, R80, 0xffff, RZ, 0xc0, !PT ;  /* 0x0000ffff50037812 */ /* 0x000fe400078ec0ff */
[----:B------:R-:W-:-:S02]  /*18d70*/  LOP3.LUT R2, R105, 0xffff, RZ, 0xc0, !PT ;  /* 0x0000ffff69027812 */ /* 0x000fc400078ec0ff */
[----:B------:R-:W-:Y:S02]  /*18d80*/  PRMT R107, R5, 0x3340, R4 ;  /* 0x00003340056b7816 */ /* 0x000fe40000000004 */
[----:B----4-:R-:W-:Y:S02]  /*18d90*/  LOP3.LUT R5, R86, 0xffff, RZ, 0xc0, !PT ;  /* 0x0000ffff56057812 */ /* 0x010fe400078ec0ff */
[----:B------:R-:W-:Y:S01]  /*18da0*/  LOP3.LUT R4, R103, 0xffff, RZ, 0xc0, !PT ;  /* 0x0000ffff67047812 */ /* 0x000fe200078ec0ff */
[----:B------:R-:W2:Y:S01]  /*18db0*/  LDL.LU R86, [R1+0x650] ;  /* 0x0006500001567983 */ /* 0x000ea20000300800 */
[----:B------:R-:W-:Y:S02]  /*18dc0*/  PRMT R105, R3, 0x3340, R2 ;  /* 0x0000334003697816 */ /* 0x000fe40000000002 */
[----:B------:R-:W-:Y:S01]  /*18dd0*/  LOP3.LUT R3, R82, 0xffff, RZ, 0xc0, !PT ;  /* 0x0000ffff52037812 */ /* 0x000fe200078ec0ff */
[----:B------:R-:W3:Y:S01]  /*18de0*/  LDL.LU R78, [R1+0x644] ;  /* 0x00064400014e7983 */ /* 0x000ee20000300800 */
[----:B------:R-:W-:-:S02]  /*18df0*/  LOP3.LUT R2, R94, 0xffff, RZ, 0xc0, !PT ;  /* 0x0000ffff5e027812 */ /* 0x000fc400078ec0ff */
[----:B------:R-:W-:Y:S01]  /*18e00*/  PRMT R103, R5, 0x3340, R4 ;  /* 0x0000334005677816 */ /* 0x000fe20000000004 */
[----:B------:R-:W4:Y:S01]  /*18e10*/  LDL.LU R80, [R1+0x63c] ;  /* 0x00063c0001507983 */ /* 0x000f220000300800 */
[----:B------:R-:W-:Y:S02]  /*18e20*/  LOP3.LUT R5, R84, 0xffff, RZ, 0xc0, !PT ;  /* 0x0000ffff54057812 */ /* 0x000fe400078ec0ff */
[----:B------:R-:W-:Y:S01]  /*18e30*/  LOP3.LUT R4, R108, 0xffff, RZ, 0xc0, !PT ;  /* 0x0000ffff6c047812 */ /* 0x000fe200078ec0ff */
[----:B------:R-:W4:Y:S01]  /*18e40*/  LDL.LU R82, [R1+0x640] ;  /* 0x0006400001527983 */ /* 0x000f220000300800 */
[----:B------:R-:W-:Y:S02]  /*18e50*/  PRMT R94, R3, 0x3340, R2 ;  /* 0x00003340035e7816 */ /* 0x000fe40000000002 */
[----:B------:R-:W-:Y:S01]  /*18e60*/  LOP3.LUT R3, R87, 0xffff, RZ, 0xc0, !PT ;  /* 0x0000ffff57037812 */ /* 0x000fe200078ec0ff */
[----:B------:R-:W4:Y:S01]  /*18e70*/  LDL.LU R84, [R1+0x638] ;  /* 0x0006380001547983 */ /* 0x000f220000300800 */
[----:B------:R-:W-:-:S03]  /*18e80*/  PRMT R108, R5, 0x3340, R4 ;  /* 0x00003340056c7816 */ /* 0x000fc60000000004 */
        /* <DEDUP_REMOVED lines=22> */
[----:B------:R-:W-:Y:S02]  /*18ff0*/  PRMT R18, R195, 0x5410, R18 ;  /* 0x00005410c3127816 */ /* 0x000fe40000000012 */
[----:B--2---:R-:W-:Y:S02]  /*19000*/  LOP3.LUT R5, R5, 0xffff, RZ, 0xc0, !PT ;  /* 0x0000ffff05057812 */ /* 0x004fe400078ec0ff */
[----:B---3--:R-:W-:Y:S02]  /*19010*/  LOP3.LUT R3, R4, 0xffff, RZ, 0xc0, !PT ;  /* 0x0000ffff04037812 */ /* 0x008fe400078ec0ff */
[----:B------:R-:W-:-:S04]  /*19020*/  LOP3.LUT R4, R86, 0xffff, RZ, 0xc0, !PT ;  /* 0x0000ffff56047812 */ /* 0x000fc800078ec0ff */
[----:B------:R-:W-:Y:S02]  /*19030*/  PRMT R88, R5, 0x3340, R4 ;  /* 0x0000334005587816 */ /* 0x000fe40000000004 */
[----:B------:R-:W-:Y:S02]  /*19040*/  LOP3.LUT R5, R78, 0xffff, RZ, 0xc0, !PT ;  /* 0x0000ffff4e057812 */ /* 0x000fe400078ec0ff */
[----:B------:R-:W-:Y:S02]  /*19050*/  LOP3.LUT R4, R93, 0xffff, RZ, 0xc0, !PT ;  /* 0x0000ffff5d047812 */ /* 0x000fe400078ec0ff */
[----:B------:R-:W-:Y:S02]  /*19060*/  PRMT R86, R3, 0x3340, R2 ;  /* 0x0000334003567816 */ /* 0x000fe40000000002 */
[----:B----4-:R-:W-:Y:S02]  /*19070*/  LOP3.LUT R3, R80, 0xffff, RZ, 0xc0, !PT ;  /* 0x0000ffff50037812 */ /* 0x010fe400078ec0ff */
[----:B------:R-:W-:-:S02]  /*19080*/  LOP3.LUT R2, R91, 0xffff, RZ, 0xc0, !PT ;  /* 0x0000ffff5b027812 */ /* 0x000fc400078ec0ff */
[----:B------:R-:W-:Y:S02]  /*19090*/  PRMT R93, R5, 0x3340, R4 ;  /* 0x00003340055d7816 */ /* 0x000fe40000000004 */
[----:B------:R-:W-:Y:S02]  /*190a0*/  LOP3.LUT R5, R82, 0xffff, RZ, 0xc0, !PT ;  /* 0x0000ffff52057812 */ /* 0x000fe400078ec0ff */
[----:B------:R-:W-:Y:S02]  /*190b0*/  LOP3.LUT R4, R87, 0xffff, RZ, 0xc0, !PT ;  /* 0x0000ffff57047812 */ /* 0x000fe400078ec0ff */
[----:B------:R-:W-:Y:S02]  /*190c0*/  PRMT R91, R3, 0x3340, R2 ;  /* 0x00003340035b7816 */ /* 0x000fe40000000002 */
[----:B------:R-:W-:Y:S02]  /*190d0*/  LOP3.LUT R2, R89, 0xffff, RZ, 0xc0, !PT ;  /* 0x0000ffff59027812 */ /* 0x000fe400078ec0ff */
[----:B------:R-:W-:-:S02]  /*190e0*/  PRMT R89, R5, 0x3340, R4 ;  /* 0x0000334005597816 */ /* 0x000fc40000000004 */
[----:B------:R-:W-:Y:S02]  /*190f0*/  LOP3.LUT R5, R228, 0xffff, RZ, 0xc0, !PT ;  /* 0x0000ffffe4057812 */ /* 0x000fe400078ec0ff */
[----:B------:R-:W-:Y:S01]  /*19100*/  LOP3.LUT R4, R226, 0xffff, RZ, 0xc0, !PT ;  /* 0x0000ffffe2047812 */ /* 0x000fe200078ec0ff */
[----:B------:R-:W2:Y:S01]  /*19110*/  LDL.LU R228, [R1+0x18ac] ;  /* 0x0018ac0001e47983 */ /* 0x000ea20000300800 */
[----:B------:R-:W-:Y:S02]  /*19120*/  LOP3.LUT R3, R84, 0xffff, RZ, 0xc0, !PT ;  /* 0x0000ffff54037812 */ /* 0x000fe400078ec0ff */
[----:B------:R-:W-:Y:S02]  /*19130*/  PRMT R84, R5, 0x3340, R4 ;  /* 0x0000334005547816 */ /* 0x000fe40000000004 */
[----:B------:R-:W-:Y:S02]  /*19140*/  LOP3.LUT R5, R224, 0xffff, RZ, 0xc0, !PT ;  /* 0x0000ffffe0057812 */ /* 0x000fe400078ec0ff */
[----:B------:R-:W-:-:S02]  /*19150*/  LOP3.LUT R4, R222, 0xffff, RZ, 0xc0, !PT ;  /* 0x0000ffffde047812 */ /* 0x000fc400078ec0ff */
[----:B------:R-:W-:Y:S02]  /*19160*/  PRMT R87, R3, 0x3340, R2 ;  /* 0x0000334003577816 */ /* 0x000fe40000000002 */
[----:B------:R-:W-:Y:S02]  /*19170*/  LOP3.LUT R3, R227, 0xffff, RZ, 0xc0, !PT ;  /* 0x0000ffffe3037812 */ /* 0x000fe400078ec0ff */
[----:B------:R-:W-:Y:S01]  /*19180*/  LOP3.LUT R2, R225, 0xffff, RZ, 0xc0, !PT ;  /* 0x0000ffffe1027812 */ /* 0x000fe200078ec0ff */
[----:B------:R-:W3:Y:S01]  /*19190*/  LDL.LU R227, [R1+0x18a8] ;  /* 0x0018a80001e37983 */ /* 0x000ee20000300800 */
[----:B------:R-:W-:Y:S02]  /*191a0*/  PRMT R80, R5, 0x3340, R4 ;  /* 0x0000334005507816 */ /* 0x000fe40000000004 */
[----:B------:R-:W-:Y:S01]  /*191b0*/  LOP3.LUT R5, R215, 0xffff, RZ, 0xc0, !PT ;  /* 0x0000ffffd7057812 */ /* 0x000fe200078ec0ff */
[----:B------:R-:W4:Y:S01]  /*191c0*/  LDL.LU R226, [R1+0x18a4] ;  /* 0x0018a40001e27983 */ /* 0x000f220000300800 */
[----:B------:R-:W-:-:S02]  /*191d0*/  LOP3.LUT R4, R85, 0xffff, RZ, 0xc0, !PT ;  /* 0x0000ffff55047812 */ /* 0x000fc400078ec0ff */
[----:B------:R-:W-:Y:S01]  /*191e0*/  PRMT R82, R3, 0x3340, R2 ;  /* 0x0000334003527816 */ /* 0x000fe20000000002 */
[----:B------:R-:W3:Y:S01]  /*191f0*/  LDL.LU R225, [R1+0x18a0] ;  /* 0x0018a00001e17983 */ /* 0x000ee20000300800 */
[----:B------:R-:W-:Y:S02]  /*19200*/  LOP3.LUT R3, R223, 0xffff, RZ, 0xc0, !PT ;  /* 0x0000ffffdf037812 */ /* 0x000fe400078ec0ff */
        /* <DEDUP_REMOVED lines=10> */
[----:B------:R-:W3:Y:S01]  /*192b0*/  LDL.LU R221, [R1+0x1890] ;  /* 0x0018900001dd7983 */ /* 0x000ee20000300800 */
[----:B------:R-:W-:Y:S02]  /*192c0*/  PRMT R81, R5, 0x3340, R4 ;  /* 0x0000334005517816 */ /* 0x000fe40000000004 */
[----:B------:R-:W-:Y:S02]  /*192d0*/  LOP3.LUT R5, R211, 0xffff, RZ, 0xc0, !PT ;  /* 0x0000ffffd3057812 */ /* 0x000fe400078ec0ff */
[----:B------:R-:W-:-:S02]  /*192e0*/  LOP3.LUT R4, R76, 0xffff, RZ, 0xc0, !PT ;  /* 0x0000ffff4c047812 */ /* 0x000fc400078ec0ff */
[----:B------:R-:W-:Y:S02]  /*192f0*/  PRMT R83, R3, 0x3340, R2 ;  /* 0x0000334003537816 */ /* 0x000fe40000000002 */
[----:B------:R-:W-:Y:S02]  /*19300*/  LOP3.LUT R3, R212, 0xffff, RZ, 0xc0, !PT ;  /* 0x0000ffffd4037812 */ /* 0x000fe400078ec0ff */
[----:B------:R-:W-:Y:S02]  /*19310*/  LOP3.LUT R2, R79, 0xffff, RZ, 0xc0, !PT ;  /* 0x0000ffff4f027812 */ /* 0x000fe400078ec0ff */
        /* <DEDUP_REMOVED lines=35> */
[----:B------:R-:W-:Y:S02]  /*19550*/  PRMT R69, R5, 0x3340, R4 ;  /* 0x0000334005457816 */ /* 0x000fe40000000004 */
[----:B------:R-:W-:Y:S02]  /*19560*/  LOP3.LUT R2, R19, 0xffff, RZ, 0xc0, !PT ;  /* 0x0000ffff13027812 */ /* 0x000fe400078ec0ff */
[----:B------:R-:W-:Y:S02]  /*19570*/  LOP3.LUT R5, R16, 0xffff, RZ, 0xc0, !PT ;  /* 0x0000ffff10057812 */ /* 0x000fe400078ec0ff */
[----:B------:R-:W-:-:S02]  /*19580*/  PRMT R20, R206, 0x5410, R207 ;  /* 0x00005410ce147816 */ /* 0x000fc400000000cf */
[----:B------:R-:W-:Y:S02]  /*19590*/  PRMT R21, R200, 0x5410, R201 ;  /* 0x00005410c8157816 */ /* 0x000fe400000000c9 */
[----:B------:R-:W-:Y:S02]  /*195a0*/  PRMT R22, R102, 0x5410, R196 ;  /* 0x0000541066167816 */ /* 0x000fe400000000c4 */
[----:B------:R-:W-:Y:S01]  /*195b0*/  PRMT R23, R191, 0x5410, R192 ;  /* 0x00005410bf177816 */ /* 0x000fe200000000c0 */
[----:B------:R-:W2:Y:S01]  /*195c0*/  LDL R102, [R1+0x788] ;  /* 0x0007880001667983 */ /* 0x000ea20000100800 */
[----:B------:R-:W-:Y:S02]  /*195d0*/  PRMT R16, R204, 0x5410, R205 ;  /* 0x00005410cc107816 */ /* 0x000fe400000000cd */
[----:B------:R-:W-:Y:S02]  /*195e0*/  PRMT R17, R198, 0x5410, R199 ;  /* 0x00005410c6117816 */ /* 0x000fe400000000c7 */
[----:B------:R-:W-:Y:S01]  /*195f0*/  PRMT R19, R189, 0x5410, R190 ;  /* 0x00005410bd137816 */ /* 0x000fe200000000be */
[----:B------:R-:W-:Y:S04]  /*19600*/  STS.128 [R142+UR58+0x2000], R20 ;  /* 0x002000148e007988 */ /* 0x000fe80008000c3a */
[----:B------:R0:W-:Y:S02]  /*19610*/  STS.128 [R142+UR58+0x4000], R16 ;  /* 0x004000108e007988 */ /* 0x0001e40008000c3a */
[----:B0-----:R-:W-:-:S02]  /*19620*/  PRMT R19, R62, 0x5410, R127 ;  /* 0x000054103e137816 */ /* 0x001fc4000000007f */
[----:B------:R-:W4:Y:S01]  /*19630*/  LDL R62, [R1+0x784] ;  /* 0x00078400013e7983 */ /* 0x000f220000100800 */
[----:B------:R-:W-:Y:S02]  /*19640*/  PRMT R63, R3, 0x3340, R2 ;  /* 0x00003340033f7816 */ /* 0x000fe40000000002 */
[----:B------:R-:W-:Y:S02]  /*19650*/  LOP3.LUT R3, R15, 0xffff, RZ, 0xc0, !PT ;  /* 0x0000ffff0f037812 */ /* 0x000fe400078ec0ff */
[----:B------:R-:W-:-:S04]  /*19660*/  LOP3.LUT R2, R10, 0xffff, RZ, 0xc0, !PT ;  /* 0x0000ffff0a027812 */ /* 0x000fc800078ec0ff */
[----:B------:R-:W-:Y:S02]  /*19670*/  PRMT R67, R3, 0x3340, R2 ;  /* 0x0000334003437816 */ /* 0x000fe40000000002 */
[----:B------:R-:W-:Y:S02]  /*19680*/  LOP3.LUT R3, R14, 0xffff, RZ, 0xc0, !PT ;  /* 0x0000ffff0e037812 */ /* 0x000fe400078ec0ff */
[----:B------:R-:W-:-:S04]  /*19690*/  LOP3.LUT R2, R8, 0xffff, RZ, 0xc0, !PT ;  /* 0x0000ffff08027812 */ /* 0x000fc800078ec0ff */
[----:B------:R-:W-:Y:S02]  /*196a0*/  PRMT R2, R3, 0x3340, R2 ;  /* 0x0000334003027816 */ /* 0x000fe40000000002 */
[----:B------:R-:W3:Y:S01]  /*196b0*/  LDL R3, [R1+0x780] ;  /* 0x0007800001037983 */ /* 0x000ee20000100800 */
[----:B------:R-:W-:Y:S02]  /*196c0*/  LOP3.LUT R4, R9, 0xffff, RZ, 0xc0, !PT ;  /* 0x0000ffff09047812 */ /* 0x000fe400078ec0ff */
[----:B------:R-:W-:Y:S02]  /*196d0*/  PRMT R12, R202, 0x5410, R203 ;  /* 0x00005410ca0c7816 */ /* 0x000fe400000000cb */
[----:B------:R-:W-:Y:S02]  /*196e0*/  PRMT R13, R197, 0x5410, R13 ;  /* 0x00005410c50d7816 */ /* 0x000fe4000000000d */
[----:B------:R-:W-:Y:S02]  /*196f0*/  PRMT R14, R193, 0x5410, R194 ;  /* 0x00005410c10e7816 */ /* 0x000fe400000000c2 */
[----:B------:R-:W-:-:S02]  /*19700*/  PRMT R15, R187, 0x5410, R188 ;  /* 0x00005410bb0f7816 */ /* 0x000fc400000000bc */
[----:B------:R-:W-:Y:S02]  /*19710*/  PRMT R8, R185, 0x5410, R186 ;  /* 0x00005410b9087816 */ /* 0x000fe400000000ba */
[----:B------:R-:W-:Y:S02]  /*19720*/  PRMT R9, R150, 0x5410, R151 ;  /* 0x0000541096097816 */ /* 0x000fe40000000097 */
[----:B------:R-:W-:Y:S02]  /*19730*/  PRMT R10, R146, 0x5410, R147 ;  /* 0x00005410920a7816 */ /* 0x000fe40000000093 */
[----:B------:R-:W-:Y:S02]  /*19740*/  PRMT R11, R144, 0x5410, R11 ;  /* 0x00005410900b7816 */ /* 0x000fe4000000000b */
[----:B------:R-:W-:Y:S02]  /*19750*/  PRMT R65, R5, 0x3340, R4 ;  /* 0x0000334005417816 */ /* 0x000fe40000000004 */
[----:B------:R-:W-:-:S02]  /*19760*/  PRMT R4, R183, 0x5410, R184 ;  /* 0x00005410b7047816 */ /* 0x000fc400000000b8 */
[----:B------:R-:W-:Y:S02]  /*19770*/  PRMT R5, R148, 0x5410, R149 ;  /* 0x0000541094057816 */ /* 0x000fe40000000095 */
[----:B------:R-:W-:Y:S02]  /*19780*/  PRMT R6, R145, 0x5410, R6 ;  /* 0x0000541091067816 */ /* 0x000fe40000000006 */
[----:B------:R-:W-:Y:S01]  /*19790*/  PRMT R7, R143, 0x5410, R7 ;  /* 0x000054108f077816 */ /* 0x000fe20000000007 */
[----:B------:R0:W-:Y:S01]  /*197a0*/  STS.128 [R142+UR58+0x6000], R12 ;  /* 0x0060000c8e007988 */ /* 0x0001e20008000c3a */
[----:B------:R-:W-:Y:S02]  /*197b0*/  PRMT R20, R140, 0x5410, R141 ;  /* 0x000054108c147816 */ /* 0x000fe4000000008d */
[----:B------:R-:W-:Y:S02]  /*197c0*/  PRMT R21, R136, 0x5410, R137 ;  /* 0x0000541088157816 */ /* 0x000fe40000000089 */
[----:B------:R-:W-:-:S02]  /*197d0*/  PRMT R22, R132, 0x5410, R133 ;  /* 0x0000541084167816 */ /* 0x000fc40000000085 */
[----:B------:R-:W-:Y:S02]  /*197e0*/  PRMT R23, R128, 0x5410, R129 ;  /* 0x0000541080177816 */ /* 0x000fe40000000081 */
[----:B------:R-:W-:Y:S02]  /*197f0*/  PRMT R16, R138, 0x5410, R139 ;  /* 0x000054108a107816 */ /* 0x000fe4000000008b */
[----:B------:R-:W-:Y:S02]  /*19800*/  PRMT R17, R134, 0x5410, R135 ;  /* 0x0000541086117816 */ /* 0x000fe40000000087 */
[----:B------:R-:W-:Y:S02]  /*19810*/  PRMT R18, R130, 0x5410, R131 ;  /* 0x0000541082127816 */ /* 0x000fe40000000083 */
[----:B0-----:R-:W-:Y:S02]  /*19820*/  PRMT R12, R125, 0x5410, R126 ;  /* 0x000054107d0c7816 */ /* 0x001fe4000000007e */
[----:B------:R-:W-:-:S02]  /*19830*/  PRMT R13, R119, 0x5410, R120 ;  /* 0x00005410770d7816 */ /* 0x000fc40000000078 */
[----:B------:R-:W-:Y:S02]  /*19840*/  PRMT R14, R113, 0x5410, R114 ;  /* 0x00005410710e7816 */ /* 0x000fe40000000072 */
[----:B------:R-:W-:Y:S01]  /*19850*/  PRMT R15, R107, 0x5410, R108 ;  /* 0x000054106b0f7816 */ /* 0x000fe2000000006c */
[----:B------:R-:W0:Y:S01]  /*19860*/  S2R R183, SR_TID.X ;  /* 0x0000000000b77919 */ /* 0x000e220000002100 */
[----:B------:R-:W1:Y:S01]  /*19870*/  S2R R215, SR_TID.X ;  /* 0x0000000000d77919 */ /* 0x000e620000002100 */
[----:B--2---:R2:W-:Y:S04]  /*19880*/  STS.128 [R102+UR58], R8 ;  /* 0x0000000866007988 */ /* 0x0045e80008000c3a */
[----:B------:R-:W-:Y:S04]  /*19890*/  STS.128 [R102+UR58+0x2000], R4 ;  /* 0x0020000466007988 */ /* 0x000fe80008000c3a */
[----:B------:R-:W-:Y:S04]  /*198a0*/  STS.128 [R102+UR58+0x4000], R20 ;  /* 0x0040001466007988 */ /* 0x000fe80008000c3a */
[----:B------:R0:W-:Y:S01]  /*198b0*/  STS.128 [R102+UR58+0x6000], R16 ;  /* 0x0060001066007988 */ /* 0x0001e20008000c3a */
[----:B--2---:R-:W-:-:S02]  /*198c0*/  PRMT R8, R123, 0x5410, R124 ;  /* 0x000054107b087816 */ /* 0x004fc4000000007c */
[----:B------:R-:W-:Y:S02]  /*198d0*/  PRMT R9, R117, 0x5410, R118 ;  /* 0x0000541075097816 */ /* 0x000fe40000000076 */
[----:B------:R-:W-:Y:S02]  /*198e0*/  PRMT R10, R111, 0x5410, R112 ;  /* 0x000054106f0a7816 */ /* 0x000fe40000000070 */
[----:B------:R-:W-:Y:S01]  /*198f0*/  PRMT R11, R105, 0x5410, R106 ;  /* 0x00005410690b7816 */ /* 0x000fe2000000006a */
[----:B----4-:R2:W-:Y:S01]  /*19900*/  STS.128 [R62+UR58], R12 ;  /* 0x0000000c3e007988 */ /* 0x0105e20008000c3a */
[----:B0-----:R-:W-:-:S03]  /*19910*/  PRMT R16, R92, 0x5410, R93 ;  /* 0x000054105c107816 */ /* 0x001fc6000000005d */
[----:B------:R0:W-:Y:S01]  /*19920*/  STS.128 [R62+UR58+0x2000], R8 ;  /* 0x002000083e007988 */ /* 0x0001e20008000c3a */
[----:B------:R-:W-:Y:S02]  /*19930*/  PRMT R23, R94, 0x5410, R95 ;  /* 0x000054105e177816 */ /* 0x000fe4000000005f */
[----:B------:R-:W-:Y:S02]  /*19940*/  PRMT R22, R96, 0x5410, R97 ;  /* 0x0000541060167816 */ /* 0x000fe40000000061 */
[----:B------:R-:W-:Y:S02]  /*19950*/  PRMT R21, R98, 0x5410, R99 ;  /* 0x0000541062157816 */ /* 0x000fe40000000063 */
[----:B------:R-:W-:Y:S02]  /*19960*/  PRMT R20, R100, 0x5410, R101 ;  /* 0x0000541064147816 */ /* 0x000fe40000000065 */
[----:B--2---:R-:W-:Y:S02]  /*19970*/  PRMT R12, R90, 0x5410, R91 ;  /* 0x000054105a0c7816 */ /* 0x004fe4000000005b */
[----:B0-----:R-:W-:-:S02]  /*19980*/  PRMT R8, R88, 0x5410, R89 ;  /* 0x0000541058087816 */ /* 0x001fc40000000059 */
[----:B------:R-:W2:Y:S04]  /*19990*/  LDL.LU.64 R88, [R1+0x400] ;  /* 0x0004000001587983 */ /* 0x000ea80000300a00 */
[----:B------:R-:W2:Y:S04]  /*199a0*/  LDL.LU.64 R90, [R1+0x408] ;  /* 0x00040800015a7983 */ /* 0x000ea80000300a00 */
[----:B------:R-:W2:Y:S01]  /*199b0*/  LDL.LU.64 R92, [R1+0x410] ;  /* 0x00041000015c7983 */ /* 0x000ea20000300a00 */
[----:B------:R-:W-:-:S03]  /*199c0*/  PRMT R7, R103, 0x5410, R104 ;  /* 0x0000541067077816 */ /* 0x000fc60000000068 */
        /* <DEDUP_REMOVED lines=31> */
[----:B------:R-:W2:Y:S01]  /*19bc0*/  LDL.LU.64 R150, [R1+0x4f8] ;  /* 0x0004f80001967983 */ /* 0x000ea20000300a00 */
[----:B------:R-:W-:-:S02]  /*19bd0*/  PRMT R17, R84, 0x5410, R85 ;  /* 0x0000541054117816 */ /* 0x000fc40000000055 */
[----:B------:R-:W-:Y:S02]  /*19be0*/  PRMT R18, R76, 0x5410, R77 ;  /* 0x000054104c127816 */ /* 0x000fe4000000004d */
[----:B------:R-:W-:Y:S01]  /*19bf0*/  PRMT R19, R68, 0x5410, R69 ;  /* 0x0000541044137816 */ /* 0x000fe20000000045 */
[----:B------:R0:W-:Y:S01]  /*19c00*/  STS.128 [R62+UR58+0x4000], R4 ;  /* 0x004000043e007988 */ /* 0x0001e20008000c3a */
[----:B------:R-:W-:Y:S02]  /*19c10*/  PRMT R13, R82, 0x5410, R83 ;  /* 0x00005410520d7816 */ /* 0x000fe40000000053 */
[----:B------:R-:W-:Y:S02]  /*19c20*/  PRMT R14, R74, 0x5410, R75 ;  /* 0x000054104a0e7816 */ /* 0x000fe4000000004b */
[----:B------:R-:W-:Y:S02]  /*19c30*/  PRMT R15, R66, 0x5410, R67 ;  /* 0x00005410420f7816 */ /* 0x000fe40000000043 */
[----:B------:R-:W-:-:S02]  /*19c40*/  PRMT R9, R80, 0x5410, R81 ;  /* 0x0000541050097816 */ /* 0x000fc40000000051 */
[----:B------:R-:W-:Y:S02]  /*19c50*/  PRMT R10, R72, 0x5410, R73 ;  /* 0x00005410480a7816 */ /* 0x000fe40000000049 */
[----:B------:R-:W-:Y:S01]  /*19c60*/  PRMT R11, R64, 0x5410, R65 ;  /* 0x00005410400b7816 */ /* 0x000fe20000000041 */
[----:B------:R-:W-:Y:S01]  /*19c70*/  STS.128 [R62+UR58+0x6000], R20 ;  /* 0x006000143e007988 */ /* 0x000fe20008000c3a */
[----:B------:R-:W-:Y:S02]  /*19c80*/  LOP3.LUT R183, R183, 0x7f, RZ, 0xc0, !PT ;  /* 0x0000007fb7b77812 */ /* 0x000fe400078ec0ff */
[----:B0-----:R-:W-:Y:S02]  /*19c90*/  PRMT R4, R86, 0x5410, R87 ;  /* 0x0000541056047816 */ /* 0x001fe40000000057 */
[----:B------:R-:W-:Y:S02]  /*19ca0*/  PRMT R5, R78, 0x5410, R79 ;  /* 0x000054104e057816 */ /* 0x000fe4000000004f */
[----:B------:R-:W-:-:S02]  /*19cb0*/  PRMT R6, R70, 0x5410, R71 ;  /* 0x0000541046067816 */ /* 0x000fc40000000047 */
[----:B------:R-:W-:Y:S01]  /*19cc0*/  PRMT R7, R63, 0x5410, R2 ;  /* 0x000054103f077816 */ /* 0x000fe20000000002 */
[----:B---3--:R-:W-:Y:S04]  /*19cd0*/  STS.128 [R3+UR58], R16 ;  /* 0x0000001003007988 */ /* 0x008fe80008000c3a */
[----:B------:R-:W-:Y:S04]  /*19ce0*/  STS.128 [R3+UR58+0x2000], R12 ;  /* 0x0020000c03007988 */ /* 0x000fe80008000c3a */
[----:B------:R-:W-:Y:S04]  /*19cf0*/  STS.128 [R3+UR58+0x4000], R8 ;  /* 0x0040000803007988 */ /* 0x000fe80008000c3a */
[----:B------:R-:W-:Y:S04]  /*19d00*/  STS.128 [R3+UR58+0x6000], R4 ;  /* 0x0060000403007988 */ /* 0x000fe80008000c3a */
[----:B------:R-:W-:Y:S04]  /*19d10*/  STS.U8 [R183+UR58+0x8000], R61 ;  /* 0x0080003db7007988 */ /* 0x000fe8000800003a */
[----:B------:R-:W-:Y:S04]  /*19d20*/  STS.U8 [R183+UR58+0x8200], R60 ;  /* 0x0082003cb7007988 */ /* 0x000fe8000800003a */
[----:B------:R-:W-:Y:S04]  /*19d30*/  STS.U8 [R183+UR58+0x8400], R59 ;  /* 0x0084003bb7007988 */ /* 0x000fe8000800003a */
[----:B------:R-:W-:Y:S04]  /*19d40*/  STS.U8 [R183+UR58+0x8600], R58 ;  /* 0x0086003ab7007988 */ /* 0x000fe8000800003a */
[----:B------:R-:W-:Y:S04]  /*19d50*/  STS.U8 [R183+UR58+0x8800], R57 ;  /* 0x00880039b7007988 */ /* 0x000fe8000800003a */
[----:B------:R-:W-:Y:S01]  /*19d60*/  STS.U8 [R183+UR58+0x8a00], R56 ;  /* 0x008a0038b7007988 */ /* 0x000fe2000800003a */
[----:B-1----:R-:W-:-:S03]  /*19d70*/  LOP3.LUT R215, R215, 0x7f, RZ, 0xc0, !PT ;  /* 0x0000007fd7d77812 */ /* 0x002fc600078ec0ff */
[----:B------:R-:W-:Y:S04]  /*19d80*/  STS.U8 [R183+UR58+0x8c00], R55 ;  /* 0x008c0037b7007988 */ /* 0x000fe8000800003a */
[----:B------:R-:W-:Y:S04]  /*19d90*/  STS.U8 [R183+UR58+0x8e00], R54 ;  /* 0x008e0036b7007988 */ /* 0x000fe8000800003a */
[----:B------:R-:W-:Y:S04]  /*19da0*/  STS.U8 [R183+UR58+0x9000], R53 ;  /* 0x00900035b7007988 */ /* 0x000fe8000800003a */
[----:B------:R-:W-:Y:S04]  /*19db0*/  STS.U8 [R183+UR58+0x9200], R52 ;  /* 0x00920034b7007988 */ /* 0x000fe8000800003a */
[----:B------:R-:W-:Y:S04]  /*19dc0*/  STS.U8 [R183+UR58+0x9400], R51 ;  /* 0x00940033b7007988 */ /* 0x000fe8000800003a */
[----:B------:R-:W-:Y:S04]  /*19dd0*/  STS.U8 [R183+UR58+0x9600], R50 ;  /* 0x00960032b7007988 */ /* 0x000fe8000800003a */
[----:B------:R0:W-:Y:S04]  /*19de0*/  STS.U8 [R183+UR58+0x9800], R31 ;  /* 0x0098001fb7007988 */ /* 0x0001e8000800003a */
[----:B------:R-:W-:Y:S01]  /*19df0*/  STS.U8 [R183+UR58+0x9a00], R49 ;  /* 0x009a0031b7007988 */ /* 0x000fe2000800003a */
[----:B0-----:R-:W-:-:S03]  /*19e00*/  LOP3.LUT R31, R215, 0x10, RZ, 0x3c, !PT ;  /* 0x00000010d71f7812 */ /* 0x001fc600078e3cff */
[----:B------:R-:W-:Y:S04]  /*19e10*/  STS.U8 [R183+UR58+0x9c00], R48 ;  /* 0x009c0030b7007988 */ /* 0x000fe8000800003a */
        /* <DEDUP_REMOVED lines=8> */
[----:B------:R-:W-:Y:S01]  /*19ea0*/  STS.U8 [R31+UR58+0x8e80], R39 ;  /* 0x008e80271f007988 */ /* 0x000fe2000800003a */
[----:B------:R-:W-:-:S03]  /*19eb0*/  LOP3.LUT R3, R183, 0x20, RZ, 0x3c, !PT ;  /* 0x00000020b7037812 */ /* 0x000fc600078e3cff */
        /* <DEDUP_REMOVED lines=13> */
[----:B------:R0:W-:Y:S04]  /*19f90*/  STS.U8 [R3+UR58+0x8b00], R24 ;  /* 0x008b001803007988 */ /* 0x0001e8000800003a */
[----:B0-----:R-:W3:Y:S04]  /*19fa0*/  LDL.LU.64 R24, [R1+0x300] ;  /* 0x0003000001187983 */ /* 0x001ee80000300a00 */
[----:B------:R-:W3:Y:S04]  /*19fb0*/  LDL.LU.64 R26, [R1+0x308] ;  /* 0x00030800011a7983 */ /* 0x000ee80000300a00 */
        /* <DEDUP_REMOVED lines=26> */
[----:B------:R-:W-:Y:S04]  /*1a160*/  STS.U8 [R3+UR58+0x8d00], R252 ;  /* 0x008d00fc03007988 */ /* 0x000fe8000800003a */
[----:B------:R-:W3:Y:S04]  /*1a170*/  LDL.LU.64 R80, [R1+0x3e0] ;  /* 0x0003e00001507983 */ /* 0x000ee80000300a00 */
[----:B------:R-:W-:Y:S01]  /*1a180*/  STS.U8 [R3+UR58+0x8f00], R251 ;  /* 0x008f00fb03007988 */ /* 0x000fe2000800003a */
[----:B------:R-:W-:-:S03]  /*1a190*/  LOP3.LUT R2, R183, 0x30, RZ, 0x3c, !PT ;  /* 0x00000030b7027812 */ /* 0x000fc600078e3cff */
[----:B------:R-:W3:Y:S04]  /*1a1a0*/  LDL.LU.64 R82, [R1+0x3e8] ;  /* 0x0003e80001527983 */ /* 0x000ee80000300a00 */
[----:B------:R-:W-:Y:S04]  /*1a1b0*/  STS.U8 [R3+UR58+0x9100], R250 ;  /* 0x009100fa03007988 */ /* 0x000fe8000800003a */
[----:B------:R-:W3:Y:S04]  /*1a1c0*/  LDL.LU.64 R84, [R1+0x3f0] ;  /* 0x0003f00001547983 */ /* 0x000ee80000300a00 */
[----:B------:R-:W-:Y:S04]  /*1a1d0*/  STS.U8 [R3+UR58+0x9300], R249 ;  /* 0x009300f903007988 */ /* 0x000fe8000800003a */
[----:B------:R-:W3:Y:S04]  /*1a1e0*/  LDL.LU.64 R86, [R1+0x3f8] ;  /* 0x0003f80001567983 */ /* 0x000ee80000300a00 */
        /* <DEDUP_REMOVED lines=22> */
[----:B------:R0:W-:Y:S06]  /*1a350*/  MEMBAR.ALL.CTA ;  /* 0x0000000000007992 */ /* 0x0001ec0000008000 */
[----:B0-----:R-:W0:Y:S01]  /*1a360*/  FENCE.VIEW.ASYNC.S ;  /* 0x00000000000073c6 */ /* 0x001e220000000000 */
[----:B------:R-:W-:Y:S01]  /*1a370*/  UMOV UR13, 0x80000020 ;  /* 0x80000020000d7882 */ /* 0x000fe20000000000 */
[----:B------:R-:W-:Y:S01]  /*1a380*/  UIADD3.64 UR52, UR8, 0xfe, URZ ;  /* 0x000000fe08347897 */ /* 0x000fe2000fffe03f */
[----:B------:R-:W-:Y:S01]  /*1a390*/  UMOV UR54, UR14 ;  /* 0x0000000e00367c82 */ /* 0x000fe20008000000 */
[----:B------:R-:W-:Y:S01]  /*1a3a0*/  UMOV UR55, UR15 ;  /* 0x0000000f00377c82 */ /* 0x000fe20008000000 */
[----:B------:R-:W-:Y:S01]  /*1a3b0*/  UIADD3.64 UR48, UR8, 0x100, URZ ;  /* 0x0000010008307897 */ /* 0x000fe2000fffe03f */
[----:B------:R-:W4:Y:S01]  /*1a3c0*/  LDL.LU R214, [R1+0x128c] ;  /* 0x00128c0001d67983 */ /* 0x000f220000300800 */
[----:B------:R-:W-:Y:S01]  /*1a3d0*/  UMOV UR50, UR10 ;  /* 0x0000000a00327c82 */ /* 0x000fe20008000000 */
[----:B------:R-:W-:-:S02]  /*1a3e0*/  UMOV UR51, UR11 ;  /* 0x0000000b00337c82 */ /* 0x000fc40008000000 */
[----:B------:R-:W4:Y:S01]  /*1a3f0*/  LDL.LU R215, [R1+0x71c] ;  /* 0x00071c0001d77983 */ /* 0x000f220000300800 */
[----:B0-----:R-:W-:Y:S06]  /*1a400*/  BAR.SYNC.DEFER_BLOCKING 0x0 ;  /* 0x0000000000007b1d */ /* 0x001fec0000010000 */
[----:B--2---:R-:W-:-:S06]  /*1a410*/  WARPGROUP.ARRIVE ;  /* 0x00000000000079c5 */ /* 0x004fcc0000000000 */
[----:B------:R-:W-:Y:S03]  /*1a420*/  QGMMA.64x128x32.F32.E5M2.E5M2 R88, gdesc[UR12], R88, gsb0 ;  /* 0x01e000000c5879f3 */ /* 0x000fe60008003858 */
[----:B------:R-:W-:Y:S02]  /*1a430*/  WARPGROUP.DEPBAR.LE gsb0, 0x0 ;  /* 0x00008000000079c5 */ /* 0x000fe40000010000 */
[----:B------:R-:W-:-:S07]  /*1a440*/  WARPGROUP.ARRIVE ;  /* 0x00000000000079c5 */ /* 0x000fce0000000000 */
[----:B------:R-:W-:Y:S03]  /*1a450*/  QGMMA.64x128x32.F32.E5M2.E5M2 R88, gdesc[UR8], R88, gsb0 ;  /* 0x01e00000085879f3 */ /* 0x000fe60008003858 */
[----:B------:R-:W-:Y:S02]  /*1a460*/  WARPGROUP.DEPBAR.LE gsb0, 0x0 ;  /* 0x00008000000079c5 */ /* 0x000fe40000010000 */
[----:B---3--:R-:W-:-:S07]  /*1a470*/  WARPGROUP.ARRIVE ;  /* 0x00000000000079c5 */ /* 0x008fce0000000000 */
[----:B------:R-:W-:Y:S01]  /*1a480*/  QGMMA.64x128x32.F32.E5M2.E5M2 R24, gdesc[UR52], R24, gsb0 ;  /* 0x01e00000341879f3 */ /* 0x000fe20008003818 */
        /* <DEDUP_REMOVED lines=10> */
[----:B------:R-:W-:Y:S01]  /*1a530*/  STL.64 [R1+0x450], R108 ;  /* 0x0004506c01007387 */ /* 0x000fe20000100a00 */
[----:B------:R-:W-:-:S02]  /*1a540*/  WARPGROUP.DEPBAR.LE gsb0, 0x0 ;  /* 0x00008000000079c5 */ /* 0x000fc40000010000 */
[----:B------:R-:W-:-:S06]  /*1a550*/  WARPGROUP.ARRIVE ;  /* 0x00000000000079c5 */ /* 0x000fcc0000000000 */
        /* <DEDUP_REMOVED lines=22> */
[----:B------:R-:W2:Y:S04]  /*1a6c0*/  LDL.LU R208, [R1+0x1288] ;  /* 0x0012880001d07983 */ /* 0x000ea80000300800 */
[----:B------:R-:W3:Y:S01]  /*1a6d0*/  LDL.LU R209, [R1+0x1284] ;  /* 0x0012840001d17983 */ /* 0x000ee20000300800 */
[----:B------:R-:W-:-:S03]  /*1a6e0*/  WARPGROUP.DEPBAR.LE gsb0, 0x0 ;  /* 0x00008000000079c5 */ /* 0x000fc60000010000 */
[----:B------:R0:W-:Y:S04]  /*1a6f0*/  STL.64 [R1+0x300], R24 ;  /* 0x0003001801007387 */ /* 0x0001e80000100a00 */
        /* <DEDUP_REMOVED lines=31> */
[----:B------:R-:W3:Y:S04]  /*1a8f0*/  LDL.LU R210, [R1+0x1280] ;  /* 0x0012800001d27983 */ /* 0x000ee80000300800 */
[----:B0-----:R-:W2:Y:S04]  /*1a900*/  LDL.LU.64 R24, [R1+0x200] ;  /* 0x0002000001187983 */ /* 0x001ea80000300a00 */
[----:B-1----:R-:W2:Y:S04]  /*1a910*/  LDL.LU.64 R26, [R1+0x208] ;  /* 0x00020800011a7983 */ /* 0x002ea80000300a00 */
[----:B----4-:R-:W2:Y:S04]  /*1a920*/  LDL.LU.64 R28, [R1+0x210] ;  /* 0x00021000011c7983 */ /* 0x010ea80000300a00 */
        /* <DEDUP_REMOVED lines=29> */
[----:B------:R-:W-:-:S03]  /*1ab00*/  R2UR UR49, R214 ;  /* 0x00000000d63172ca */ /* 0x000fc600000e0000 */
[----:B------:R-:W4:Y:S04]  /*1ab10*/  LDL.LU R211, [R1+0x127c] ;  /* 0x00127c0001d37983 */ /* 0x000f280000300800 */
[----:B------:R-:W4:Y:S04]  /*1ab20*/  LDL.LU R212, [R1+0x1278] ;  /* 0x0012780001d47983 */ /* 0x000f280000300800 */
[----:B------:R-:W4:Y:S04]  /*1ab30*/  LDL.LU R213, [R1+0x1274] ;  /* 0x0012740001d57983 */ /* 0x000f280000300800 */
[----:B------:R-:W4:Y:S04]  /*1ab40*/  LDL.LU R214, [R1+0x1270] ;  /* 0x0012700001d67983 */ /* 0x000f280000300800 */
        /* <DEDUP_REMOVED lines=31> */
[----:B------:R-:W3:Y:S01]  /*1ad40*/  LDL.LU.64 R150, [R1+0x1f8] ;  /* 0x0001f80001967983 */ /* 0x000ee20000300a00 */
[----:B------:R-:W-:Y:S01]  /*1ad50*/  UIADD3.64 UR52, UR8, 0x1fe, URZ ;  /* 0x000001fe08347897 */ /* 0x000fe2000fffe03f */
[----:B------:R-:W-:Y:S01]  /*1ad60*/  UMOV UR54, UR14 ;  /* 0x0000000e00367c82 */ /* 0x000fe20008000000 */
[----:B------:R-:W-:Y:S01]  /*1ad70*/  UMOV UR55, UR15 ;  /* 0x0000000f00377c82 */ /* 0x000fe20008000000 */
[----:B------:R-:W-:Y:S01]  /*1ad80*/  UIADD3.64 UR4, UR8, 0x200, URZ ;  /* 0x0000020008047897 */ /* 0x000fe2000fffe03f */
[----:B------:R-:W-:Y:S01]  /*1ad90*/  UMOV UR6, UR10 ;  /* 0x0000000a00067c82 */ /* 0x000fe20008000000 */
[----:B------:R-:W-:Y:S01]  /*1ada0*/  UMOV UR7, UR11 ;  /* 0x0000000b00077c82 */ /* 0x000fe20008000000 */
[----:B--2---:R-:W-:-:S06]  /*1adb0*/  WARPGROUP.ARRIVE ;  /* 0x00000000000079c5 */ /* 0x004fcc0000000000 */
[----:B------:R-:W-:Y:S03]  /*1adc0*/  QGMMA.64x128x32.F32.E5M2.E5M2 R24, gdesc[UR52], R24, gsb0 ;  /* 0x01e00000341879f3 */ /* 0x000fe60008003818 */
[----:B------:R-:W-:Y:S02]  /*1add0*/  WARPGROUP.DEPBAR.LE gsb0, 0x0 ;  /* 0x00008000000079c5 */ /* 0x000fe40000010000 */
[----:B------:R-:W-:-:S07]  /*1ade0*/  WARPGROUP.ARRIVE ;  /* 0x00000000000079c5 */ /* 0x000fce0000000000 */
[----:B------:R-:W-:Y:S01]  /*1adf0*/  QGMMA.64x128x32.F32.E5M2.E5M2 R24, gdesc[UR4], R24, gsb0 ;  /* 0x01e00000041879f3 */ /* 0x000fe20008003818 */
[----:B------:R-:W-:Y:S01]  /*1ae00*/  UMOV UR18, UR14 ;  /* 0x0000000e00127c82 */ /* 0x000fe20008000000 */
[----:B------:R-:W-:Y:S01]  /*1ae10*/  UMOV UR19, UR15 ;  /* 0x0000000f00137c82 */ /* 0x000fe20008000000 */
[----:B------:R-:W-:Y:S02]  /*1ae20*/  WARPGROUP.DEPBAR.LE gsb0, 0x0 ;  /* 0x00008000000079c5 */ /* 0x000fe40000010000 */
        /* <DEDUP_REMOVED lines=32> */
[----:B0-----:R-:W2:Y:S04]  /*1b030*/  LDL.LU.64 R86, [R1+0x1888] ;  /* 0x0018880001567983 */ /* 0x001ea80000300a00 */
        /* <DEDUP_REMOVED lines=11> */
[----:B---3--:R-:W-:-:S03]  /*1b0f0*/  WARPGROUP.ARRIVE ;  /* 0x00000000000079c5 */ /* 0x008fc60000000000 */
[----:B------:R-:W3:Y:S03]  /*1b100*/  LDL.LU.64 R62, [R1+0x1828] ;  /* 0x00182800013e7983 */ /* 0x000ee60000300a00 */
[----:B------:R-:W-:Y:S01]  /*1b110*/  QGMMA.64x128x32.F32.E5M2.E5M2 R88, gdesc[UR16], R88, gsb0 ;  /* 0x01e00000105879f3 */ /* 0x000fe20008003858 */
[----:B------:R-:W2:Y:S04]  /*1b120*/  LDL.LU.64 R60, [R1+0x1820] ;  /* 0x00182000013c7983 */ /* 0x000ea80000300a00 */
[----:B------:R-:W3:Y:S04]  /*1b130*/  LDL.LU.64 R58, [R1+0x1818] ;  /* 0x00181800013a7983 */ /* 0x000ee80000300a00 */
        /* <DEDUP_REMOVED lines=16> */
[----:B------:R-:W3:Y:S04]  /*1b240*/  LDL.LU.64 R24, [R1+0x1790] ;  /* 0x0017900001187983 */ /* 0x000ee80000300a00 */
[----:B------:R-:W2:Y:S01]  /*1b250*/  LDL R0, [R1+0x1318] ;  /* 0x0013180001007983 */ /* 0x000ea20000100800 */
[----:B------:R-:W-:Y:S01]  /*1b260*/  UMOV UR22, UR10 ;  /* 0x0000000a00167c82 */ /* 0x000fe20008000000 */
[----:B------:R-:W-:-:S02]  /*1b270*/  UMOV UR23, UR11 ;  /* 0x0000000b00177c82 */ /* 0x000fc40008000000 */
[----:B------:R-:W3:Y:S04]  /*1b280*/  LDL.LU R192, [R1+0x126c] ;  /* 0x00126c0001c07983 */ /* 0x000ee80000300800 */
[----:B------:R-:W3:Y:S01]  /*1b290*/  LDL.LU R193, [R1+0x1264] ;  /* 0x0012640001c17983 */ /* 0x000ee20000300800 */
[----:B------:R-:W-:Y:S02]  /*1b2a0*/  WARPGROUP.DEPBAR.LE gsb0, 0x0 ;  /* 0x00008000000079c5 */ /* 0x000fe40000010000 */
[----:B------:R-:W-:-:S06]  /*1b2b0*/  WARPGROUP.ARRIVE ;  /* 0x00000000000079c5 */ /* 0x000fcc0000000000 */
[----:B------:R-:W-:Y:S01]  /*1b2c0*/  QGMMA.64x128x32.F32.E5M2.E5M2 R88, gdesc[UR20], R88, gsb0 ;  /* 0x01e00000145879f3 */ /* 0x000fe20008003858 */
[----:B------:R-:W-:Y:S01]  /*1b2d0*/  VIADD R215, R215, 0x1 ;  /* 0x00000001d7d77836 */ /* 0x000fe20000000000 */
[----:B------:R-:W-:Y:S02]  /*1b2e0*/  R2UR UR48, R208 ;  /* 0x00000000d03072ca */ /* 0x000fe400000e0000 */
[----:B------:R-:W-:Y:S02]  /*1b2f0*/  R2UR UR53, R209 ;  /* 0x00000000d13572ca */ /* 0x000fe400000e0000 */
[----:B------:R-:W-:Y:S02]  /*1b300*/  R2UR UR52, R210 ;  /* 0x00000000d23472ca */ /* 0x000fe400000e0000 */
[----:B----4-:R-:W-:Y:S02]  /*1b310*/  R2UR UR7, R211 ;  /* 0x00000000d30772ca */ /* 0x010fe400000e0000 */
[----:B------:R-:W-:-:S02]  /*1b320*/  R2UR UR6, R212 ;  /* 0x00000000d40672ca */ /* 0x000fc400000e0000 */
[----:B------:R-:W-:Y:S02]  /*1b330*/  R2UR UR5, R213 ;  /* 0x00000000d50572ca */ /* 0x000fe400000e0000 */
[----:B------:R-:W-:Y:S01]  /*1b340*/  R2UR UR4, R214 ;  /* 0x00000000d60472ca */ /* 0x000fe200000e0000 */
        /* <DEDUP_REMOVED lines=33> */
[----:B0-----:R-:W4:Y:S04]  /*1b560*/  LDL.LU.64 R150, [R1+0x1788] ;  /* 0x0017880001967983 */ /* 0x001f280000300a00 */
[----:B------:R-:W4:Y:S04]  /*1b570*/  LDL.LU.64 R148, [R1+0x1780] ;  /* 0x0017800001947983 */ /* 0x000f280000300a00 */
        /* <DEDUP_REMOVED lines=30> */
[----:B------:R-:W4:Y:S04]  /*1b760*/  LDL.LU R194, [R1+0x125c] ;  /* 0x00125c0001c27983 */ /* 0x000f280000300800 */
[----:B------:R0:W-:Y:S04]  /*1b770*/  STL [R1+0x71c], R215 ;  /* 0x00071cd701007387 */ /* 0x0001e80000100800 */
[----:B------:R-:W4:Y:S04]  /*1b780*/  LDL.LU R195, [R1+0x1254] ;  /* 0x0012540001c37983 */ /* 0x000f280000300800 */
        /* <DEDUP_REMOVED lines=16> */
[----:B------:R-:W4:Y:S01]  /*1b890*/  LDL.LU R212, [R1+0x1230] ;  /* 0x0012300001d47983 */ /* 0x000f220000300800 */
[----:B--2---:R-:W-:-:S03]  /*1b8a0*/  ISETP.NE.U32.AND P0, PT, R215, R0, PT ;  /* 0x00000000d700720c */ /* 0x004fc60003f05070 */
[----:B------:R-:W2:Y:S04]  /*1b8b0*/  LDL.LU R213, [R1+0x1204] ;  /* 0x0012040001d57983 */ /* 0x000ea80000300800 */
[----:B------:R-:W2:Y:S04]  /*1b8c0*/  LDL.LU R214, [R1+0x1228] ;  /* 0x0012280001d67983 */ /* 0x000ea80000300800 */
[----:B0-----:R-:W2:Y:S01]  /*1b8d0*/  LDL.LU R215, [R1+0x11fc] ;  /* 0x0011fc0001d77983 */ /* 0x001ea20000300800 */
[----:B------:R-:W-:Y:S02]  /*1b8e0*/  IADD3 R222, P6, R222, UR6, RZ ;  /* 0x00000006dede7c10 */ /* 0x000fe4000ffde0ff */
[----:B------:R-:W-:-:S02]  /*1b8f0*/  IADD3 R224, P1, R224, UR6, RZ ;  /* 0x00000006e0e07c10 */ /* 0x000fc4000ff3e0ff */
[----:B------:R-:W-:Y:S02]  /*1b900*/  IADD3 R226, P2, R226, UR6, RZ ;  /* 0x00000006e2e27c10 */ /* 0x000fe4000ff5e0ff */
[----:B------:R-:W-:Y:S02]  /*1b910*/  IADD3 R228, P3, R228, UR6, RZ ;  /* 0x00000006e4e47c10 */ /* 0x000fe4000ff7e0ff */
[----:B---3--:R-:W-:Y:S02]  /*1b920*/  IADD3 R192, P4, R192, UR6, RZ ;  /* 0x00000006c0c07c10 */ /* 0x008fe4000ff9e0ff */
[----:B------:R-:W-:Y:S02]  /*1b930*/  IADD3 R193, P5, R193, UR6, RZ ;  /* 0x00000006c1c17c10 */ /* 0x000fe4000ffbe0ff */
[----:B------:R-:W-:Y:S02]  /*1b940*/  IADD3.X R221, R221, UR5, RZ, P6, !PT ;  /* 0x00000005dddd7c10 */ /* 0x000fe4000b7fe4ff */
[----:B------:R-:W-:-:S02]  /*1b950*/  IADD3.X R223, R223, UR5, RZ, P1, !PT ;  /* 0x00000005dfdf7c10 */ /* 0x000fc40008ffe4ff */
[----:B------:R-:W-:Y:S01]  /*1b960*/  IADD3.X R225, R225, UR5, RZ, P2, !PT ;  /* 0x00000005e1e17c10 */ /* 0x000fe200097fe4ff */
[----:B------:R0:W-:Y:S01]  /*1b970*/  STL [R1+0x126c], R192 ;  /* 0x00126cc001007387 */ /* 0x0001e20000100800 */
[----:B------:R-:W-:-:S03]  /*1b980*/  IADD3.X R227, R227, UR5, RZ, P3, !PT ;  /* 0x00000005e3e37c10 */ /* 0x000fc60009ffe4ff */
[----:B------:R1:W-:Y:S01]  /*1b990*/  STL [R1+0x1264], R193 ;  /* 0x001264c101007387 */ /* 0x0003e20000100800 */
[----:B----4-:R-:W-:Y:S02]  /*1b9a0*/  IADD3 R194, P6, R194, UR6, RZ ;  /* 0x00000006c2c27c10 */ /* 0x010fe4000ffde0ff */
[----:B------:R-:W-:-:S03]  /*1b9b0*/  IADD3 R195, P1, R195, UR6, RZ ;  /* 0x00000006c3c37c10 */ /* 0x000fc6000ff3e0ff */
[----:B------:R3:W-:Y:S01]  /*1b9c0*/  STL [R1+0x125c], R194 ;  /* 0x00125cc201007387 */ /* 0x0007e20000100800 */
[----:B------:R-:W-:-:S03]  /*1b9d0*/  IADD3 R196, P2, R196, UR6, RZ ;  /* 0x00000006c4c47c10 */ /* 0x000fc6000ff5e0ff */
[----:B------:R4:W-:Y:S01]  /*1b9e0*/  STL [R1+0x1254], R195 ;  /* 0x001254c301007387 */ /* 0x0009e20000100800 */
[----:B------:R-:W-:-:S03]  /*1b9f0*/  IADD3 R197, P3, R197, UR6, RZ ;  /* 0x00000006c5c57c10 */ /* 0x000fc6000ff7e0ff */
[----:B------:R4:W-:Y:S01]  /*1ba00*/  STL [R1+0x124c], R196 ;  /* 0x00124cc401007387 */ /* 0x0009e20000100800 */
[----:B------:R-:W-:-:S03]  /*1ba10*/  IADD3.X R198, R198, UR5, RZ, P4, !PT ;  /* 0x00000005c6c67c10 */ /* 0x000fc6000a7fe4ff */
        /* <DEDUP_REMOVED lines=29> */
[----:B--2---:R-:W-:-:S03]  /*1bbf0*/  IADD3 R213, P5, R213, UR6, RZ ;  /* 0x00000006d5d57c10 */ /* 0x004fc6000ffbe0ff */
[----:B------:R2:W-:Y:S01]  /*1bc00*/  STL [R1+0x1230], R212 ;  /* 0x001230d401007387 */ /* 0x0005e20000100800 */
[----:B------:R-:W-:-:S03]  /*1bc10*/  IADD3.X R214, R214, UR5, RZ, P6, !PT ;  /* 0x00000005d6d67c10 */ /* 0x000fc6000b7fe4ff */
[----:B------:R-:W2:Y:S01]  /*1bc20*/  LDL.LU R185, [R1+0x1220] ;  /* 0x0012200001b97983 */ /* 0x000ea20000300800 */
[----:B------:R-:W-:-:S03]  /*1bc30*/  IADD3 R215, P6, R215, UR6, RZ ;  /* 0x00000006d7d77c10 */ /* 0x000fc6000ffde0ff */
[----:B------:R2:W-:Y:S04]  /*1bc40*/  STL [R1+0x1204], R213 ;  /* 0x001204d501007387 */ /* 0x0005e80000100800 */
[----:B------:R-:W2:Y:S04]  /*1bc50*/  LDL.LU R186, [R1+0x11f4] ;  /* 0x0011f40001ba7983 */ /* 0x000ea80000300800 */
[----:B------:R2:W-:Y:S04]  /*1bc60*/  STL [R1+0x1228], R214 ;  /* 0x001228d601007387 */ /* 0x0005e80000100800 */
[----:B------:R-:W2:Y:S04]  /*1bc70*/  LDL.LU R187, [R1+0x1218] ;  /* 0x0012180001bb7983 */ /* 0x000ea80000300800 */
[----:B------:R2:W-:Y:S04]  /*1bc80*/  STL [R1+0x11fc], R215 ;  /* 0x0011fcd701007387 */ /* 0x0005e80000100800 */
[----:B------:R-:W2:Y:S04]  /*1bc90*/  LDL.LU R188, [R1+0x11ec] ;  /* 0x0011ec0001bc7983 */ /* 0x000ea80000300800 */
[----:B------:R-:W2:Y:S04]  /*1bca0*/  LDL.LU R189, [R1+0x1210] ;  /* 0x0012100001bd7983 */ /* 0x000ea80000300800 */
[----:B------:R-:W2:Y:S04]  /*1bcb0*/  LDL.LU R190, [R1+0x11e4] ;  /* 0x0011e40001be7983 */ /* 0x000ea80000300800 */
[----:B------:R-:W2:Y:S04]  /*1bcc0*/  LDL.LU R191, [R1+0x1208] ;  /* 0x0012080001bf7983 */ /* 0x000ea80000300800 */
[----:B0-----:R-:W2:Y:S04]  /*1bcd0*/  LDL.LU R192, [R1+0x11dc] ;  /* 0x0011dc0001c07983 */ /* 0x001ea80000300800 */
[----:B-1----:R-:W2:Y:S04]  /*1bce0*/  LDL.LU R193, [R1+0x1200] ;  /* 0x0012000001c17983 */ /* 0x002ea80000300800 */
[----:B---3--:R-:W3:Y:S04]  /*1bcf0*/  LDL.LU R194, [R1+0x11d4] ;  /* 0x0011d40001c27983 */ /* 0x008ee80000300800 */
[----:B----4-:R-:W4:Y:S04]  /*1bd00*/  LDL.LU R195, [R1+0x11f8] ;  /* 0x0011f80001c37983 */ /* 0x010f280000300800 */
        /* <DEDUP_REMOVED lines=16> */
[----:B--2---:R-:W2:Y:S04]  /*1be10*/  LDL.LU R212, [R1+0x118c] ;  /* 0x00118c0001d47983 */ /* 0x004ea80000300800 */
[----:B------:R-:W2:Y:S04]  /*1be20*/  LDL.LU R213, [R1+0x11b0] ;  /* 0x0011b00001d57983 */ /* 0x000ea80000300800 */
[----:B------:R-:W2:Y:S04]  /*1be30*/  LDL.LU R214, [R1+0x1184] ;  /* 0x0011840001d67983 */ /* 0x000ea80000300800 */
[----:B------:R-:W2:Y:S01]  /*1be40*/  LDL.LU R215, [R1+0x11a8] ;  /* 0x0011a80001d77983 */ /* 0x000ea20000300800 */
[----:B------:R-:W-:-:S02]  /*1be50*/  IADD3.X R185, R185, UR5, RZ, P1, !PT ;  /* 0x00000005b9b97c10 */ /* 0x000fc40008ffe4ff */
[----:B------:R-:W-:-:S03]  /*1be60*/  IADD3 R186, P1, R186, UR6, RZ ;  /* 0x00000006baba7c10 */ /* 0x000fc6000ff3e0ff */
[----:B------:R0:W-:Y:S01]  /*1be70*/  STL [R1+0x1220], R185 ;  /* 0x001220b901007387 */ /* 0x0001e20000100800 */
[----:B------:R-:W-:-:S03]  /*1be80*/  IADD3.X R187, R187, UR5, RZ, P2, !PT ;  /* 0x00000005bbbb7c10 */ /* 0x000fc600097fe4ff */
[----:B------:R-:W-:Y:S01]  /*1be90*/  STL [R1+0x11f4], R186 ;  /* 0x0011f4ba01007387 */ /* 0x000fe20000100800 */
        /* <DEDUP_REMOVED lines=12> */
[----:B---3--:R-:W-:-:S03]  /*1bf60*/  IADD3 R194, P5, R194, UR6, RZ ;  /* 0x00000006c2c27c10 */ /* 0x008fc6000ffbe0ff */
[----:B------:R3:W-:Y:S01]  /*1bf70*/  STL [R1+0x1200], R193 ;  /* 0x001200c101007387 */ /* 0x0007e20000100800 */
[----:B----4-:R-:W-:-:S03]  /*1bf80*/  IADD3.X R195, R195, UR5, RZ, P6, !PT ;  /* 0x00000005c3c37c10 */ /* 0x010fc6000b7fe4ff */
        /* <DEDUP_REMOVED lines=33> */
[----:B--2---:R-:W-:-:S03]  /*1c1a0*/  IADD3 R212, P2, R212, UR6, RZ ;  /* 0x00000006d4d47c10 */ /* 0x004fc6000ff5e0ff */
[----:B------:R2:W-:Y:S01]  /*1c1b0*/  STL [R1+0x11b8], R211 ;  /* 0x0011b8d301007387 */ /* 0x0005e20000100800 */
[----:B------:R-:W-:-:S03]  /*1c1c0*/  IADD3.X R213, R213, UR5, RZ, P3, !PT ;  /* 0x00000005d5d57c10 */ /* 0x000fc60009ffe4ff */
[----:B------:R-:W-:Y:S01]  /*1c1d0*/  STL [R1+0x118c], R212 ;  /* 0x00118cd401007387 */ /* 0x000fe20000100800 */
[----:B------:R-:W-:-:S03]  /*1c1e0*/  IADD3 R214, P3, R214, UR6, RZ ;  /* 0x00000006d6d67c10 */ /* 0x000fc6000ff7e0ff */
[----:B------:R2:W-:Y:S01]  /*1c1f0*/  STL [R1+0x11b0], R213 ;  /* 0x0011b0d501007387 */ /* 0x0005e20000100800 */
[----:B------:R-:W-:-:S03]  /*1c200*/  IADD3.X R215, R215, UR5, RZ, P4, !PT ;  /* 0x00000005d7d77c10 */ /* 0x000fc6000a7fe4ff */
[----:B------:R-:W-:Y:S04]  /*1c210*/  STL [R1+0x1184], R214 ;  /* 0x001184d601007387 */ /* 0x000fe80000100800 */
[----:B------:R2:W-:Y:S04]  /*1c220*/  STL [R1+0x11a8], R215 ;  /* 0x0011a8d701007387 */ /* 0x0005e80000100800 */
[----:B------:R-:W2:Y:S01]  /*1c230*/  LDL.LU R244, [R1+0x117c] ;  /* 0x00117c0001f47983 */ /* 0x000ea20000300800 */
[----:B------:R-:W-:Y:S02]  /*1c240*/  IMAD.MOV.U32 R2, RZ, RZ, R153 ;  /* 0x000000ffff027224 */ /* 0x000fe400078e0099 */
[----:B------:R-:W-:-:S02]  /*1c250*/  IMAD.MOV.U32 R23, RZ, RZ, R152 ;  /* 0x000000ffff177224 */ /* 0x000fc400078e0098 */
[----:B------:R-:W-:Y:S01]  /*1c260*/  IMAD.MOV.U32 R245, RZ, RZ, R155 ;  /* 0x000000fffff57224 */ /* 0x000fe200078e009b */
[----:B------:R-:W2:Y:S01]  /*1c270*/  LDL.LU.64 R152, [R1] ;  /* 0x0000000001987983 */ /* 0x000ea20000300a00 */
[----:B------:R-:W-:Y:S02]  /*1c280*/  IMAD.MOV.U32 R3, RZ, RZ, R154 ;  /* 0x000000ffff037224 */ /* 0x000fe400078e009a */
[----:B------:R-:W-:Y:S01]  /*1c290*/  IMAD.MOV.U32 R247, RZ, RZ, R157 ;  /* 0x000000fffff77224 */ /* 0x000fe200078e009d */
[----:B------:R-:W2:Y:S01]  /*1c2a0*/  LDL.LU.64 R154, [R1+0x8] ;  /* 0x00000800019a7983 */ /* 0x000ea20000300a00 */
[----:B------:R-:W-:Y:S02]  /*1c2b0*/  IMAD.MOV.U32 R246, RZ, RZ, R156 ;  /* 0x000000fffff67224 */ /* 0x000fe400078e009c */
[----:B------:R-:W-:Y:S01]  /*1c2c0*/  IMAD.MOV.U32 R249, RZ, RZ, R159 ;  /* 0x000000fffff97224 */ /* 0x000fe200078e009f */
[----:B------:R-:W2:Y:S01]  /*1c2d0*/  LDL.LU.64 R156, [R1+0x10] ;  /* 0x00001000019c7983 */ /* 0x000ea20000300a00 */
[----:B------:R-:W-:-:S02]  /*1c2e0*/  IMAD.MOV.U32 R248, RZ, RZ, R158 ;  /* 0x000000fffff87224 */ /* 0x000fc400078e009e */
[----:B------:R-:W-:Y:S01]  /*1c2f0*/  IMAD.MOV.U32 R251, RZ, RZ, R161 ;  /* 0x000000fffffb7224 */ /* 0x000fe200078e00a1 */
[----:B------:R-:W2:Y:S01]  /*1c300*/  LDL.LU.64 R158, [R1+0x18] ;  /* 0x00001800019e7983 */ /* 0x000ea20000300a00 */
        /* <DEDUP_REMOVED lines=30> */
[----:B------:R-:W-:-:S03]  /*1c4f0*/  IMAD.MOV.U32 R21, RZ, RZ, R180 ;  /* 0x000000ffff157224 */ /* 0x000fc600078e00b4 */
[----:B------:R-:W2:Y:S04]  /*1c500*/  LDL.LU.64 R180, [R1+0x70] ;  /* 0x0000700001b47983 */ /* 0x000ea80000300a00 */
[----:B------:R-:W2:Y:S04]  /*1c510*/  LDL.LU.64 R182, [R1+0x78] ;  /* 0x0000780001b67983 */ /* 0x000ea80000300a00 */
[----:B0-----:R-:W2:Y:S04]  /*1c520*/  LDL.LU.64 R184, [R1+0x80] ;  /* 0x0000800001b87983 */ /* 0x001ea80000300a00 */
[----:B-1----:R-:W2:Y:S04]  /*1c530*/  LDL.LU.64 R186, [R1+0x88] ;  /* 0x0000880001ba7983 */ /* 0x002ea80000300a00 */
[----:B------:R-:W2:Y:S04]  /*1c540*/  LDL.LU.64 R188, [R1+0x90] ;  /* 0x0000900001bc7983 */ /* 0x000ea80000300a00 */
[----:B------:R-:W2:Y:S04]  /*1c550*/  LDL.LU.64 R190, [R1+0x98] ;  /* 0x0000980001be7983 */ /* 0x000ea80000300a00 */
[----:B---3--:R-:W3:Y:S04]  /*1c560*/  LDL.LU.64 R192, [R1+0xa0] ;  /* 0x0000a00001c07983 */ /* 0x008ee80000300a00 */
[----:B----4-:R-:W3:Y:S04]  /*1c570*/  LDL.LU.64 R194, [R1+0xa8] ;  /* 0x0000a80001c27983 */ /* 0x010ee80000300a00 */
[----:B------:R-:W3:Y:S04]  /*1c580*/  LDL.LU.64 R196, [R1+0xb0] ;  /* 0x0000b00001c47983 */ /* 0x000ee80000300a00 */
[----:B------:R-:W3:Y:S04]  /*1c590*/  LDL.LU.64 R198, [R1+0xb8] ;  /* 0x0000b80001c67983 */ /* 0x000ee80000300a00 */
[----:B------:R-:W3:Y:S04]  /*1c5a0*/  LDL.LU.64 R200, [R1+0xc0] ;  /* 0x0000c00001c87983 */ /* 0x000ee80000300a00 */
[----:B------:R-:W3:Y:S04]  /*1c5b0*/  LDL.LU.64 R202, [R1+0xc8] ;  /* 0x0000c80001ca7983 */ /* 0x000ee80000300a00 */
[----:B------:R-:W3:Y:S04]  /*1c5c0*/  LDL.LU.64 R204, [R1+0xd0] ;  /* 0x0000d00001cc7983 */ /* 0x000ee80000300a00 */
[----:B------:R-:W3:Y:S04]  /*1c5d0*/  LDL.LU.64 R206, [R1+0xd8] ;  /* 0x0000d80001ce7983 */ /* 0x000ee80000300a00 */
[----:B------:R-:W3:Y:S04]  /*1c5e0*/  LDL.LU.64 R208, [R1+0xe0] ;  /* 0x0000e00001d07983 */ /* 0x000ee80000300a00 */
[----:B--2---:R-:W3:Y:S04]  /*1c5f0*/  LDL.LU.64 R210, [R1+0xe8] ;  /* 0x0000e80001d27983 */ /* 0x004ee80000300a00 */
[----:B------:R-:W3:Y:S04]  /*1c600*/  LDL.LU.64 R212, [R1+0xf0] ;  /* 0x0000f00001d47983 */ /* 0x000ee80000300a00 */
[----:B------:R-:W3:Y:S01]  /*1c610*/  LDL.LU.64 R214, [R1+0xf8] ;  /* 0x0000f80001d67983 */ /* 0x000ee20000300a00 */
[----:B------:R-:W-:-:S05]  /*1c620*/  IADD3 R244, P4, R244, UR6, RZ ;  /* 0x00000006f4f47c10 */ /* 0x000fca000ff9e0ff */
[----:B------:R0:W-:Y:S04]  /*1c630*/  STL [R1+0x117c], R244 ;  /* 0x00117cf401007387 */ /* 0x0001e80000100800 */
[----:B0-----:R-:W2:Y:S02]  /*1c640*/  LDL.LU R244, [R1+0x11a0] ;  /* 0x0011a00001f47983 */ /* 0x001ea40000300800 */
[----:B--2---:R-:W-:-:S05]  /*1c650*/  IADD3.X R244, R244, UR5, RZ, P5, !PT ;  /* 0x00000005f4f47c10 */ /* 0x004fca000affe4ff */
[----:B------:R0:W-:Y:S04]  /*1c660*/  STL [R1+0x11a0], R244 ;  /* 0x0011a0f401007387 */ /* 0x0001e80000100800 */
[----:B0-----:R-:W2:Y:S02]  /*1c670*/  LDL.LU R244, [R1+0x1174] ;  /* 0x0011740001f47983 */ /* 0x001ea40000300800 */
[----:B--2---:R-:W-:-:S05]  /*1c680*/  IADD3 R244, P5, R244, UR6, RZ ;  /* 0x00000006f4f47c10 */ /* 0x004fca000ffbe0ff */
        /* <DEDUP_REMOVED lines=352> */
[----:B0-----:R-:W2:Y:S01]  /*1dc90*/  LDL.LU R244, [R1+0xf9c] ;  /* 0x000f9c0001f47983 */ /* 0x001ea20000300800 */
[----:B---3--:R-:W-:Y:S01]  /*1dca0*/  WARPGROUP.ARRIVE ;  /* 0x00000000000079c5 */ /* 0x008fe20000000000 */
[----:B------:R-:W-:Y:S01]  /*1dcb0*/  UMOV UR26, UR14 ;  /* 0x0000000e001a7c82 */ /* 0x000fe20008000000 */
[----:B------:R-:W-:-:S04]  /*1dcc0*/  UMOV UR27, UR15 ;  /* 0x0000000f001b7c82 */ /* 0x000fc80008000000 */
[----:B------:R-:W-:Y:S01]  /*1dcd0*/  QGMMA.64x128x32.F32.E5M2.E5M2 R152, gdesc[UR24], R152, gsb0 ;  /* 0x01e00000189879f3 */ /* 0x000fe20008003898 */
[----:B------:R-:W-:Y:S01]  /*1dce0*/  UMOV UR30, UR10 ;  /* 0x0000000a001e7c82 */ /* 0x000fe20008000000 */
[----:B------:R-:W-:Y:S01]  /*1dcf0*/  UMOV UR31, UR11 ;  /* 0x0000000b001f7c82 */ /* 0x000fe20008000000 */
[----:B--2---:R-:W-:-:S05]  /*1dd00*/  IADD3 R244, P4, R244, UR6, RZ ;  /* 0x00000006f4f47c10 */ /* 0x004fca000ff9e0ff */
[----:B------:R0:W-:Y:S04]  /*1dd10*/  STL [R1+0xf9c], R244 ;  /* 0x000f9cf401007387 */ /* 0x0001e80000100800 */
[----:B0-----:R-:W2:Y:S01]  /*1dd20*/  LDL.LU R244, [R1+0xfc0] ;  /* 0x000fc00001f47983 */ /* 0x001ea20000300800 */
[----:B------:R-:W-:Y:S02]  /*1dd30*/  WARPGROUP.DEPBAR.LE gsb0, 0x0 ;  /* 0x00008000000079c5 */ /* 0x000fe40000010000 */
[----:B------:R-:W-:-:S06]  /*1dd40*/  WARPGROUP.ARRIVE ;  /* 0x00000000000079c5 */ /* 0x000fcc0000000000 */
[----:B------:R-:W-:Y:S03]  /*1dd50*/  QGMMA.64x128x32.F32.E5M2.E5M2 R152, gdesc[UR28], R152, gsb0 ;  /* 0x01e000001c9879f3 */ /* 0x000fe60008003898 */
[----:B------:R-:W-:Y:S02]  /*1dd60*/  WARPGROUP.DEPBAR.LE gsb0, 0x0 ;  /* 0x00008000000079c5 */ /* 0x000fe40000010000 */
[----:B--2---:R-:W-:-:S05]  /*1dd70*/  IADD3.X R244, R244, UR5, RZ, P5, !PT ;  /* 0x00000005f4f47c10 */ /* 0x004fca000affe4ff */
[----:B------:R-:W-:Y:S04]  /*1dd80*/  STL [R1+0xfc0], R244 ;  /* 0x000fc0f401007387 */ /* 0x000fe80000100800 */
[----:B------:R-:W-:Y:S04]  /*1dd90*/  STL.64 [R1], R152 ;  /* 0x0000009801007387 */ /* 0x000fe80000100a00 */
        /* <DEDUP_REMOVED lines=32> */
[----:B------:R-:W3:Y:S04]  /*1dfa0*/  LDL.LU.64 R212, [R1+0x1680] ;  /* 0x0016800001d47983 */ /* 0x000ee80000300a00 */
[----:B------:R-:W4:Y:S04]  /*1dfb0*/  LDL.LU.64 R210, [R1+0x1678] ;  /* 0x0016780001d27983 */ /* 0x000f280000300a00 */
[----:B------:R-:W2:Y:S04]  /*1dfc0*/  LDL.LU.64 R208, [R1+0x1670] ;  /* 0x0016700001d07983 */ /* 0x000ea80000300a00 */
[----:B------:R-:W3:Y:S04]  /*1dfd0*/  LDL.LU.64 R206, [R1+0x1668] ;  /* 0x0016680001ce7983 */ /* 0x000ee80000300a00 */
[----:B------:R-:W4:Y:S04]  /*1dfe0*/  LDL.LU.64 R204, [R1+0x1660] ;  /* 0x0016600001cc7983 */ /* 0x000f280000300a00 */
        /* <DEDUP_REMOVED lines=26> */
[----:B----4-:R-:W-:-:S02]  /*1e190*/  IADD3 R205, P5, R205, UR6, RZ ;  /* 0x00000006cdcd7c10 */ /* 0x010fc4000ffbe0ff */
[----:B---3--:R-:W-:Y:S02]  /*1e1a0*/  IADD3.X R206, R206, UR5, RZ, P6, !PT ;  /* 0x00000005cece7c10 */ /* 0x008fe4000b7fe4ff */
[----:B------:R-:W-:Y:S02]  /*1e1b0*/  IADD3 R207, P6, R207, UR6, RZ ;  /* 0x00000006cfcf7c10 */ /* 0x000fe4000ffde0ff */
[----:B--2---:R-:W-:Y:S01]  /*1e1c0*/  IADD3.X R208, R208, UR5, RZ, P1, !PT ;  /* 0x00000005d0d07c10 */ /* 0x004fe20008ffe4ff */
[----:B------:R0:W-:Y:S01]  /*1e1d0*/  STL [R1+0xf94], R205 ;  /* 0x000f94cd01007387 */ /* 0x0001e20000100800 */
[----:B------:R-:W-:Y:S02]  /*1e1e0*/  IADD3 R209, P1, R209, UR6, RZ ;  /* 0x00000006d1d17c10 */ /* 0x000fe4000ff3e0ff */
[----:B------:R-:W-:Y:S02]  /*1e1f0*/  IADD3.X R210, R210, UR5, RZ, P2, !PT ;  /* 0x00000005d2d27c10 */ /* 0x000fe400097fe4ff */
[----:B------:R-:W-:Y:S01]  /*1e200*/  IADD3 R211, P2, R211, UR6, RZ ;  /* 0x00000006d3d37c10 */ /* 0x000fe2000ff5e0ff */
[----:B0-----:R-:W2:Y:S04]  /*1e210*/  LDL.LU R205, [R1+0x158c] ;  /* 0x00158c0001cd7983 */ /* 0x001ea80000300800 */
[----:B------:R0:W-:Y:S01]  /*1e220*/  STL [R1+0xfb8], R206 ;  /* 0x000fb8ce01007387 */ /* 0x0001e20000100800 */
[----:B------:R-:W-:-:S02]  /*1e230*/  IADD3.X R212, R212, UR5, RZ, P3, !PT ;  /* 0x00000005d4d47c10 */ /* 0x000fc40009ffe4ff */
[----:B------:R-:W-:Y:S01]  /*1e240*/  IADD3 R213, P3, R213, UR6, RZ ;  /* 0x00000006d5d57c10 */ /* 0x000fe2000ff7e0ff */
[----:B0-----:R-:W2:Y:S04]  /*1e250*/  LDL.LU R206, [R1+0x1588] ;  /* 0x0015880001ce7983 */ /* 0x001ea80000300800 */
[----:B------:R0:W-:Y:S01]  /*1e260*/  STL [R1+0xf8c], R207 ;  /* 0x000f8ccf01007387 */ /* 0x0001e20000100800 */
[----:B------:R-:W-:-:S03]  /*1e270*/  IADD3.X R214, R214, UR5, RZ, P4, !PT ;  /* 0x00000005d6d67c10 */ /* 0x000fc6000a7fe4ff */
[----:B0-----:R-:W2:Y:S04]  /*1e280*/  LDL.LU R207, [R1+0x1584] ;  /* 0x0015840001cf7983 */ /* 0x001ea80000300800 */
[----:B------:R0:W-:Y:S01]  /*1e290*/  STL [R1+0xfb0], R208 ;  /* 0x000fb0d001007387 */ /* 0x0001e20000100800 */
[----:B------:R-:W-:-:S03]  /*1e2a0*/  IADD3 R215, P4, R215, UR6, RZ ;  /* 0x00000006d7d77c10 */ /* 0x000fc6000ff9e0ff */
[----:B0-----:R-:W2:Y:S04]  /*1e2b0*/  LDL.LU R208, [R1+0x1580] ;  /* 0x0015800001d07983 */ /* 0x001ea80000300800 */
[----:B------:R0:W-:Y:S04]  /*1e2c0*/  STL [R1+0xf84], R209 ;  /* 0x000f84d101007387 */ /* 0x0001e80000100800 */
        /* <DEDUP_REMOVED lines=13> */
[----:B------:R-:W3:Y:S02]  /*1e3a0*/  LDL.LU R244, [R1+0xf90] ;  /* 0x000f900001f47983 */ /* 0x000ee40000300800 */
[----:B---3--:R-:W-:-:S05]  /*1e3b0*/  IADD3.X R244, R244, UR5, RZ, P5, !PT ;  /* 0x00000005f4f47c10 */ /* 0x008fca000affe4ff */
[----:B------:R0:W-:Y:S04]  /*1e3c0*/  STL [R1+0xf90], R244 ;  /* 0x000f90f401007387 */ /* 0x0001e80000100800 */
[----:B0-----:R-:W3:Y:S02]  /*1e3d0*/  LDL.LU R244, [R1+0xf64] ;  /* 0x000f640001f47983 */ /* 0x001ee40000300800 */
[----:B---3--:R-:W-:-:S05]  /*1e3e0*/  IADD3 R244, P5, R244, UR6, RZ ;  /* 0x00000006f4f47c10 */ /* 0x008fca000ffbe0ff */
[----:B------:R0:W-:Y:S04]  /*1e3f0*/  STL [R1+0xf64], R244 ;  /* 0x000f64f401007387 */ /* 0x0001e80000100800 */
[----:B0-----:R-:W3:Y:S02]  /*1e400*/  LDL.LU R244, [R1+0xf88] ;  /* 0x000f880001f47983 */ /* 0x001ee40000300800 */
        /* <DEDUP_REMOVED lines=138> */
[----:B---3--:R-:W-:Y:S02]  /*1ecb0*/  IADD3.X R244, R244, UR5, RZ, P5, !PT ;  /* 0x00000005f4f47c10 */ /* 0x008fe4000affe4ff */
[----:B------:R-:W-:-:S03]  /*1ecc0*/  IADD3 R92, P5, R92, UR6, RZ ;  /* 0x000000065c5c7c10 */ /* 0x000fc6000ffbe0ff */
[----:B------:R-:W-:Y:S04]  /*1ecd0*/  STL [R1+0xed0], R244 ;  /* 0x000ed0f401007387 */ /* 0x000fe80000100800 */
[----:B------:R0:W-:Y:S04]  /*1ece0*/  STL [R1+0xea4], R92 ;  /* 0x000ea45c01007387 */ /* 0x0001e80000100800 */
[----:B0-----:R-:W3:Y:S04]  /*1ecf0*/  LDL.LU R92, [R1+0x1560] ;  /* 0x00156000015c7983 */ /* 0x001ee80000300800 */
[----:B------:R-:W4:Y:S02]  /*1ed00*/  LDL.LU R244, [R1+0xec8] ;  /* 0x000ec80001f47983 */ /* 0x000f240000300800 */
[----:B----4-:R-:W-:-:S02]  /*1ed10*/  IADD3.X R244, R244, UR5, RZ, P6, !PT ;  /* 0x00000005f4f47c10 */ /* 0x010fc4000b7fe4ff */
[----:B------:R-:W-:-:S03]  /*1ed20*/  IADD3 R90, P6, R90, UR6, RZ ;  /* 0x000000065a5a7c10 */ /* 0x000fc6000ffde0ff */
[----:B------:R-:W-:Y:S04]  /*1ed30*/  STL [R1+0xec8], R244 ;  /* 0x000ec8f401007387 */ /* 0x000fe80000100800 */
[----:B------:R0:W-:Y:S04]  /*1ed40*/  STL [R1+0xe9c], R90 ;  /* 0x000e9c5a01007387 */ /* 0x0001e80000100800 */
[----:B0-----:R-:W4:Y:S04]  /*1ed50*/  LDL.LU R90, [R1+0x155c] ;  /* 0x00155c00015a7983 */ /* 0x001f280000300800 */
[----:B------:R-:W2:Y:S02]  /*1ed60*/  LDL.LU R244, [R1+0xec0] ;  /* 0x000ec00001f47983 */ /* 0x000ea40000300800 */
[----:B--2---:R-:W-:-:S02]  /*1ed70*/  IADD3.X R244, R244, UR5, RZ, P1, !PT ;  /* 0x00000005f4f47c10 */ /* 0x004fc40008ffe4ff */
[----:B------:R-:W-:-:S03]  /*1ed80*/  IADD3 R88, P1, R88, UR6, RZ ;  /* 0x0000000658587c10 */ /* 0x000fc6000ff3e0ff */
[----:B------:R-:W-:Y:S04]  /*1ed90*/  STL [R1+0xec0], R244 ;  /* 0x000ec0f401007387 */ /* 0x000fe80000100800 */
[----:B------:R0:W-:Y:S04]  /*1eda0*/  STL [R1+0xe94], R88 ;  /* 0x000e945801007387 */ /* 0x0001e80000100800 */
[----:B0-----:R-:W2:Y:S01]  /*1edb0*/  LDL.LU R88, [R1+0x1558] ;  /* 0x0015580001587983 */ /* 0x001ea20000300800 */
[----:B----4-:R-:W-:Y:S02]  /*1edc0*/  IADD3.X R90, R90, UR5, RZ, P3, !PT ;  /* 0x000000055a5a7c10 */ /* 0x010fe40009ffe4ff */
[----:B------:R-:W-:-:S02]  /*1edd0*/  IADD3 R91, P3, R91, UR6, RZ ;  /* 0x000000065b5b7c10 */ /* 0x000fc4000ff7e0ff */
[----:B---3--:R-:W-:Y:S02]  /*1ede0*/  IADD3.X R92, R92, UR5, RZ, P4, !PT ;  /* 0x000000055c5c7c10 */ /* 0x008fe4000a7fe4ff */
[----:B------:R-:W-:Y:S02]  /*1edf0*/  IADD3 R93, P4, R93, UR6, RZ ;  /* 0x000000065d5d7c10 */ /* 0x000fe4000ff9e0ff */
[----:B------:R-:W-:Y:S02]  /*1ee00*/  IADD3.X R94, R94, UR5, RZ, P5, !PT ;  /* 0x000000055e5e7c10 */ /* 0x000fe4000affe4ff */
[----:B------:R-:W-:Y:S02]  /*1ee10*/  IADD3 R95, P5, R95, UR6, RZ ;  /* 0x000000065f5f7c10 */ /* 0x000fe4000ffbe0ff */
[----:B------:R-:W-:Y:S02]  /*1ee20*/  IADD3.X R96, R96, UR5, RZ, P6, !PT ;  /* 0x0000000560607c10 */ /* 0x000fe4000b7fe4ff */
[----:B------:R-:W-:-:S02]  /*1ee30*/  IADD3 R97, P6, R97, UR6, RZ ;  /* 0x0000000661617c10 */ /* 0x000fc4000ffde0ff */
[----:B------:R-:W-:Y:S02]  /*1ee40*/  IADD3.X R98, R98, UR5, RZ, P1, !PT ;  /* 0x0000000562627c10 */ /* 0x000fe40008ffe4ff */
        /* <DEDUP_REMOVED lines=43> */
[----:B--2---:R-:W-:Y:S02]  /*1f100*/  IADD3.X R88, R88, UR5, RZ, P2, !PT ;  /* 0x0000000558587c10 */ /* 0x004fe400097fe4ff */
[----:B------:R-:W-:-:S03]  /*1f110*/  IADD3 R89, P2, R89, UR6, RZ ;  /* 0x0000000659597c10 */ /* 0x000fc6000ff5e0ff */
        /* <DEDUP_REMOVED lines=812> */
[----:B------:R0:W-:Y:S02]  /*223e0*/  STL [R1+0xa38], R244 ;  /* 0x000a38f401007387 */ /* 0x0001e40000100800 */
[----:B0-----:R-:W-:Y:S02]  /*223f0*/  IMAD.MOV.U32 R244, RZ, RZ, R245 ;  /* 0x000000fffff47224 */ /* 0x001fe400078e00f5 */
[----:B------:R-:W-:Y:S02]  /*22400*/  IMAD.MOV.U32 R245, RZ, RZ, R246 ;  /* 0x000000fffff57224 */ /* 0x000fe400078e00f6 */
[----:B------:R-:W-:Y:S02]  /*22410*/  IMAD.MOV.U32 R246, RZ, RZ, R247 ;  /* 0x000000fffff67224 */ /* 0x000fe400078e00f7 */
[----:B------:R-:W-:Y:S02]  /*22420*/  IMAD.MOV.U32 R247, RZ, RZ, R248 ;  /* 0x000000fffff77224 */ /* 0x000fe400078e00f8 */
[----:B------:R-:W-:-:S02]  /*22430*/  IMAD.MOV.U32 R248, RZ, RZ, R249 ;  /* 0x000000fffff87224 */ /* 0x000fc400078e00f9 */
[----:B------:R-:W-:Y:S02]  /*22440*/  IMAD.MOV.U32 R249, RZ, RZ, R250 ;  /* 0x000000fffff97224 */ /* 0x000fe400078e00fa */
[----:B------:R-:W-:Y:S02]  /*22450*/  IMAD.MOV.U32 R250, RZ, RZ, R251 ;  /* 0x000000fffffa7224 */ /* 0x000fe400078e00fb */
        /* <DEDUP_REMOVED lines=18> */
[----:B------:R-:W-:Y:S01]  /*22580*/  IMAD.MOV.U32 R20, RZ, RZ, R21 ;  /* 0x000000ffff147224 */ /* 0x000fe200078e0015 */
[----:B------:R-:W-:Y:S01]  /*22590*/  IADD3 R244, P2, R244, UR7, RZ ;  /* 0x00000007f4f47c10 */ /* 0x000fe2000ff5e0ff */
[----:B------:R-:W-:Y:S02]  /*225a0*/  IMAD.MOV.U32 R21, RZ, RZ, R22 ;  /* 0x000000ffff157224 */ /* 0x000fe400078e0016 */
[----:B------:R-:W-:Y:S02]  /*225b0*/  IMAD.MOV.U32 R22, RZ, RZ, R23 ;  /* 0x000000ffff167224 */ /* 0x000fe400078e0017 */
[----:B------:R-:W-:-:S02]  /*225c0*/  IMAD.MOV.U32 R23, RZ, RZ, R2 ;  /* 0x000000ffff177224 */ /* 0x000fc400078e0002 */
[----:B------:R-:W3:Y:S04]  /*225d0*/  LDL.LU R2, [R1+0x898] ;  /* 0x0008980001027983 */ /* 0x000ee80000300800 */
[----:B------:R0:W-:Y:S04]  /*225e0*/  STL [R1+0xa0c], R244 ;  /* 0x000a0cf401007387 */ /* 0x0001e80000100800 */
[----:B0-----:R-:W4:Y:S02]  /*225f0*/  LDL.LU R244, [R1+0xa30] ;  /* 0x000a300001f47983 */ /* 0x001f240000300800 */
[----:B----4-:R-:W-:-:S05]  /*22600*/  IADD3.X R244, R244, UR4, RZ, P3, !PT ;  /* 0x00000004f4f47c10 */ /* 0x010fca0009ffe4ff */
[----:B------:R0:W-:Y:S04]  /*22610*/  STL [R1+0xa30], R244 ;  /* 0x000a30f401007387 */ /* 0x0001e80000100800 */
[----:B0-----:R-:W4:Y:S02]  /*22620*/  LDL.LU R244, [R1+0xa04] ;  /* 0x000a040001f47983 */ /* 0x001f240000300800 */
[----:B----4-:R-:W-:-:S05]  /*22630*/  IADD3 R244, P3, R244, UR7, RZ ;  /* 0x00000007f4f47c10 */ /* 0x010fca000ff7e0ff */
        /* <DEDUP_REMOVED lines=152> */
[----:B----4-:R-:W-:Y:S02]  /*22fc0*/  IADD3.X R244, R244, UR4, RZ, P5, !PT ;  /* 0x00000004f4f47c10 */ /* 0x010fe4000affe4ff */
[----:B------:R-:W-:-:S03]  /*22fd0*/  IADD3 R218, P5, R218, UR7, RZ ;  /* 0x00000007dada7c10 */ /* 0x000fc6000ffbe0ff */
[----:B------:R-:W-:Y:S04]  /*22fe0*/  STL [R1+0x960], R244 ;  /* 0x000960f401007387 */ /* 0x000fe80000100800 */
[----:B------:R0:W-:Y:S04]  /*22ff0*/  STL [R1+0x934], R218 ;  /* 0x000934da01007387 */ /* 0x0001e80000100800 */
[----:B0-----:R-:W4:Y:S04]  /*23000*/  LDL.LU R218, [R1+0x1348] ;  /* 0x0013480001da7983 */ /* 0x001f280000300800 */
[----:B------:R-:W2:Y:S02]  /*23010*/  LDL.LU R244, [R1+0x958] ;  /* 0x0009580001f47983 */ /* 0x000ea40000300800 */
[----:B--2---:R-:W-:-:S05]  /*23020*/  IADD3.X R244, R244, UR4, RZ, P6, !PT ;  /* 0x00000004f4f47c10 */ /* 0x004fca000b7fe4ff */
[----:B------:R0:W-:Y:S04]  /*23030*/  STL [R1+0x958], R244 ;  /* 0x000958f401007387 */ /* 0x0001e80000100800 */
[----:B0-----:R-:W2:Y:S01]  /*23040*/  LDL.LU R244, [R1+0x92c] ;  /* 0x00092c0001f47983 */ /* 0x001ea20000300800 */
[----:B------:R-:W-:Y:S02]  /*23050*/  IADD3.X R217, R217, UR4, RZ, P1, !PT ;  /* 0x00000004d9d97c10 */ /* 0x000fe40008ffe4ff */
[----:B--2---:R-:W-:-:S05]  /*23060*/  IADD3 R244, P6, R244, UR7, RZ ;  /* 0x00000007f4f47c10 */ /* 0x004fca000ffde0ff */
[----:B------:R-:W-:Y:S04]  /*23070*/  STL [R1+0x92c], R244 ;  /* 0x00092cf401007387 */ /* 0x000fe80000100800 */
[----:B------:R0:W-:Y:S04]  /*23080*/  STL [R1+0x950], R217 ;  /* 0x000950d901007387 */ /* 0x0001e80000100800 */
[----:B0-----:R-:W2:Y:S04]  /*23090*/  LDL.LU R217, [R1+0x1344] ;  /* 0x0013440001d97983 */ /* 0x001ea80000300800 */
[----:B------:R-:W3:Y:S02]  /*230a0*/  LDL.LU R244, [R1+0x924] ;  /* 0x0009240001f47983 */ /* 0x000ee40000300800 */
[----:B---3--:R-:W-:-:S05]  /*230b0*/  IADD3 R244, P1, R244, UR7, RZ ;  /* 0x00000007f4f47c10 */ /* 0x008fca000ff3e0ff */
[----:B------:R0:W-:Y:S04]  /*230c0*/  STL [R1+0x924], R244 ;  /* 0x000924f401007387 */ /* 0x0001e80000100800 */
[----:B0-----:R-:W3:Y:S01]  /*230d0*/  LDL.LU R244, [R1+0x948] ;  /* 0x0009480001f47983 */ /* 0x001ee20000300800 */
[----:B------:R-:W-:Y:S01]  /*230e0*/  WARPGROUP.ARRIVE ;  /* 0x00000000000079c5 */ /* 0x000fe20000000000 */
[----:B---3--:R-:W-:Y:S02]  /*230f0*/  IADD3.X R244, R244, UR4, RZ, P2, !PT ;  /* 0x00000004f4f47c10 */ /* 0x008fe400097fe4ff */
[----:B--2---:R-:W-:-:S03]  /*23100*/  IADD3 R217, P2, R217, UR7, RZ ;  /* 0x00000007d9d97c10 */ /* 0x004fc6000ff5e0ff */
[----:B------:R-:W-:Y:S04]  /*23110*/  STL [R1+0x948], R244 ;  /* 0x000948f401007387 */ /* 0x000fe80000100800 */
[----:B------:R0:W-:Y:S04]  /*23120*/  STL [R1+0x91c], R217 ;  /* 0x00091cd901007387 */ /* 0x0001e80000100800 */
[----:B0-----:R-:W2:Y:S04]  /*23130*/  LDL.LU R217, [R1+0x1340] ;  /* 0x0013400001d97983 */ /* 0x001ea80000300800 */
[----:B------:R-:W3:Y:S01]  /*23140*/  LDL.LU R244, [R1+0x940] ;  /* 0x0009400001f47983 */ /* 0x000ee20000300800 */
[----:B------:R-:W-:Y:S01]  /*23150*/  UMOV UR34, UR14 ;  /* 0x0000000e00227c82 */ /* 0x000fe20008000000 */
[----:B------:R-:W-:-:S02]  /*23160*/  UMOV UR35, UR15 ;  /* 0x0000000f00237c82 */ /* 0x000fc40008000000 */
[----:B------:R-:W-:Y:S01]  /*23170*/  QGMMA.64x128x32.F32.E5M2.E5M2 R152, gdesc[UR32], R152, gsb0 ;  /* 0x01e00000209879f3 */ /* 0x000fe20008003898 */
[----:B------:R-:W-:Y:S01]  /*23180*/  UMOV UR38, UR10 ;  /* 0x0000000a00267c82 */ /* 0x000fe20008000000 */
[----:B------:R-:W-:Y:S01]  /*23190*/  UMOV UR39, UR11 ;  /* 0x0000000b00277c82 */ /* 0x000fe20008000000 */
[----:B------:R-:W-:Y:S01]  /*231a0*/  UMOV UR42, UR14 ;  /* 0x0000000e002a7c82 */ /* 0x000fe20008000000 */
[----:B------:R-:W-:Y:S01]  /*231b0*/  UMOV UR43, UR15 ;  /* 0x0000000f002b7c82 */ /* 0x000fe20008000000 */
[----:B------:R-:W-:Y:S02]  /*231c0*/  WARPGROUP.DEPBAR.LE gsb0, 0x0 ;  /* 0x00008000000079c5 */ /* 0x000fe40000010000 */
[----:B------:R-:W-:-:S06]  /*231d0*/  WARPGROUP.ARRIVE ;  /* 0x00000000000079c5 */ /* 0x000fcc0000000000 */
[----:B------:R-:W-:Y:S01]  /*231e0*/  QGMMA.64x128x32.F32.E5M2.E5M2 R152, gdesc[UR36], R152, gsb0 ;  /* 0x01e00000249879f3 */ /* 0x000fe20008003898 */
[----:B---3--:R-:W-:Y:S02]  /*231f0*/  IADD3.X R244, R244, UR4, RZ, P3, !PT ;  /* 0x00000004f4f47c10 */ /* 0x008fe40009ffe4ff */
[----:B------:R-:W-:Y:S02]  /*23200*/  IADD3 R220, P3, R220, UR7, RZ ;  /* 0x00000007dcdc7c10 */ /* 0x000fe4000ff7e0ff */
[----:B--2---:R-:W-:Y:S01]  /*23210*/  IADD3.X R217, R217, UR4, RZ, P4, !PT ;  /* 0x00000004d9d97c10 */ /* 0x004fe2000a7fe4ff */
[----:B------:R-:W-:Y:S04]  /*23220*/  STL [R1+0x940], R244 ;  /* 0x000940f401007387 */ /* 0x000fe80000100800 */
[----:B------:R0:W-:Y:S04]  /*23230*/  STL [R1+0x914], R220 ;  /* 0x000914dc01007387 */ /* 0x0001e80000100800 */
[----:B0-----:R-:W2:Y:S04]  /*23240*/  LDL.LU R220, [R1+0x133c] ;  /* 0x00133c0001dc7983 */ /* 0x001ea80000300800 */
[----:B------:R0:W-:Y:S04]  /*23250*/  STL [R1+0x938], R217 ;  /* 0x000938d901007387 */ /* 0x0001e80000100800 */
[----:B0-----:R-:W3:Y:S04]  /*23260*/  LDL.LU R217, [R1+0x1338] ;  /* 0x0013380001d97983 */ /* 0x001ee80000300800 */
[----:B------:R-:W4:Y:S01]  /*23270*/  LDL.LU R244, [R1+0x90c] ;  /* 0x00090c0001f47983 */ /* 0x000f220000300800 */
[----:B------:R-:W-:-:S02]  /*23280*/  WARPGROUP.DEPBAR.LE gsb0, 0x0 ;  /* 0x00008000000079c5 */ /* 0x000fc40000010000 */
[----:B------:R-:W-:-:S06]  /*23290*/  WARPGROUP.ARRIVE ;  /* 0x00000000000079c5 */ /* 0x000fcc0000000000 */
[----:B------:R-:W-:Y:S01]  /*232a0*/  QGMMA.64x128x32.F32.E5M2.E5M2 R88, gdesc[UR40], R88, gsb0 ;  /* 0x01e00000285879f3 */ /* 0x000fe20008003858 */
[----:B------:R-:W-:Y:S01]  /*232b0*/  IADD3.X R219, R219, UR4, RZ, P5, !PT ;  /* 0x00000004dbdb7c10 */ /* 0x000fe2000affe4ff */
[----:B------:R-:W-:Y:S01]  /*232c0*/  UMOV UR46, UR10 ;  /* 0x0000000a002e7c82 */ /* 0x000fe20008000000 */
[----:B------:R-:W-:Y:S01]  /*232d0*/  UMOV UR47, UR11 ;  /* 0x0000000b002f7c82 */ /* 0x000fe20008000000 */
[----:B------:R-:W-:Y:S01]  /*232e0*/  UMOV UR50, UR14 ;  /* 0x0000000e00327c82 */ /* 0x000fe20008000000 */
[----:B------:R-:W-:Y:S01]  /*232f0*/  UMOV UR51, UR15 ;  /* 0x0000000f00337c82 */ /* 0x000fe20008000000 */
[----:B------:R-:W-:Y:S02]  /*23300*/  WARPGROUP.DEPBAR.LE gsb0, 0x0 ;  /* 0x00008000000079c5 */ /* 0x000fe40000010000 */
[----:B------:R-:W-:-:S06]  /*23310*/  WARPGROUP.ARRIVE ;  /* 0x00000000000079c5 */ /* 0x000fcc0000000000 */
[----:B------:R-:W-:Y:S01]  /*23320*/  QGMMA.64x128x32.F32.E5M2.E5M2 R88, gdesc[UR44], R88, gsb0 ;  /* 0x01e000002c5879f3 */ /* 0x000fe20008003858 */
[----:B----4-:R-:W-:-:S05]  /*23330*/  IADD3 R244, P4, R244, UR7, RZ ;  /* 0x00000007f4f47c10 */ /* 0x010fca000ff9e0ff */
[----:B------:R-:W-:Y:S04]  /*23340*/  STL [R1+0x90c], R244 ;  /* 0x00090cf401007387 */ /* 0x000fe80000100800 */
[----:B------:R0:W-:Y:S04]  /*23350*/  STL [R1+0x930], R219 ;  /* 0x000930db01007387 */ /* 0x0001e80000100800 */
[----:B0-----:R-:W4:Y:S01]  /*23360*/  LDL.LU R219, [R1+0x1334] ;  /* 0x0013340001db7983 */ /* 0x001f220000300800 */
[----:B------:R-:W-:Y:S02]  /*23370*/  WARPGROUP.DEPBAR.LE gsb0, 0x0 ;  /* 0x00008000000079c5 */ /* 0x000fe40000010000 */
[----:B------:R-:W-:-:S06]  /*23380*/  WARPGROUP.ARRIVE ;  /* 0x00000000000079c5 */ /* 0x000fcc0000000000 */
[----:B------:R-:W-:Y:S01]  /*23390*/  QGMMA.64x128x32.F32.E5M2.E5M2 R24, gdesc[UR48], R24, gsb0 ;  /* 0x01e00000301879f3 */ /* 0x000fe20008003818 */
[----:B------:R-:W-:Y:S01]  /*233a0*/  UMOV UR54, UR10 ;  /* 0x0000000a00367c82 */ /* 0x000fe20008000000 */
[----:B------:R-:W-:Y:S01]  /*233b0*/  UMOV UR55, UR11 ;  /* 0x0000000b00377c82 */ /* 0x000fe20008000000 */
[----:B--2---:R-:W-:Y:S02]  /*233c0*/  IADD3 R220, P5, R220, UR7, RZ ;  /* 0x00000007dcdc7c10 */ /* 0x004fe4000ffbe0ff */
[----:B---3--:R-:W-:Y:S02]  /*233d0*/  IADD3.X R217, R217, UR4, RZ, P1, !PT ;  /* 0x00000004d9d97c10 */ /* 0x008fe40008ffe4ff */
[----:B------:R-:W-:Y:S01]  /*233e0*/  IADD3 R216, P1, R216, UR7, RZ ;  /* 0x00000007d8d87c10 */ /* 0x000fe2000ff3e0ff */
[----:B------:R0:W-:Y:S01]  /*233f0*/  STL [R1+0x904], R220 ;  /* 0x000904dc01007387 */ /* 0x0001e20000100800 */
[----:B------:R-:W-:Y:S02]  /*23400*/  IADD3.X R245, R245, UR4, RZ, P2, !PT ;  /* 0x00000004f5f57c10 */ /* 0x000fe400097fe4ff */
[----:B------:R-:W-:-:S02]  /*23410*/  IADD3 R246, P2, R246, UR7, RZ ;  /* 0x00000007f6f67c10 */ /* 0x000fc4000ff5e0ff */
[----:B------:R-:W-:Y:S01]  /*23420*/  IADD3.X R247, R247, UR4, RZ, P3, !PT ;  /* 0x00000004f7f77c10 */ /* 0x000fe20009ffe4ff */
[----:B0-----:R0:W5:Y:S01]  /*23430*/  LDL.LU R220, [R1+0x1330] ;  /* 0x0013300001dc7983 */ /* 0x0011620000300800 */
        /* <DEDUP_REMOVED lines=18> */
[----:B------:R-:W-:Y:S02]  /*23560*/  IADD3.X R21, R21, UR4, RZ, P3, !PT ;  /* 0x0000000415157c10 */ /* 0x000fe40009ffe4ff */
[----:B------:R-:W-:Y:S02]  /*23570*/  IADD3.X R22, R22, UR4, RZ, P4, !PT ;  /* 0x0000000416167c10 */ /* 0x000fe4000a7fe4ff */
[----:B------:R-:W-:Y:S02]  /*23580*/  IADD3.X R3, R3, UR4, RZ, P1, !PT ;  /* 0x0000000403037c10 */ /* 0x000fe40008ffe4ff */
[----:B------:R-:W-:Y:S01]  /*23590*/  IADD3.X R23, R23, UR4, RZ, P5, !PT ;  /* 0x0000000417177c10 */ /* 0x000fe2000affe4ff */
[----:B------:R-:W-:Y:S02]  /*235a0*/  WARPGROUP.DEPBAR.LE gsb0, 0x0 ;  /* 0x00008000000079c5 */ /* 0x000fe40000010000 */
[----:B------:R-:W-:-:S06]  /*235b0*/  WARPGROUP.ARRIVE ;  /* 0x00000000000079c5 */ /* 0x000fcc0000000000 */
[----:B------:R-:W-:Y:S01]  /*235c0*/  QGMMA.64x128x32.F32.E5M2.E5M2 R24, gdesc[UR52], R24, gsb0 ;  /* 0x01e00000341879f3 */ /* 0x000fe20008003818 */
[----:B----4-:R-:W-:Y:S02]  /*235d0*/  IADD3.X R219, R219, UR4, RZ, P6, !PT ;  /* 0x00000004dbdb7c10 */ /* 0x010fe4000b7fe4ff */
[----:B------:R-:W-:-:S03]  /*235e0*/  IADD3 R218, P6, R218, UR7, RZ ;  /* 0x00000007dada7c10 */ /* 0x000fc6000ffde0ff */
[----:B------:R1:W-:Y:S04]  /*235f0*/  STL [R1+0x928], R219 ;  /* 0x000928db01007387 */ /* 0x0003e80000100800 */
[----:B-1----:R0:W5:Y:S04]  /*23600*/  LDL.LU R219, [R1+0x132c] ;  /* 0x00132c0001db7983 */ /* 0x0021680000300800 */
[----:B------:R1:W-:Y:S01]  /*23610*/  STL [R1+0x8fc], R218 ;  /* 0x0008fcda01007387 */ /* 0x0003e20000100800 */
[----:B------:R-:W-:-:S03]  /*23620*/  IADD3.X R4, R4, UR4, RZ, P6, !PT ;  /* 0x0000000404047c10 */ /* 0x000fc6000b7fe4ff */
[----:B-1----:R0:W5:Y:S04]  /*23630*/  LDL.LU R218, [R1+0x1328] ;  /* 0x0013280001da7983 */ /* 0x0021680000300800 */
[----:B------:R1:W-:Y:S01]  /*23640*/  STL [R1+0x920], R217 ;  /* 0x000920d901007387 */ /* 0x0003e20000100800 */
[----:B------:R-:W-:-:S03]  /*23650*/  IADD3 R5, P6, R5, UR7, RZ ;  /* 0x0000000705057c10 */ /* 0x000fc6000ffde0ff */
[----:B-1----:R0:W5:Y:S04]  /*23660*/  LDL.LU R217, [R1+0x1324] ;  /* 0x0013240001d97983 */ /* 0x0021680000300800 */
[----:B------:R1:W-:Y:S04]  /*23670*/  STL [R1+0x8f4], R216 ;  /* 0x0008f4d801007387 */ /* 0x0003e80000100800 */
[----:B-1----:R0:W5:Y:S04]  /*23680*/  LDL.LU R216, [R1+0x1320] ;  /* 0x0013200001d87983 */ /* 0x0021680000300800 */
[----:B------:R0:W-:Y:S04]  /*23690*/  STL [R1+0x918], R245 ;  /* 0x000918f501007387 */ /* 0x0001e80000100800 */
        /* <DEDUP_REMOVED lines=14> */
[----:B------:R0:W-:Y:S01]  /*23780*/  STL [R1+0x8b4], R11 ;  /* 0x0008b40b01007387 */ /* 0x0001e20000100800 */
[----:B------:R-:W-:-:S03]  /*23790*/  IADD3.X R16, R16, UR4, RZ, P6, !PT ;  /* 0x0000000410107c10 */ /* 0x000fc6000b7fe4ff */
[----:B------:R0:W-:Y:S01]  /*237a0*/  STL [R1+0x8d8], R12 ;  /* 0x0008d80c01007387 */ /* 0x0001e20000100800 */
[----:B------:R-:W-:-:S03]  /*237b0*/  IADD3 R17, P6, R17, UR7, RZ ;  /* 0x0000000711117c10 */ /* 0x000fc6000ffde0ff */
        /* <DEDUP_REMOVED lines=9> */
[----:B------:R0:W-:Y:S04]  /*23850*/  STL [R1+0x8b0], R21 ;  /* 0x0008b01501007387 */ /* 0x0001e80000100800 */
[----:B------:R0:W-:Y:S04]  /*23860*/  STL [R1+0x8a8], R22 ;  /* 0x0008a81601007387 */ /* 0x0001e80000100800 */
[----:B------:R0:W-:Y:S04]  /*23870*/  STL [R1+0x890], R3 ;  /* 0x0008900301007387 */ /* 0x0001e80000100800 */
[----:B------:R0:W-:Y:S04]  /*23880*/  STL [R1+0x8a0], R23 ;  /* 0x0008a01701007387 */ /* 0x0001e80000100800 */
[----:B------:R0:W-:Y:S01]  /*23890*/  STL [R1+0x898], R2 ;  /* 0x0008980201007387 */ /* 0x0001e20000100800 */
[----:B------:R-:W-:-:S02]  /*238a0*/  WARPGROUP.DEPBAR.LE gsb0, 0x0 ;  /* 0x00008000000079c5 */ /* 0x000fc40000010000 */
[----:B------:R-:W-:Y:S05]  /*238b0*/  @P0 BRA `(.L_x_2) ;  /* 0xfffffe9400fc0947 */ /* 0x000fea000383ffff */
.L_x_1:
[----:B------:R-:W1:Y:S01]  /*238c0*/  LDL.LU R244, [R1+0x400] ;  /* 0x0004000001f47983 */ /* 0x000e620000300800 */
[----:B------:R-:W-:Y:S01]  /*238d0*/  F2FP.SATFINITE.E5M2.F32.PACK_AB_MERGE_C R152, R153, R152, RZ ;  /* 0x000000989998723e */ /* 0x000fe200048060ff */
[----:B------:R-:W-:Y:S01]  /*238e0*/  ULDC.64 UR10, c[0x0][0x228] ;  /* 0x00008a00000a7ab9 */ /* 0x000fe20000000a00 */
[----:B------:R-:W-:Y:S01]  /*238f0*/  F2FP.SATFINITE.E5M2.F32.PACK_AB_MERGE_C R162, R163, R162, RZ ;  /* 0x000000a2a3a2723e */ /* 0x000fe200048060ff */
[----:B------:R-:W1:Y:S01]  /*23900*/  LDL.LU R243, [R1+0x404] ;  /* 0x0004040001f37983 */ /* 0x000e620000300800 */
[----:B------:R-:W-:Y:S01]  /*23910*/  F2FP.SATFINITE.E5M2.F32.PACK_AB_MERGE_C R154, R155, R154, RZ ;  /* 0x0000009a9b9a723e */ /* 0x000fe200048060ff */
[----:B------:R-:W-:Y:S01]  /*23920*/  ULDC UR6, c[0x0][0x22c] ;  /* 0x00008b0000067ab9 */ /* 0x000fe20000000800 */
[----:B------:R-:W-:Y:S01]  /*23930*/  F2FP.SATFINITE.E5M2.F32.PACK_AB_MERGE_C R158, R159, R158, RZ ;  /* 0x0000009e9f9e723e */ /* 0x000fe200048060ff */
[----:B------:R-:W2:Y:S01]  /*23940*/  LDL.LU R242, [R1+0x408] ;  /* 0x0004080001f27983 */ /* 0x000ea20000300800 */
[----:B------:R-:W-:Y:S01]  /*23950*/  F2FP.SATFINITE.E5M2.F32.PACK_AB_MERGE_C R160, R161, R160, RZ ;  /* 0x000000a0a1a0723e */ /* 0x000fe200048060ff */
[----:B------:R-:W-:Y:S01]  /*23960*/  ULDC.64 UR4, c[0x0][0x228] ;  /* 0x00008a0000047ab9 */ /* 0x000fe20000000a00 */
[----:B------:R-:W-:Y:S01]  /*23970*/  F2FP.SATFINITE.E5M2.F32.PACK_AB_MERGE_C R169, R169, R168, RZ ;  /* 0x000000a8a9a9723e */ /* 0x000fe200048060ff */
[----:B------:R-:W2:Y:S01]  /*23980*/  LDL.LU R241, [R1+0x40c] ;  /* 0x00040c0001f17983 */ /* 0x000ea20000300800 */
[----:B------:R-:W-:Y:S01]  /*23990*/  F2FP.SATFINITE.E5M2.F32.PACK_AB_MERGE_C R171, R171, R170, RZ ;  /* 0x000000aaabab723e */ /* 0x000fe200048060ff */
[----:B------:R-:W-:Y:S01]  /*239a0*/  ULDC.64 UR8, c[0x0][0x228] ;  /* 0x00008a0000087ab9 */ /* 0x000fe20000000a00 */
[----:B------:R-:W-:Y:S01]  /*239b0*/  F2FP.SATFINITE.E5M2.F32.PACK_AB_MERGE_C R172, R173, R172, RZ ;  /* 0x000000acadac723e */ /* 0x000fe200048060ff */
[----:B------:R-:W3:Y:S01]  /*239c0*/  LDL.LU R240, [R1+0x410] ;  /* 0x0004100001f07983 */ /* 0x000ee20000300800 */
[----:B------:R-:W-:Y:S01]  /*239d0*/  F2FP.SATFINITE.E5M2.F32.PACK_AB_MERGE_C R178, R179, R178, RZ ;  /* 0x000000b2b3b2723e */ /* 0x000fe200048060ff */
[----:B------:R-:W-:Y:S01]  /*239e0*/  ULDC.64 UR14, c[0x0][0x220] ;  /* 0x00008800000e7ab9 */ /* 0x000fe20000000a00 */
[----:B------:R-:W-:Y:S01]  /*239f0*/  F2FP.SATFINITE.E5M2.F32.PACK_AB_MERGE_C R184, R185, R184, RZ ;  /* 0x000000b8b9b8723e */ /* 0x000fe200048060ff */
[----:B------:R-:W3:Y:S01]  /*23a00*/  LDL.LU R239, [R1+0x414] ;  /* 0x0004140001ef7983 */ /* 0x000ee20000300800 */
[----:B------:R-:W-:Y:S01]  /*23a10*/  F2FP.SATFINITE.E5M2.F32.PACK_AB_MERGE_C R188, R189, R188, RZ ;  /* 0x000000bcbdbc723e */ /* 0x000fe200048060ff */
[----:B------:R-:W-:Y:S01]  /*23a20*/  ULDC.64 UR12, c[0x0][0x220] ;  /* 0x00008800000c7ab9 */ /* 0x000fe20000000a00 */
[----:B------:R-:W-:Y:S01]  /*23a30*/  F2FP.SATFINITE.E5M2.F32.PACK_AB_MERGE_C R186, R187, R186, RZ ;  /* 0x000000babbba723e */ /* 0x000fe200048060ff */
[----:B------:R-:W4:Y:S01]  /*23a40*/  LDL.LU R238, [R1+0x418] ;  /* 0x0004180001ee7983 */ /* 0x000f220000300800 */
[----:B------:R-:W-:Y:S01]  /*23a50*/  F2FP.SATFINITE.E5M2.F32.PACK_AB_MERGE_C R196, R197, R196, RZ ;  /* 0x000000c4c5c4723e */ /* 0x000fe200048060ff */
[----:B------:R-:W-:Y:S01]  /*23a60*/  ULDC UR29, c[0x0][0x248] ;  /* 0x00009200001d7ab9 */ /* 0x000fe20000000800 */
        /* <DEDUP_REMOVED lines=28> */
[----:B------:R-:W-:Y:S01]  /*23c30*/  ULDC UR22, c[0x0][0x248] ;  /* 0x0000920000167ab9 */ /* 0x000fe20000000800 */
[----:B------:R-:W4:Y:S01]  /*23c40*/  LDL.LU R230, [R1+0x438] ;  /* 0x0004380001e67983 */ /* 0x000f220000300800 */
[----:B------:R-:W-:Y:S01]  /*23c50*/  ULDC UR21, c[0x0][0x248] ;  /* 0x0000920000157ab9 */ /* 0x000fe20000000800 */
[----:B------:R-:W-:Y:S01]  /*23c60*/  ULDC UR20, c[0x0][0x248] ;  /* 0x0000920000147ab9 */ /* 0x000fe20000000800 */
[----:B------:R-:W-:Y:S01]  /*23c70*/  ULDC UR19, c[0x0][0x248] ;  /* 0x0000920000137ab9 */ /* 0x000fe20000000800 */
[----:B------:R-:W4:Y:S01]  /*23c80*/  LDL.LU R229, [R1+0x43c] ;  /* 0x00043c0001e57983 */ /* 0x000f220000300800 */
[----:B------:R-:W-:Y:S01]  /*23c90*/  ULDC UR18, c[0x0][0x248] ;  /* 0x0000920000127ab9 */ /* 0x000fe20000000800 */
[----:B------:R-:W-:Y:S01]  /*23ca0*/  ULDC UR17, c[0x0][0x248] ;  /* 0x0000920000117ab9 */ /* 0x000fe20000000800 */
[----:B------:R-:W-:Y:S01]  /*23cb0*/  ULDC UR16, c[0x0][0x248] ;  /* 0x0000920000107ab9 */ /* 0x000fe20000000800 */
[----:B0-----:R-:W4:Y:S01]  /*23cc0*/  LDL.LU R23, [R1+0x440] ;  /* 0x0004400001177983 */ /* 0x001f220000300800 */
[----:B------:R-:W-:Y:S01]  /*23cd0*/  ULDC UR55, c[0x0][0x248] ;  /* 0x0000920000377ab9 */ /* 0x000fe20000000800 */
        /* <DEDUP_REMOVED lines=30> */
[----:B------:R-:W-:Y:S01]  /*23ec0*/  STL [R1+0x14b4], R25 ;  /* 0x0014b41901007387 */ /* 0x000fe20000100800 */
[----:B------:R-:W-:Y:S01]  /*23ed0*/  ULDC UR33, c[0x0][0x248] ;  /* 0x0000920000217ab9 */ /* 0x000fe20000000800 */
[----:B------:R-:W-:Y:S01]  /*23ee0*/  ULDC UR32, c[0x0][0x248] ;  /* 0x0000920000207ab9 */ /* 0x000fe20000000800 */
[----:B------:R-:W-:Y:S01]  /*23ef0*/  ULDC UR31, c[0x0][0x248] ;  /* 0x00009200001f7ab9 */ /* 0x000fe20000000800 */
[----:B------:R-:W-:Y:S01]  /*23f00*/  STL [R1+0x14b0], R26 ;  /* 0x0014b01a01007387 */ /* 0x000fe20000100800 */
[----:B------:R-:W-:-:S03]  /*23f10*/  ULDC UR30, c[0x0][0x248] ;  /* 0x00009200001e7ab9 */ /* 0x000fc60000000800 */
        /* <DEDUP_REMOVED lines=57> */
[----:B-----5:R-:W-:Y:S04]  /*242b0*/  STL [R1+0x13c8], R216 ;  /* 0x0013c8d801007387 */ /* 0x020fe80000100800 */
[----:B------:R-:W-:Y:S04]  /*242c0*/  STL [R1+0x13c4], R85 ;  /* 0x0013c45501007387 */ /* 0x000fe80000100800 */
[----:B------:R-:W-:Y:S04]  /*242d0*/  STL [R1+0x13c0], R84 ;  /* 0x0013c05401007387 */ /* 0x000fe80000100800 */
[----:B------:R-:W-:Y:S04]  /*242e0*/  STL [R1+0x13bc], R87 ;  /* 0x0013bc5701007387 */ /* 0x000fe80000100800 */
[----:B------:R-:W-:Y:S04]  /*242f0*/  STL [R1+0x13b8], R86 ;  /* 0x0013b85601007387 */ /* 0x000fe80000100800 */
[----:B------:R-:W-:Y:S04]  /*24300*/  STL [R1+0x13b4], R6 ;  /* 0x0013b40601007387 */ /* 0x000fe80000100800 */
[----:B------:R1:W-:Y:S04]  /*24310*/  STL [R1+0x139c], R0 ;  /* 0x00139c0001007387 */ /* 0x0003e80000100800 */
[----:B------:R-:W-:Y:S04]  /*24320*/  STL [R1+0x1360], R217 ;  /* 0x001360d901007387 */ /* 0x000fe80000100800 */
[----:B------:R-:W-:Y:S01]  /*24330*/  STL [R1+0x135c], R220 ;  /* 0x00135cdc01007387 */ /* 0x000fe20000100800 */
[----:B-1----:R-:W-:-:S03]  /*24340*/  F2FP.SATFINITE.E5M2.F32.PACK_AB_MERGE_C R0, R243, R244, RZ ;  /* 0x000000f4f300723e */ /* 0x002fc600048060ff */
[----:B------:R-:W-:Y:S04]  /*24350*/  STL [R1+0x1358], R219 ;  /* 0x001358db01007387 */ /* 0x000fe80000100800 */
[----:B------:R-:W-:Y:S04]  /*24360*/  STL [R1+0x1354], R7 ;  /* 0x0013540701007387 */ /* 0x000fe80000100800 */
[----:B------:R-:W-:Y:S04]  /*24370*/  STL [R1+0x1350], R218 ;  /* 0x001350da01007387 */ /* 0x000fe80000100800 */
[----:B------:R3:W-:Y:S04]  /*24380*/  STL [R1+0x134c], R3 ;  /* 0x00134c0301007387 */ /* 0x0007e80000100800 */
[----:B------:R2:W-:Y:S04]  /*24390*/  STL [R1+0x1348], R5 ;  /* 0x0013480501007387 */ /* 0x0005e80000100800 */
[----:B------:R4:W-:Y:S01]  /*243a0*/  STL [R1+0x1344], R19 ;  /* 0x0013441301007387 */ /* 0x0009e20000100800 */
[----:B---3--:R-:W-:-:S03]  /*243b0*/  F2FP.SATFINITE.E5M2.F32.PACK_AB_MERGE_C R3, R239, R240, RZ ;  /* 0x000000f0ef03723e */ /* 0x008fc600048060ff */
[----:B------:R-:W-:Y:S01]  /*243c0*/  STL [R1+0x1340], R18 ;  /* 0x0013401201007387 */ /* 0x000fe20000100800 */
[----:B--2---:R-:W-:-:S03]  /*243d0*/  F2FP.SATFINITE.E5M2.F32.PACK_AB_MERGE_C R5, R241, R242, RZ ;  /* 0x000000f2f105723e */ /* 0x004fc600048060ff */
[----:B------:R-:W-:Y:S01]  /*243e0*/  STL [R1+0x133c], R17 ;  /* 0x00133c1101007387 */ /* 0x000fe20000100800 */
[----:B----4-:R-:W-:-:S03]  /*243f0*/  F2FP.SATFINITE.E5M2.F32.PACK_AB_MERGE_C R19, R233, R234, RZ ;  /* 0x000000eae913723e */ /* 0x010fc600048060ff */
        /* <DEDUP_REMOVED lines=8> */
[----:B------:R1:W-:Y:S04]  /*24480*/  STL [R1+0x510], R5 ;  /* 0x0005100501007387 */ /* 0x0003e80000100800 */
[----:B------:R2:W-:Y:S01]  /*24490*/  STL [R1+0x50c], R3 ;  /* 0x00050c0301007387 */ /* 0x0005e20000100800 */
[----:B0-----:R-:W-:-:S02]  /*244a0*/  F2FP.SATFINITE.E5M2.F32.PACK_AB_MERGE_C R0, R237, R238, RZ ;  /* 0x000000eeed00723e */ /* 0x001fc400048060ff */
[----:B-1----:R-:W-:Y:S02]  /*244b0*/  F2FP.SATFINITE.E5M2.F32.PACK_AB_MERGE_C R5, R235, R236, RZ ;  /* 0x000000eceb05723e */ /* 0x002fe400048060ff */
[----:B--2---:R-:W-:-:S03]  /*244c0*/  F2FP.SATFINITE.E5M2.F32.PACK_AB_MERGE_C R3, R229, R230, RZ ;  /* 0x000000e6e503723e */ /* 0x004fc600048060ff */
[----:B------:R0:W-:Y:S04]  /*244d0*/  STL [R1+0x1364], R5 ;  /* 0x0013640501007387 */ /* 0x0001e80000100800 */
[----:B------:R1:W-:Y:S04]  /*244e0*/  STL [R1+0x508], R0 ;  /* 0x0005080001007387 */ /* 0x0003e80000100800 */
[----:B------:R-:W-:Y:S01]  /*244f0*/  STL [R1+0x1368], R19 ;  /* 0x0013681301007387 */ /* 0x000fe20000100800 */
[----:B0-----:R-:W-:Y:S02]  /*24500*/  F2FP.SATFINITE.E5M2.F32.PACK_AB_MERGE_C R5, R231, R232, RZ ;  /* 0x000000e8e705723e */ /* 0x001fe400048060ff */
[----:B-1----:R-:W-:-:S03]  /*24510*/  F2FP.SATFINITE.E5M2.F32.PACK_AB_MERGE_C R0, R22, R23, RZ ;  /* 0x000000171600723e */ /* 0x002fc600048060ff */
[----:B------:R0:W-:Y:S04]  /*24520*/  STL [R1+0x105c], R5 ;  /* 0x00105c0501007387 */ /* 0x0001e80000100800 */
[----:B------:R1:W-:Y:S04]  /*24530*/  STL [R1+0x1054], R3 ;  /* 0x0010540301007387 */ /* 0x0003e80000100800 */
[----:B------:R2:W-:Y:S01]  /*24540*/  STL [R1+0x1094], R0 ;  /* 0x0010940001007387 */ /* 0x0005e20000100800 */
[----:B0-----:R-:W-:Y:S02]  /*24550*/  F2FP.SATFINITE.E5M2.F32.PACK_AB_MERGE_C R5, R20, R21, RZ ;  /* 0x000000151405723e */ /* 0x001fe400048060ff */
[----:B-1----:R-:W-:-:S03]  /*24560*/  F2FP.SATFINITE.E5M2.F32.PACK_AB_MERGE_C R3, R8, R9, RZ ;  /* 0x000000090803723e */ /* 0x002fc600048060ff */
[----:B------:R-:W-:Y:S01]  /*24570*/  STL [R1+0x1090], R5 ;  /* 0x0010900501007387 */ /* 0x000fe20000100800 */
[----:B--2---:R-:W-:-:S03]  /*24580*/  F2FP.SATFINITE.E5M2.F32.PACK_AB_MERGE_C R0, R2, R4, RZ ;  /* 0x000000040200723e */ /* 0x004fc600048060ff */
[----:B------:R-:W2:Y:S04]  /*24590*/  LDL.LU R41, [R1+0x460] ;  /* 0x0004600001297983 */ /* 0x000ea80000300800 */
[----:B------:R-:W-:Y:S04]  /*245a0*/  STL [R1+0x1080], R3 ;  /* 0x0010800301007387 */ /* 0x000fe80000100800 */
[----:B------:R-:W2:Y:S04]  /*245b0*/  LDL.LU R38, [R1+0x464] ;  /* 0x0004640001267983 */ /* 0x000ea80000300800 */
[----:B------:R0:W-:Y:S04]  /*245c0*/  STL [R1+0x1084], R0 ;  /* 0x0010840001007387 */ /* 0x0001e80000100800 */
[----:B------:R-:W3:Y:S04]  /*245d0*/  LDL.LU R39, [R1+0x468] ;  /* 0x0004680001277983 */ /* 0x000ee80000300800 */
[----:B------:R-:W3:Y:S04]  /*245e0*/  LDL.LU R36, [R1+0x46c] ;  /* 0x00046c0001247983 */ /* 0x000ee80000300800 */
        /* <DEDUP_REMOVED lines=8> */
[----:B------:R-:W0:Y:S04]  /*24670*/  LDL.LU R28, [R1+0x490] ;  /* 0x00049000011c7983 */ /* 0x000e280000300800 */
[----:B------:R-:W0:Y:S04]  /*24680*/  LDL.LU R27, [R1+0x494] ;  /* 0x00049400011b7983 */ /* 0x000e280000300800 */
        /* <DEDUP_REMOVED lines=42> */
[----:B--2---:R-:W-:-:S02]  /*24930*/  F2FP.SATFINITE.E5M2.F32.PACK_AB_MERGE_C R69, R38, R41, RZ ;  /* 0x000000292645723e */ /* 0x004fc400048060ff */
[----:B---3--:R-:W-:Y:S02]  /*24940*/  F2FP.SATFINITE.E5M2.F32.PACK_AB_MERGE_C R83, R36, R39, RZ ;  /* 0x000000272453723e */ /* 0x008fe400048060ff */
[----:B----4-:R-:W-:Y:S02]  /*24950*/  F2FP.SATFINITE.E5M2.F32.PACK_AB_MERGE_C R64, R35, R37, RZ ;  /* 0x000000252340723e */ /* 0x010fe400048060ff */
[----:B------:R-:W-:Y:S02]  /*24960*/  F2FP.SATFINITE.E5M2.F32.PACK_AB_MERGE_C R68, R33, R34, RZ ;  /* 0x000000222144723e */ /* 0x000fe400048060ff */
[----:B------:R-:W-:-:S05]  /*24970*/  F2FP.SATFINITE.E5M2.F32.PACK_AB_MERGE_C R217, R31, R32, RZ ;  /* 0x000000201fd9723e */ /* 0x000fca00048060ff */
[----:B------:R-:W-:Y:S01]  /*24980*/  STL [R1+0x136c], R217 ;  /* 0x00136cd901007387 */ /* 0x000fe20000100800 */
[----:B------:R-:W-:-:S05]  /*24990*/  F2FP.SATFINITE.E5M2.F32.PACK_AB_MERGE_C R220, R29, R30, RZ ;  /* 0x0000001e1ddc723e */ /* 0x000fca00048060ff */
[----:B------:R-:W-:Y:S01]  /*249a0*/  STL [R1+0x1370], R220 ;  /* 0x001370dc01007387 */ /* 0x000fe20000100800 */
[----:B0-----:R-:W-:-:S05]  /*249b0*/  F2FP.SATFINITE.E5M2.F32.PACK_AB_MERGE_C R0, R27, R28, RZ ;  /* 0x0000001c1b00723e */ /* 0x001fca00048060ff */
[----:B------:R0:W-:Y:S01]  /*249c0*/  STL [R1+0x44c], R0 ;  /* 0x00044c0001007387 */ /* 0x0001e20000100800 */
[----:B------:R-:W-:-:S05]  /*249d0*/  F2FP.SATFINITE.E5M2.F32.PACK_AB_MERGE_C R5, R25, R26, RZ ;  /* 0x0000001a1905723e */ /* 0x000fca00048060ff */
[----:B------:R1:W-:Y:S01]  /*249e0*/  STL [R1+0x448], R5 ;  /* 0x0004480501007387 */ /* 0x0003e20000100800 */
[----:B------:R-:W-:-:S05]  /*249f0*/  F2FP.SATFINITE.E5M2.F32.PACK_AB_MERGE_C R3, R224, R222, RZ ;  /* 0x000000dee003723e */ /* 0x000fca00048060ff */
[----:B------:R2:W-:Y:S01]  /*24a00*/  STL [R1+0x444], R3 ;  /* 0x0004440301007387 */ /* 0x0005e20000100800 */
[----:B0-----:R-:W-:-:S05]  /*24a10*/  F2FP.SATFINITE.E5M2.F32.PACK_AB_MERGE_C R0, R228, R226, RZ ;  /* 0x000000e2e400723e */ /* 0x001fca00048060ff */
[----:B------:R0:W-:Y:S01]  /*24a20*/  STL [R1+0x440], R0 ;  /* 0x0004400001007387 */ /* 0x0001e20000100800 */
[----:B-1----:R-:W-:-:S05]  /*24a30*/  F2FP.SATFINITE.E5M2.F32.PACK_AB_MERGE_C R5, R223, R221, RZ ;  /* 0x000000dddf05723e */ /* 0x002fca00048060ff */
[----:B------:R1:W-:Y:S01]  /*24a40*/  STL [R1+0x43c], R5 ;  /* 0x00043c0501007387 */ /* 0x0003e20000100800 */
[----:B--2---:R-:W-:-:S05]  /*24a50*/  F2FP.SATFINITE.E5M2.F32.PACK_AB_MERGE_C R3, R227, R225, RZ ;  /* 0x000000e1e303723e */ /* 0x004fca00048060ff */
        /* <DEDUP_REMOVED lines=16> */
[----:B------:R-:W-:Y:S01]  /*24b60*/  STL [R1+0x418], R5 ;  /* 0x0004180501007387 */ /* 0x000fe20000100800 */
[----:B--2---:R-:W-:-:S05]  /*24b70*/  F2FP.SATFINITE.E5M2.F32.PACK_AB_MERGE_C R3, R235, R236, RZ ;  /* 0x000000eceb03723e */ /* 0x004fca00048060ff */
[----:B------:R1:W-:Y:S01]  /*24b80*/  STL [R1+0x414], R3 ;  /* 0x0004140301007387 */ /* 0x0003e20000100800 */
[----:B0-----:R-:W-:Y:S02]  /*24b90*/  F2FP.SATFINITE.E5M2.F32.PACK_AB_MERGE_C R0, R233, R234, RZ ;  /* 0x000000eae900723e */ /* 0x001fe400048060ff */
[----:B------:R-:W-:-:S05]  /*24ba0*/  F2FP.SATFINITE.E5M2.F32.PACK_AB_MERGE_C R219, R231, R232, RZ ;  /* 0x000000e8e7db723e */ /* 0x000fca00048060ff */
[----:B------:R-:W-:Y:S01]  /*24bb0*/  STL [R1+0x1374], R219 ;  /* 0x001374db01007387 */ /* 0x000fe20000100800 */
[----:B------:R-:W-:-:S03]  /*24bc0*/  F2FP.SATFINITE.E5M2.F32.PACK_AB_MERGE_C R7, R229, R230, RZ ;  /* 0x000000e6e507723e */ /* 0x000fc600048060ff */
[----:B------:R0:W-:Y:S04]  /*24bd0*/  STL [R1+0x410], R0 ;  /* 0x0004100001007387 */ /* 0x0001e80000100800 */
[----:B------:R-:W-:Y:S01]  /*24be0*/  STL [R1+0x1378], R7 ;  /* 0x0013780701007387 */ /* 0x000fe20000100800 */
[----:B------:R-:W-:-:S05]  /*24bf0*/  F2FP.SATFINITE.E5M2.F32.PACK_AB_MERGE_C R18, R22, R23, RZ ;  /* 0x000000171612723e */ /* 0x000fca00048060ff */
[----:B------:R-:W-:Y:S01]  /*24c00*/  STL [R1+0x137c], R18 ;  /* 0x00137c1201007387 */ /* 0x000fe20000100800 */
[----:B------:R-:W-:-:S05]  /*24c10*/  F2FP.SATFINITE.E5M2.F32.PACK_AB_MERGE_C R14, R20, R21, RZ ;  /* 0x00000015140e723e */ /* 0x000fca00048060ff */
[----:B------:R-:W-:Y:S01]  /*24c20*/  STL [R1+0x1380], R14 ;  /* 0x0013800e01007387 */ /* 0x000fe20000100800 */
[----:B-1----:R-:W-:-:S03]  /*24c30*/  F2FP.SATFINITE.E5M2.F32.PACK_AB_MERGE_C R3, R8, R9, RZ ;  /* 0x000000090803723e */ /* 0x002fc600048060ff */
[----:B------:R-:W2:Y:S04]  /*24c40*/  LDL.LU R32, [R1+0x340] ;  /* 0x0003400001207983 */ /* 0x000ea80000300800 */
[----:B------:R-:W-:Y:S01]  /*24c50*/  STL [R1+0x1044], R3 ;  /* 0x0010440301007387 */ /* 0x000fe20000100800 */
[----:B0-----:R-:W-:-:S03]  /*24c60*/  F2FP.SATFINITE.E5M2.F32.PACK_AB_MERGE_C R0, R2, R4, RZ ;  /* 0x000000040200723e */ /* 0x001fc600048060ff */
        /* <DEDUP_REMOVED lines=48> */
[----:B--2---:R-:W-:-:S05]  /*24f70*/  F2FP.SATFINITE.E5M2.F32.PACK_AB_MERGE_C R0, R31, R32, RZ ;  /* 0x000000201f00723e */ /* 0x004fca00048060ff */
[----:B------:R0:W-:Y:S01]  /*24f80*/  STL [R1+0x108c], R0 ;  /* 0x00108c0001007387 */ /* 0x0001e20000100800 */
[----:B---3--:R-:W-:Y:S02]  /*24f90*/  F2FP.SATFINITE.E5M2.F32.PACK_AB_MERGE_C R5, R29, R30, RZ ;  /* 0x0000001e1d05723e */ /* 0x008fe400048060ff */
[----:B----4-:R-:W-:-:S03]  /*24fa0*/  F2FP.SATFINITE.E5M2.F32.PACK_AB_MERGE_C R3, R27, R28, RZ ;  /* 0x0000001c1b03723e */ /* 0x010fc600048060ff */
[----:B------:R-:W-:Y:S01]  /*24fb0*/  STL [R1+0x1088], R5 ;  /* 0x0010880501007387 */ /* 0x000fe20000100800 */
[----:B0-----:R-:W-:-:S03]  /*24fc0*/  F2FP.SATFINITE.E5M2.F32.PACK_AB_MERGE_C R0, R25, R26, RZ ;  /* 0x0000001a1900723e */ /* 0x001fc600048060ff */
[----:B------:R-:W-:Y:S04]  /*24fd0*/  STL [R1+0x1068], R3 ;  /* 0x0010680301007387 */ /* 0x000fe80000100800 */
[----:B------:R-:W-:Y:S01]  /*24fe0*/  STL [R1+0x1074], R0 ;  /* 0x0010740001007387 */ /* 0x000fe20000100800 */
[----:B------:R-:W-:-:S05]  /*24ff0*/  F2FP.SATFINITE.E5M2.F32.PACK_AB_MERGE_C R17, R251, R252, RZ ;  /* 0x000000fcfb11723e */ /* 0x000fca00048060ff */
[----:B------:R0:W-:Y:S01]  /*25000*/  STL [R1+0x1384], R17 ;  /* 0x0013841101007387 */ /* 0x0001e20000100800 */
[----:B------:R-:W-:Y:S02]  /*25010*/  F2FP.SATFINITE.E5M2.F32.PACK_AB_MERGE_C R11, R249, R250, RZ ;  /* 0x000000faf90b723e */ /* 0x000fe400048060ff */
[----:B------:R-:W-:-:S03]  /*25020*/  F2FP.SATFINITE.E5M2.F32.PACK_AB_MERGE_C R220, R247, R248, RZ ;  /* 0x000000f8f7dc723e */ /* 0x000fc600048060ff */
[----:B------:R-:W-:Y:S04]  /*25030*/  STL [R1+0x1388], R11 ;  /* 0x0013880b01007387 */ /* 0x000fe80000100800 */
[----:B------:R-:W-:Y:S01]  /*25040*/  STL [R1+0x138c], R220 ;  /* 0x00138cdc01007387 */ /* 0x000fe20000100800 */
[----:B0-----:R-:W-:Y:S02]  /*25050*/  F2FP.SATFINITE.E5M2.F32.PACK_AB_MERGE_C R17, R243, R244, RZ ;  /* 0x000000f4f311723e */ /* 0x001fe400048060ff */
[----:B------:R-:W-:-:S03]  /*25060*/  F2FP.SATFINITE.E5M2.F32.PACK_AB_MERGE_C R10, R241, R242, RZ ;  /* 0x000000f2f10a723e */ /* 0x000fc600048060ff */
[----:B------:R-:W-:Y:S01]  /*25070*/  STL [R1+0x1390], R17 ;  /* 0x0013901101007387 */ /* 0x000fe20000100800 */
[----:B------:R-:W-:-:S03]  /*25080*/  F2FP.SATFINITE.E5M2.F32.PACK_AB_MERGE_C R3, R239, R240, RZ ;  /* 0x000000f0ef03723e */ /* 0x000fc600048060ff */
[----:B------:R-:W-:Y:S04]  /*25090*/  STL [R1+0x1394], R10 ;  /* 0x0013940a01007387 */ /* 0x000fe80000100800 */
[----:B------:R0:W-:Y:S01]  /*250a0*/  STL [R1+0x330], R3 ;  /* 0x0003300301007387 */ /* 0x0001e20000100800 */
[----:B------:R-:W-:Y:S02]  /*250b0*/  F2FP.SATFINITE.E5M2.F32.PACK_AB_MERGE_C R0, R235, R236, RZ ;  /* 0x000000eceb00723e */ /* 0x000fe400048060ff */
[----:B------:R-:W-:-:S05]  /*250c0*/  F2FP.SATFINITE.E5M2.F32.PACK_AB_MERGE_C R12, R233, R234, RZ ;  /* 0x000000eae90c723e */ /* 0x000fca00048060ff */
[----:B------:R-:W-:Y:S01]  /*250d0*/  STL [R1+0x1398], R12 ;  /* 0x0013980c01007387 */ /* 0x000fe20000100800 */
[----:B0-----:R-:W-:-:S03]  /*250e0*/  F2FP.SATFINITE.E5M2.F32.PACK_AB_MERGE_C R3, R231, R232, RZ ;  /* 0x000000e8e703723e */ /* 0x001fc600048060ff */
[----:B------:R0:W-:Y:S04]  /*250f0*/  STL [R1+0x32c], R0 ;  /* 0x00032c0001007387 */ /* 0x0001e80000100800 */
[----:B------:R-:W-:Y:S01]  /*25100*/  STL [R1+0x324], R3 ;  /* 0x0003240301007387 */ /* 0x000fe20000100800 */
[----:B0-----:R-:W-:Y:S02]  /*25110*/  F2FP.SATFINITE.E5M2.F32.PACK_AB_MERGE_C R0, R22, R23, RZ ;  /* 0x000000171600723e */ /* 0x001fe400048060ff */
[----:B------:R-:W-:-:S05]  /*25120*/  F2FP.SATFINITE.E5M2.F32.PACK_AB_MERGE_C R13, R20, R21, RZ ;  /* 0x00000015140d723e */ /* 0x000fca00048060ff */
[----:B------:R-:W-:Y:S04]  /*25130*/  STL [R1+0x13a0], R13 ;  /* 0x0013a00d01007387 */ /* 0x000fe80000100800 */
[----:B------:R0:W-:Y:S04]  /*25140*/  STL [R1+0x320], R0 ;  /* 0x0003200001007387 */ /* 0x0001e80000100800 */
[----:B------:R-:W2:Y:S01]  /*25150*/  LDL.LU R49, [R1+0x200] ;  /* 0x0002000001317983 */ /* 0x000ea20000300800 */
[----:B0-----:R-:W-:-:S05]  /*25160*/  F2FP.SATFINITE.E5M2.F32.PACK_AB_MERGE_C R0, R8, R9, RZ ;  /* 0x000000090800723e */ /* 0x001fca00048060ff */
[----:B------:R0:W-:Y:S04]  /*25170*/  STL [R1+0x318], R0 ;  /* 0x0003180001007387 */ /* 0x0001e80000100800 */
[----:B------:R-:W2:Y:S04]  /*25180*/  LDL.LU R46, [R1+0x204] ;  /* 0x00020400012e7983 */ /* 0x000ea80000300800 */
        /* <DEDUP_REMOVED lines=17> */
[----:B------:R-:W4:Y:S01]  /*252a0*/  LDL.LU R29, [R1+0x24c] ;  /* 0x00024c00011d7983 */ /* 0x000f220000300800 */
[----:B------:R-:W-:-:S03]  /*252b0*/  F2FP.SATFINITE.E5M2.F32.PACK_AB_MERGE_C R87, R224, R222, RZ ;  /* 0x000000dee057723e */ /* 0x000fc600048060ff */
        /* <DEDUP_REMOVED lines=51> */
[----:B--2---:R-:W-:-:S02]  /*255f0*/  F2FP.SATFINITE.E5M2.F32.PACK_AB_MERGE_C R14, R46, R49, RZ ;  /* 0x000000312e0e723e */ /* 0x004fc400048060ff */
[----:B---3--:R-:W-:-:S03]  /*25600*/  F2FP.SATFINITE.E5M2.F32.PACK_AB_MERGE_C R18, R44, R47, RZ ;  /* 0x0000002f2c12723e */ /* 0x008fc600048060ff */
[----:B------:R-:W-:Y:S01]  /*25610*/  STL [R1+0x13a4], R14 ;  /* 0x0013a40e01007387 */ /* 0x000fe20000100800 */
[----:B----4-:R-:W-:-:S03]  /*25620*/  F2FP.SATFINITE.E5M2.F32.PACK_AB_MERGE_C R217, R42, R45, RZ ;  /* 0x0000002d2ad9723e */ /* 0x010fc600048060ff */
[----:B------:R-:W-:Y:S01]  /*25630*/  STL [R1+0x13a8], R18 ;  /* 0x0013a81201007387 */ /* 0x000fe20000100800 */
[----:B------:R-:W-:-:S03]  /*25640*/  F2FP.SATFINITE.E5M2.F32.PACK_AB_MERGE_C R19, R40, R43, RZ ;  /* 0x0000002b2813723e */ /* 0x000fc600048060ff */
[----:B------:R-:W-:Y:S04]  /*25650*/  STL [R1+0x13ac], R217 ;  /* 0x0013acd901007387 */ /* 0x000fe80000100800 */
[----:B------:R-:W-:Y:S01]  /*25660*/  STL [R1+0x13b0], R19 ;  /* 0x0013b01301007387 */ /* 0x000fe20000100800 */
[----:B------:R-:W-:Y:S02]  /*25670*/  F2FP.SATFINITE.E5M2.F32.PACK_AB_MERGE_C R5, R35, R37, RZ ;  /* 0x000000252305723e */ /* 0x000fe400048060ff */
[----:B------:R-:W-:-:S03]  /*25680*/  F2FP.SATFINITE.E5M2.F32.PACK_AB_MERGE_C R3, R33, R34, RZ ;  /* 0x000000222103723e */ /* 0x000fc600048060ff */
[----:B------:R1:W-:Y:S01]  /*25690*/  STL [R1+0xfac], R5 ;  /* 0x000fac0501007387 */ /* 0x0003e20000100800 */
[----:B0-----:R-:W-:-:S03]  /*256a0*/  F2FP.SATFINITE.E5M2.F32.PACK_AB_MERGE_C R0, R31, R32, RZ ;  /* 0x000000201f00723e */ /* 0x001fc600048060ff */
[----:B------:R0:W-:Y:S04]  /*256b0*/  STL [R1+0xf9c], R3 ;  /* 0x000f9c0301007387 */ /* 0x0001e80000100800 */
[----:B------:R2:W-:Y:S01]  /*256c0*/  STL [R1+0x1058], R0 ;  /* 0x0010580001007387 */ /* 0x0005e20000100800 */
[----:B-1----:R-:W-:Y:S02]  /*256d0*/  F2FP.SATFINITE.E5M2.F32.PACK_AB_MERGE_C R5, R29, R30, RZ ;  /* 0x0000001e1d05723e */ /* 0x002fe400048060ff */
[----:B0-----:R-:W-:-:S03]  /*256e0*/  F2FP.SATFINITE.E5M2.F32.PACK_AB_MERGE_C R3, R27, R28, RZ ;  /* 0x0000001c1b03723e */ /* 0x001fc600048060ff */
[----:B------:R-:W-:Y:S01]  /*256f0*/  STL [R1+0x1050], R5 ;  /* 0x0010500501007387 */ /* 0x000fe20000100800 */
[----:B--2---:R-:W-:-:S03]  /*25700*/  F2FP.SATFINITE.E5M2.F32.PACK_AB_MERGE_C R0, R25, R26, RZ ;  /* 0x0000001a1900723e */ /* 0x004fc600048060ff */
[----:B------:R0:W-:Y:S04]  /*25710*/  STL [R1+0xff0], R3 ;  /* 0x000ff00301007387 */ /* 0x0001e80000100800 */
[----:B------:R1:W-:Y:S04]  /*25720*/  STL [R1+0x1004], R0 ;  /* 0x0010040001007387 */ /* 0x0003e80000100800 */
[----:B------:R-:W2:Y:S01]  /*25730*/  LDL.LU R49, [R1+0x100] ;  /* 0x0001000001317983 */ /* 0x000ea20000300800 */
[----:B------:R-:W-:Y:S02]  /*25740*/  F2FP.SATFINITE.E5M2.F32.PACK_AB_MERGE_C R16, R38, R41, RZ ;  /* 0x000000292610723e */ /* 0x000fe400048060ff */
[----:B------:R-:W-:-:S02]  /*25750*/  F2FP.SATFINITE.E5M2.F32.PACK_AB_MERGE_C R15, R36, R39, RZ ;  /* 0x00000027240f723e */ /* 0x000fc400048060ff */
[----:B------:R-:W-:Y:S02]  /*25760*/  F2FP.SATFINITE.E5M2.F32.PACK_AB_MERGE_C R218, R251, R252, RZ ;  /* 0x000000fcfbda723e */ /* 0x000fe400048060ff */
[----:B------:R-:W2:Y:S04]  /*25770*/  LDL.LU R252, [R1+0x104] ;  /* 0x0001040001fc7983 */ /* 0x000ea80000300800 */
[----:B------:R-:W3:Y:S01]  /*25780*/  LDL.LU R46, [R1+0x108] ;  /* 0x00010800012e7983 */ /* 0x000ee20000300800 */
[----:B0-----:R-:W-:-:S03]  /*25790*/  F2FP.SATFINITE.E5M2.F32.PACK_AB_MERGE_C R3, R249, R250, RZ ;  /* 0x000000faf903723e */ /* 0x001fc600048060ff */
[----:B------:R-:W3:Y:S04]  /*257a0*/  LDL.LU R251, [R1+0x10c] ;  /* 0x00010c0001fb7983 */ /* 0x000ee80000300800 */
[----:B------:R-:W4:Y:S04]  /*257b0*/  LDL.LU R47, [R1+0x110] ;  /* 0x00011000012f7983 */ /* 0x000f280000300800 */
[----:B------:R-:W4:Y:S01]  /*257c0*/  LDL.LU R250, [R1+0x114] ;  /* 0x0001140001fa7983 */ /* 0x000f220000300800 */
[----:B------:R-:W-:-:S03]  /*257d0*/  F2FP.SATFINITE.E5M2.F32.PACK_AB_MERGE_C R219, R247, R248, RZ ;  /* 0x000000f8f7db723e */ /* 0x000fc600048060ff */
[----:B------:R-:W2:Y:S04]  /*257e0*/  LDL.LU R44, [R1+0x118] ;  /* 0x00011800012c7983 */ /* 0x000ea80000300800 */
[----:B------:R-:W2:Y:S04]  /*257f0*/  LDL.LU R249, [R1+0x11c] ;  /* 0x00011c0001f97983 */ /* 0x000ea80000300800 */
[----:B------:R-:W3:Y:S04]  /*25800*/  LDL.LU R45, [R1+0x120] ;  /* 0x00012000012d7983 */ /* 0x000ee80000300800 */
[----:B------:R-:W3:Y:S04]  /*25810*/  LDL.LU R248, [R1+0x124] ;  /* 0x0001240001f87983 */ /* 0x000ee80000300800 */
[----:B------:R-:W4:Y:S04]  /*25820*/  LDL.LU R42, [R1+0x128] ;  /* 0x00012800012a7983 */ /* 0x000f280000300800 */
[----:B------:R-:W4:Y:S04]  /*25830*/  LDL.LU R247, [R1+0x12c] ;  /* 0x00012c0001f77983 */ /* 0x000f280000300800 */
[----:B------:R-:W2:Y:S04]  /*25840*/  LDL.LU R43, [R1+0x130] ;  /* 0x00013000012b7983 */ /* 0x000ea80000300800 */
        /* <DEDUP_REMOVED lines=15> */
[----:B------:R-:W4:Y:S01]  /*25940*/  LDL.LU R27, [R1+0x16c] ;  /* 0x00016c00011b7983 */ /* 0x000f220000300800 */
[----:B------:R-:W-:-:S03]  /*25950*/  F2FP.SATFINITE.E5M2.F32.PACK_AB_MERGE_C R66, R228, R226, RZ ;  /* 0x000000e2e442723e */ /* 0x000fc600048060ff */
[----:B------:R-:W4:Y:S01]  /*25960*/  LDL.LU R26, [R1+0x170] ;  /* 0x00017000011a7983 */ /* 0x000f220000300800 */
[----:B------:R-:W-:-:S03]  /*25970*/  F2FP.SATFINITE.E5M2.F32.PACK_AB_MERGE_C R5, R245, R246, RZ ;  /* 0x000000f6f505723e */ /* 0x000fc600048060ff */
[----:B------:R-:W4:Y:S04]  /*25980*/  LDL.LU R25, [R1+0x174] ;  /* 0x0001740001197983 */ /* 0x000f280000300800 */
[----:B------:R-:W4:Y:S01]  /*25990*/  LDL.LU R222, [R1+0x178] ;  /* 0x0001780001de7983 */ /* 0x000f220000300800 */
[----:B------:R-:W-:-:S03]  /*259a0*/  F2FP.SATFINITE.E5M2.F32.PACK_AB_MERGE_C R17, R243, R244, RZ ;  /* 0x000000f4f311723e */ /* 0x000fc600048060ff */
[----:B------:R-:W4:Y:S01]  /*259b0*/  LDL.LU R224, [R1+0x17c] ;  /* 0x00017c0001e07983 */ /* 0x000f220000300800 */
[----:B------:R-:W-:-:S03]  /*259c0*/  F2FP.SATFINITE.E5M2.F32.PACK_AB_MERGE_C R73, R223, R221, RZ ;  /* 0x000000dddf49723e */ /* 0x000fc600048060ff */
        /* <DEDUP_REMOVED lines=27> */
[----:B------:R-:W4:Y:S01]  /*25b80*/  LDL.LU R232, [R1+0x1cc] ;  /* 0x0001cc0001e87983 */ /* 0x000f220000300800 */
[----:B------:R-:W-:-:S03]  /*25b90*/  F2FP.SATFINITE.E5M2.F32.PACK_AB_MERGE_C R19, R22, R23, RZ ;  /* 0x000000171613723e */ /* 0x000fc600048060ff */
[----:B------:R-:W4:Y:S04]  /*25ba0*/  LDL.LU R233, [R1+0x1d0] ;  /* 0x0001d00001e97983 */ /* 0x000f280000300800 */
[----:B------:R-:W4:Y:S01]  /*25bb0*/  LDL.LU R230, [R1+0x1d4] ;  /* 0x0001d40001e67983 */ /* 0x000f220000300800 */
[----:B-1----:R-:W-:-:S03]  /*25bc0*/  F2FP.SATFINITE.E5M2.F32.PACK_AB_MERGE_C R0, R20, R21, RZ ;  /* 0x000000151400723e */ /* 0x002fc600048060ff */
        /* <DEDUP_REMOVED lines=14> */
[----:B------:R-:W-:Y:S04]  /*25cb0*/  STL [R1+0xf80], R40 ;  /* 0x000f802801007387 */ /* 0x000fe80000100800 */
[----:B------:R0:W-:Y:S01]  /*25cc0*/  STL [R1+0xf2c], R6 ;  /* 0x000f2c0601007387 */ /* 0x0001e20000100800 */
[----:B----4-:R-:W-:Y:S02]  /*25cd0*/  F2FP.SATFINITE.E5M2.F32.PACK_AB_MERGE_C R36, R36, R39, RZ ;  /* 0x000000272424723e */ /* 0x010fe400048060ff */
[----:B------:R-:W-:-:S03]  /*25ce0*/  F2FP.SATFINITE.E5M2.F32.PACK_AB_MERGE_C R35, R35, R37, RZ ;  /* 0x000000252323723e */ /* 0x000fc600048060ff */
[----:B------:R-:W-:Y:S01]  /*25cf0*/  STL [R1+0x1030], R36 ;  /* 0x0010302401007387 */ /* 0x000fe20000100800 */
[----:B0-----:R-:W-:-:S03]  /*25d00*/  F2FP.SATFINITE.E5M2.F32.PACK_AB_MERGE_C R6, R33, R34, RZ ;  /* 0x000000222106723e */ /* 0x001fc600048060ff */
[----:B------:R-:W-:Y:S04]  /*25d10*/  STL [R1+0x102c], R35 ;  /* 0x00102c2301007387 */ /* 0x000fe80000100800 */
[----:B------:R0:W-:Y:S01]  /*25d20*/  STL [R1+0xfc8], R6 ;  /* 0x000fc80601007387 */ /* 0x0001e20000100800 */
[----:B------:R-:W-:-:S05]  /*25d30*/  F2FP.SATFINITE.E5M2.F32.PACK_AB_MERGE_C R31, R31, R32, RZ ;  /* 0x000000201f1f723e */ /* 0x000fca00048060ff */
[----:B------:R-:W-:Y:S01]  /*25d40*/  STL [R1+0xfe0], R31 ;  /* 0x000fe01f01007387 */ /* 0x000fe20000100800 */
[----:B0-----:R-:W-:-:S05]  /*25d50*/  F2FP.SATFINITE.E5M2.F32.PACK_AB_MERGE_C R6, R27, R28, RZ ;  /* 0x0000001c1b06723e */ /* 0x001fca00048060ff */
[----:B------:R0:W-:Y:S01]  /*25d60*/  STL [R1+0xed4], R6 ;  /* 0x000ed40601007387 */ /* 0x0001e20000100800 */
[----:B------:R-:W-:-:S03]  /*25d70*/  F2FP.SATFINITE.E5M2.F32.PACK_AB_MERGE_C R79, R25, R26, RZ ;  /* 0x0000001a194f723e */ /* 0x000fc600048060ff */
[----:B------:R-:W2:Y:S01]  /*25d80*/  LDL.LU R25, [R1] ;  /* 0x0000000001197983 */ /* 0x000ea20000300800 */
[----:B------:R-:W-:-:S03]  /*25d90*/  F2FP.SATFINITE.E5M2.F32.PACK_AB_MERGE_C R78, R224, R222, RZ ;  /* 0x000000dee04e723e */ /* 0x000fc600048060ff */
[----:B------:R-:W2:Y:S04]  /*25da0*/  LDL.LU R222, [R1+0x4] ;  /* 0x0000040001de7983 */ /* 0x000ea80000300800 */
[----:B------:R-:W3:Y:S01]  /*25db0*/  LDL.LU R26, [R1+0x8] ;  /* 0x00000800011a7983 */ /* 0x000ee20000300800 */
[----:B------:R-:W-:Y:S02]  /*25dc0*/  F2FP.SATFINITE.E5M2.F32.PACK_AB_MERGE_C R246, R246, R226, RZ ;  /* 0x000000e2f6f6723e */ /* 0x000fe400048060ff */
[----:B------:R-:W-:Y:S02]  /*25dd0*/  F2FP.SATFINITE.E5M2.F32.PACK_AB_MERGE_C R84, R29, R30, RZ ;  /* 0x0000001e1d54723e */ /* 0x000fe400048060ff */
[----:B------:R-:W-:Y:S02]  /*25de0*/  F2FP.SATFINITE.E5M2.F32.PACK_AB_MERGE_C R244, R244, R228, RZ ;  /* 0x000000e4f4f4723e */ /* 0x000fe400048060ff */
[----:B------:R-:W-:-:S02]  /*25df0*/  F2FP.SATFINITE.E5M2.F32.PACK_AB_MERGE_C R247, R247, R42, RZ ;  /* 0x0000002af7f7723e */ /* 0x000fc400048060ff */
[----:B------:R-:W-:Y:S02]  /*25e00*/  F2FP.SATFINITE.E5M2.F32.PACK_AB_MERGE_C R248, R248, R45, RZ ;  /* 0x0000002df8f8723e */ /* 0x000fe400048060ff */
[----:B------:R-:W-:Y:S02]  /*25e10*/  F2FP.SATFINITE.E5M2.F32.PACK_AB_MERGE_C R249, R249, R44, RZ ;  /* 0x0000002cf9f9723e */ /* 0x000fe400048060ff */
[----:B------:R-:W-:Y:S02]  /*25e20*/  F2FP.SATFINITE.E5M2.F32.PACK_AB_MERGE_C R250, R250, R47, RZ ;  /* 0x0000002ffafa723e */ /* 0x000fe400048060ff */
[----:B------:R-:W-:Y:S02]  /*25e30*/  F2FP.SATFINITE.E5M2.F32.PACK_AB_MERGE_C R251, R251, R46, RZ ;  /* 0x0000002efbfb723e */ /* 0x000fe400048060ff */
[----:B------:R-:W-:Y:S02]  /*25e40*/  F2FP.SATFINITE.E5M2.F32.PACK_AB_MERGE_C R252, R252, R49, RZ ;  /* 0x00000031fcfc723e */ /* 0x000fe400048060ff */
[----:B------:R-:W-:-:S02]  /*25e50*/  F2FP.SATFINITE.E5M2.F32.PACK_AB_MERGE_C R242, R242, R221, RZ ;  /* 0x000000ddf2f2723e */ /* 0x000fc400048060ff */
[----:B------:R-:W-:Y:S02]  /*25e60*/  F2FP.SATFINITE.E5M2.F32.PACK_AB_MERGE_C R80, R225, R223, RZ ;  /* 0x000000dfe150723e */ /* 0x000fe400048060ff */
[----:B------:R-:W-:Y:S02]  /*25e70*/  F2FP.SATFINITE.E5M2.F32.PACK_AB_MERGE_C R240, R240, R227, RZ ;  /* 0x000000e3f0f0723e */ /* 0x000fe400048060ff */
[----:B------:R-:W-:Y:S02]  /*25e80*/  F2FP.SATFINITE.E5M2.F32.PACK_AB_MERGE_C R228, R22, R23, RZ ;  /* 0x0000001716e4723e */ /* 0x000fe400048060ff */
[----:B------:R-:W3:Y:S04]  /*25e90*/  LDL.LU R23, [R1+0xc] ;  /* 0x00000c0001177983 */ /* 0x000ee80000300800 */
[----:B------:R-:W4:Y:S01]  /*25ea0*/  LDL.LU R27, [R1+0x10] ;  /* 0x00001000011b7983 */ /* 0x000f220000300800 */
[----:B------:R-:W-:-:S03]  /*25eb0*/  F2FP.SATFINITE.E5M2.F32.PACK_AB_MERGE_C R226, R20, R21, RZ ;  /* 0x0000001514e2723e */ /* 0x000fc600048060ff */
[----:B------:R-:W4:Y:S04]  /*25ec0*/  LDL.LU R21, [R1+0x14] ;  /* 0x0000140001157983 */ /* 0x000f280000300800 */
[----:B------:R-:W4:Y:S01]  /*25ed0*/  LDL.LU R28, [R1+0x18] ;  /* 0x00001800011c7983 */ /* 0x000f220000300800 */
[----:B------:R-:W-:-:S03]  /*25ee0*/  F2FP.SATFINITE.E5M2.F32.PACK_AB_MERGE_C R224, R8, R9, RZ ;  /* 0x0000000908e0723e */ /* 0x000fc600048060ff */
[----:B------:R-:W4:Y:S04]  /*25ef0*/  LDL.LU R9, [R1+0x1c] ;  /* 0x00001c0001097983 */ /* 0x000f280000300800 */
[----:B------:R-:W4:Y:S01]  /*25f00*/  LDL.LU R29, [R1+0x20] ;  /* 0x00002000011d7983 */ /* 0x000f220000300800 */
[----:B0-----:R-:W-:-:S03]  /*25f10*/  F2FP.SATFINITE.E5M2.F32.PACK_AB_MERGE_C R6, R2, R4, RZ ;  /* 0x000000040206723e */ /* 0x001fc600048060ff */
        /* <DEDUP_REMOVED lines=61> */
[----:B------:R-:W4:Y:S01]  /*262f0*/  LDL.LU R245, [R1+0xfc] ;  /* 0x0000fc0001f57983 */ /* 0x000f220000300800 */
[----:B--2---:R-:W-:-:S03]  /*26300*/  F2FP.SATFINITE.E5M2.F32.PACK_AB_MERGE_C R222, R222, R25, RZ ;  /* 0x00000019dede723e */ /* 0x004fc600048060ff */
[----:B------:R-:W2:Y:S01]  /*26310*/  LDL.LU R25, [R1+0x14b4] ;  /* 0x0014b40001197983 */ /* 0x000ea20000300800 */
[----:B------:R-:W-:Y:S02]  /*26320*/  IMAD.MOV.U32 R153, RZ, RZ, R62 ;  /* 0x000000ffff997224 */ /* 0x000fe400078e003e */
[----:B------:R-:W-:Y:S02]  /*26330*/  IMAD.MOV.U32 R155, RZ, RZ, R65 ;  /* 0x000000ffff9b7224 */ /* 0x000fe400078e0041 */
[----:B------:R-:W-:Y:S01]  /*26340*/  IMAD.MOV.U32 R163, RZ, RZ, R153 ;  /* 0x000000ffffa37224 */ /* 0x000fe200078e0099 */
[----:B------:R-:W-:Y:S01]  /*26350*/  F2FP.SATFINITE.E5M2.F32.PACK_AB_MERGE_C R153, R165, R164, RZ ;  /* 0x000000a4a599723e */ /* 0x000fe200048060ff */
[----:B------:R-:W-:Y:S02]  /*26360*/  IMAD.MOV.U32 R159, RZ, RZ, R64 ;  /* 0x000000ffff9f7224 */ /* 0x000fe400078e0040 */
[----:B------:R-:W-:Y:S01]  /*26370*/  IMAD.MOV.U32 R161, RZ, RZ, R67 ;  /* 0x000000ffffa17224 */ /* 0x000fe200078e0043 */
[----:B---3--:R-:W-:-:S02]  /*26380*/  F2FP.SATFINITE.E5M2.F32.PACK_AB_MERGE_C R23, R23, R26, RZ ;  /* 0x0000001a1717723e */ /* 0x008fc400048060ff */
[----:B------:R-:W3:Y:S01]  /*26390*/  LDL.LU R26, [R1+0x14b0] ;  /* 0x0014b000011a7983 */ /* 0x000ee20000300800 */
[----:B----4-:R-:W-:-:S03]  /*263a0*/  F2FP.SATFINITE.E5M2.F32.PACK_AB_MERGE_C R21, R21, R27, RZ ;  /* 0x0000001b1515723e */ /* 0x010fc600048060ff */
[----:B------:R-:W3:Y:S01]  /*263b0*/  LDL.LU R27, [R1+0x14ac] ;  /* 0x0014ac00011b7983 */ /* 0x000ee20000300800 */
[----:B------:R-:W-:-:S03]  /*263c0*/  F2FP.SATFINITE.E5M2.F32.PACK_AB_MERGE_C R9, R9, R28, RZ ;  /* 0x0000001c0909723e */ /* 0x000fc600048060ff */
[----:B------:R-:W4:Y:S01]  /*263d0*/  LDL.LU R28, [R1+0x14a8] ;  /* 0x0014a800011c7983 */ /* 0x000f220000300800 */
[----:B------:R-:W-:-:S03]  /*263e0*/  F2FP.SATFINITE.E5M2.F32.PACK_AB_MERGE_C R4, R4, R29, RZ ;  /* 0x0000001d0404723e */ /* 0x000fc600048060ff */
[----:B------:R-:W4:Y:S01]  /*263f0*/  LDL.LU R29, [R1+0x14a4] ;  /* 0x0014a400011d7983 */ /* 0x000f220000300800 */
[----:B------:R-:W-:-:S03]  /*26400*/  F2FP.SATFINITE.E5M2.F32.PACK_AB_MERGE_C R2, R2, R30, RZ ;  /* 0x0000001e0202723e */ /* 0x000fc600048060ff */
[----:B------:R-:W3:Y:S01]  /*26410*/  LDL.LU R30, [R1+0x14a0] ;  /* 0x0014a000011e7983 */ /* 0x000ee20000300800 */
[----:B------:R-:W-:-:S03]  /*26420*/  F2FP.SATFINITE.E5M2.F32.PACK_AB_MERGE_C R32, R32, R31, RZ ;  /* 0x0000001f2020723e */ /* 0x000fc600048060ff */
[----:B------:R-:W3:Y:S04]  /*26430*/  LDL.LU R31, [R1+0x149c] ;  /* 0x00149c00011f7983 */ /* 0x000ee80000300800 */
[----:B------:R0:W-:Y:S01]  /*26440*/  STL [R1+0xebc], R32 ;  /* 0x000ebc2001007387 */ /* 0x0001e20000100800 */
[----:B------:R-:W-:-:S03]  /*26450*/  F2FP.SATFINITE.E5M2.F32.PACK_AB_MERGE_C R34, R34, R33, RZ ;  /* 0x000000212222723e */ /* 0x000fc600048060ff */
[----:B0-----:R-:W3:Y:S01]  /*26460*/  LDL.LU R32, [R1+0x1498] ;  /* 0x0014980001207983 */ /* 0x001ee20000300800 */
        /* <DEDUP_REMOVED lines=9> */
[----:B0-----:R-:W4:Y:S04]  /*26500*/  LDL.LU R37, [R1+0x1488] ;  /* 0x0014880001257983 */ /* 0x001f280000300800 */
[----:B------:R-:W4:Y:S04]  /*26510*/  LDL.LU R36, [R1+0x1484] ;  /* 0x0014840001247983 */ /* 0x000f280000300800 */
[----:B------:R0:W-:Y:S01]  /*26520*/  STL [R1+0xf98], R39 ;  /* 0x000f982701007387 */ /* 0x0001e20000100800 */
[----:B------:R-:W-:Y:S02]  /*26530*/  F2FP.SATFINITE.E5M2.F32.PACK_AB_MERGE_C R85, R85, R42, RZ ;  /* 0x0000002a5555723e */ /* 0x000fe400048060ff */
[----:B------:R-:W-:Y:S01]  /*26540*/  F2FP.SATFINITE.E5M2.F32.PACK_AB_MERGE_C R82, R82, R45, RZ ;  /* 0x0000002d5252723e */ /* 0x000fe200048060ff */
[----:B0-----:R-:W3:Y:S04]  /*26550*/  LDL.LU R39, [R1+0x1480] ;  /* 0x0014800001277983 */ /* 0x001ee80000300800 */
[----:B------:R-:W3:Y:S04]  /*26560*/  LDL.LU R38, [R1+0x147c] ;  /* 0x00147c0001267983 */ /* 0x000ee80000300800 */
[----:B------:R0:W-:Y:S01]  /*26570*/  STL [R1+0xee4], R41 ;  /* 0x000ee42901007387 */ /* 0x0001e20000100800 */
[----:B------:R-:W-:-:S02]  /*26580*/  F2FP.SATFINITE.E5M2.F32.PACK_AB_MERGE_C R216, R216, R44, RZ ;  /* 0x0000002cd8d8723e */ /* 0x000fc400048060ff */
        /* <DEDUP_REMOVED lines=8> */
[----:B------:R-:W3:Y:S01]  /*26610*/  LDL.LU R45, [R1+0x1468] ;  /* 0x00146800012d7983 */ /* 0x000ee20000300800 */
[----:B------:R-:W-:-:S03]  /*26620*/  F2FP.SATFINITE.E5M2.F32.PACK_AB_MERGE_C R22, R22, R48, RZ ;  /* 0x000000301616723e */ /* 0x000fc600048060ff */
        /* <DEDUP_REMOVED lines=8> */
[----:B------:R-:W3:Y:S04]  /*266b0*/  LDL.LU R48, [R1+0x1454] ;  /* 0x0014540001307983 */ /* 0x000ee80000300800 */
[----:B------:R-:W3:Y:S01]  /*266c0*/  LDL.LU R51, [R1+0x1450] ;  /* 0x0014500001337983 */ /* 0x000ee20000300800 */
[----:B------:R-:W-:-:S03]  /*266d0*/  F2FP.SATFINITE.E5M2.F32.PACK_AB_MERGE_C R229, R229, R55, RZ ;  /* 0x00000037e5e5723e */ /* 0x000fc600048060ff */
[----:B------:R-:W3:Y:S01]  /*266e0*/  LDL.LU R50, [R1+0x144c] ;  /* 0x00144c0001327983 */ /* 0x000ee20000300800 */
[----:B------:R-:W-:-:S03]  /*266f0*/  F2FP.SATFINITE.E5M2.F32.PACK_AB_MERGE_C R231, R231, R54, RZ ;  /* 0x00000036e7e7723e */ /* 0x000fc600048060ff */
[----:B------:R-:W3:Y:S04]  /*26700*/  LDL.LU R53, [R1+0x1448] ;  /* 0x0014480001357983 */ /* 0x000ee80000300800 */
        /* <DEDUP_REMOVED lines=17> */
[----:B------:R-:W3:Y:S04]  /*26820*/  LDL.LU R62, [R1+0x141c] ;  /* 0x00141c00013e7983 */ /* 0x000ee80000300800 */
[----:B------:R-:W3:Y:S04]  /*26830*/  LDL.LU R65, [R1+0x1418] ;  /* 0x0014180001417983 */ /* 0x000ee80000300800 */
[----:B------:R-:W3:Y:S04]  /*26840*/  LDL.LU R64, [R1+0x1414] ;  /* 0x0014140001407983 */ /* 0x000ee80000300800 */
[----:B------:R-:W3:Y:S04]  /*26850*/  LDL.LU R67, [R1+0x1410] ;  /* 0x0014100001437983 */ /* 0x000ee80000300800 */
[----:B------:R0:W-:Y:S01]  /*26860*/  STL [R1+0xeb4], R153 ;  /* 0x000eb49901007387 */ /* 0x0001e20000100800 */
[----:B------:R-:W-:-:S02]  /*26870*/  IMAD.MOV.U32 R168, RZ, RZ, R69 ;  /* 0x000000ffffa87224 */ /* 0x000fc400078e0045 */
[----:B0-----:R-:W-:Y:S01]  /*26880*/  IMAD.MOV.U32 R153, RZ, RZ, R66 ;  /* 0x000000ffff997224 */ /* 0x001fe200078e0042 */
[----:B------:R-:W-:-:S05]  /*26890*/  F2FP.SATFINITE.E5M2.F32.PACK_AB_MERGE_C R66, R167, R166, RZ ;  /* 0x000000a6a742723e */ /* 0x000fca00048060ff */
[----:B------:R0:W-:Y:S01]  /*268a0*/  STL [R1+0xea4], R66 ;  /* 0x000ea44201007387 */ /* 0x0001e20000100800 */
[----:B------:R-:W-:-:S03]  /*268b0*/  IMAD.MOV.U32 R170, RZ, RZ, R71 ;  /* 0x000000ffffaa7224 */ /* 0x000fc600078e0047 */
[----:B0-----:R-:W3:Y:S04]  /*268c0*/  LDL.LU R66, [R1+0x140c] ;  /* 0x00140c0001427983 */ /* 0x001ee80000300800 */
[----:B------:R-:W3:Y:S04]  /*268d0*/  LDL.LU R69, [R1+0x1408] ;  /* 0x0014080001457983 */ /* 0x000ee80000300800 */
[----:B------:R0:W-:Y:S02]  /*268e0*/  STL [R1+0xf70], R169 ;  /* 0x000f70a901007387 */ /* 0x0001e40000100800 */
[----:B0-----:R-:W-:-:S02]  /*268f0*/  IMAD.MOV.U32 R169, RZ, RZ, R68 ;  /* 0x000000ffffa97224 */ /* 0x001fc400078e0044 */
[----:B------:R-:W3:Y:S04]  /*26900*/  LDL.LU R68, [R1+0x1404] ;  /* 0x0014040001447983 */ /* 0x000ee80000300800 */
[----:B------:R-:W3:Y:S04]  /*26910*/  LDL.LU R71, [R1+0x1400] ;  /* 0x0014000001477983 */ /* 0x000ee80000300800 */
[----:B------:R0:W-:Y:S02]  /*26920*/  STL [R1+0xf6c], R171 ;  /* 0x000f6cab01007387 */ /* 0x0001e40000100800 */
[----:B0-----:R-:W-:-:S02]  /*26930*/  IMAD.MOV.U32 R171, RZ, RZ, R70 ;  /* 0x000000ffffab7224 */ /* 0x001fc400078e0046 */
[----:B------:R-:W3:Y:S04]  /*26940*/  LDL.LU R70, [R1+0x13fc] ;  /* 0x0013fc0001467983 */ /* 0x000ee80000300800 */
[----:B------:R0:W-:Y:S02]  /*26950*/  STL [R1+0xec8], R172 ;  /* 0x000ec8ac01007387 */ /* 0x0001e40000100800 */
[----:B0-----:R-:W-:Y:S01]  /*26960*/  IMAD.MOV.U32 R172, RZ, RZ, R170 ;  /* 0x000000ffffac7224 */ /* 0x001fe200078e00aa */
[----:B------:R-:W-:-:S05]  /*26970*/  F2FP.SATFINITE.E5M2.F32.PACK_AB_MERGE_C R170, R175, R174, RZ ;  /* 0x000000aeafaa723e */ /* 0x000fca00048060ff */
[----:B------:R0:W-:Y:S01]  /*26980*/  STL [R1+0xed8], R170 ;  /* 0x000ed8aa01007387 */ /* 0x0001e20000100800 */
[----:B------:R-:W-:Y:S01]  /*26990*/  IMAD.MOV.U32 R179, RZ, RZ, R75 ;  /* 0x000000ffffb37224 */ /* 0x000fe200078e004b */
[----:B0-----:R-:W-:Y:S01]  /*269a0*/  F2FP.SATFINITE.E5M2.F32.PACK_AB_MERGE_C R170, R177, R176, RZ ;  /* 0x000000b0b1aa723e */ /* 0x001fe200048060ff */
[----:B------:R-:W-:Y:S02]  /*269b0*/  IMAD.MOV.U32 R176, RZ, RZ, R73 ;  /* 0x000000ffffb07224 */ /* 0x000fe400078e0049 */
[----:B------:R-:W-:Y:S01]  /*269c0*/  IMAD.MOV.U32 R177, RZ, RZ, R72 ;  /* 0x000000ffffb17224 */ /* 0x000fe200078e0048 */
[----:B------:R-:W3:Y:S04]  /*269d0*/  LDL.LU R73, [R1+0x13f8] ;  /* 0x0013f80001497983 */ /* 0x000ee80000300800 */
[----:B------:R-:W3:Y:S04]  /*269e0*/  LDL.LU R72, [R1+0x13f4] ;  /* 0x0013f40001487983 */ /* 0x000ee80000300800 */
[----:B------:R0:W-:Y:S04]  /*269f0*/  STL [R1+0xe8c], R178 ;  /* 0x000e8cb201007387 */ /* 0x0001e80000100800 */
[----:B------:R-:W3:Y:S01]  /*26a00*/  LDL.LU R75, [R1+0x13f0] ;  /* 0x0013f000014b7983 */ /* 0x000ee20000300800 */
[----:B0-----:R-:W-:-:S02]  /*26a10*/  IMAD.MOV.U32 R178, RZ, RZ, R177 ;  /* 0x000000ffffb27224 */ /* 0x001fc400078e00b1 */
[----:B------:R-:W-:Y:S01]  /*26a20*/  IMAD.MOV.U32 R177, RZ, RZ, R159 ;  /* 0x000000ffffb17224 */ /* 0x000fe200078e009f */
[----:B------:R-:W-:Y:S01]  /*26a30*/  F2FP.SATFINITE.E5M2.F32.PACK_AB_MERGE_C R159, R181, R180, RZ ;  /* 0x000000b4b59f723e */ /* 0x000fe200048060ff */
[----:B------:R-:W-:Y:S02]  /*26a40*/  IMAD.MOV.U32 R181, RZ, RZ, R74 ;  /* 0x000000ffffb57224 */ /* 0x000fe400078e004a */
[----:B------:R-:W-:Y:S01]  /*26a50*/  IMAD.MOV.U32 R180, RZ, RZ, R171 ;  /* 0x000000ffffb47224 */ /* 0x000fe200078e00ab */
[----:B------:R-:W3:Y:S01]  /*26a60*/  LDL.LU R74, [R1+0x13ec] ;  /* 0x0013ec00014a7983 */ /* 0x000ee20000300800 */
[----:B------:R-:W-:Y:S01]  /*26a70*/  F2FP.SATFINITE.E5M2.F32.PACK_AB_MERGE_C R171, R183, R182, RZ ;  /* 0x000000b6b7ab723e */ /* 0x000fe200048060ff */
[----:B------:R-:W-:Y:S02]  /*26a80*/  IMAD.MOV.U32 R183, RZ, RZ, R77 ;  /* 0x000000ffffb77224 */ /* 0x000fe400078e004d */
[----:B------:R-:W3:Y:S01]  /*26a90*/  LDL.LU R77, [R1+0x13e8] ;  /* 0x0013e800014d7983 */ /* 0x000ee20000300800 */
[----:B------:R-:W-:-:S02]  /*26aa0*/  IMAD.MOV.U32 R182, RZ, RZ, R76 ;  /* 0x000000ffffb67224 */ /* 0x000fc400078e004c */
[----:B------:R-:W-:Y:S01]  /*26ab0*/  IMAD.MOV.U32 R185, RZ, RZ, R79 ;  /* 0x000000ffffb97224 */ /* 0x000fe200078e004f */
[----:B------:R-:W3:Y:S01]  /*26ac0*/  LDL.LU R76, [R1+0x13e4] ;  /* 0x0013e400014c7983 */ /* 0x000ee20000300800 */
[----:B------:R-:W-:Y:S01]  /*26ad0*/  IMAD.MOV.U32 R189, RZ, RZ, R163 ;  /* 0x000000ffffbd7224 */ /* 0x000fe200078e00a3 */
[----:B------:R-:W-:Y:S01]  /*26ae0*/  F2FP.SATFINITE.E5M2.F32.PACK_AB_MERGE_C R163, R191, R190, RZ ;  /* 0x000000bebfa3723e */ /* 0x000fe200048060ff */
[----:B------:R-:W-:Y:S01]  /*26af0*/  IMAD.MOV.U32 R187, RZ, RZ, R78 ;  /* 0x000000ffffbb7224 */ /* 0x000fe200078e004e */
[----:B------:R-:W3:Y:S01]  /*26b00*/  LDL.LU R79, [R1+0x13e0] ;  /* 0x0013e000014f7983 */ /* 0x000ee20000300800 */
[----:B------:R-:W-:Y:S01]  /*26b10*/  IMAD.MOV.U32 R197, RZ, RZ, R161 ;  /* 0x000000ffffc57224 */ /* 0x000fe200078e00a1 */
[----:B------:R-:W-:Y:S01]  /*26b20*/  F2FP.SATFINITE.E5M2.F32.PACK_AB_MERGE_C R161, R199, R198, RZ ;  /* 0x000000c6c7a1723e */ /* 0x000fe200048060ff */
[----:B------:R-:W-:Y:S01]  /*26b30*/  IMAD.MOV.U32 R190, RZ, RZ, R81 ;  /* 0x000000ffffbe7224 */ /* 0x000fe200078e0051 */
[----:B------:R-:W3:Y:S01]  /*26b40*/  LDL.LU R78, [R1+0x13dc] ;  /* 0x0013dc00014e7983 */ /* 0x000ee20000300800 */
[----:B------:R-:W-:-:S02]  /*26b50*/  IMAD.MOV.U32 R198, RZ, RZ, R80 ;  /* 0x000000ffffc67224 */ /* 0x000fc400078e0050 */
[----:B------:R-:W-:Y:S01]  /*26b60*/  IMAD.MOV.U32 R199, RZ, RZ, R83 ;  /* 0x000000ffffc77224 */ /* 0x000fe200078e0053 */
[----:B------:R-:W3:Y:S01]  /*26b70*/  LDL.LU R81, [R1+0x13d8] ;  /* 0x0013d80001517983 */ /* 0x000ee20000300800 */
[----:B------:R-:W-:Y:S02]  /*26b80*/  IMAD.MOV.U32 R201, RZ, RZ, R82 ;  /* 0x000000ffffc97224 */ /* 0x000fe400078e0052 */
[----:B------:R-:W-:Y:S01]  /*26b90*/  IMAD.MOV.U32 R205, RZ, RZ, R155 ;  /* 0x000000ffffcd7224 */ /* 0x000fe200078e009b */
[----:B------:R-:W3:Y:S01]  /*26ba0*/  LDL.LU R80, [R1+0x13d4] ;  /* 0x0013d40001507983 */ /* 0x000ee20000300800 */
[----:B------:R-:W-:Y:S01]  /*26bb0*/  IMAD.MOV.U32 R203, RZ, RZ, R216 ;  /* 0x000000ffffcb7224 */ /* 0x000fe200078e00d8 */
[----:B------:R-:W-:Y:S02]  /*26bc0*/  F2FP.SATFINITE.E5M2.F32.PACK_AB_MERGE_C R155, R207, R206, RZ ;  /* 0x000000cecf9b723e */ /* 0x000fe400048060ff */
[----:B------:R-:W3:Y:S01]  /*26bd0*/  LDL.LU R83, [R1+0x13d0] ;  /* 0x0013d00001537983 */ /* 0x000ee20000300800 */
[----:B------:R-:W-:-:S03]  /*26be0*/  IMAD.MOV.U32 R207, RZ, RZ, R85 ;  /* 0x000000ffffcf7224 */ /* 0x000fc600078e0055 */
[----:B------:R-:W3:Y:S01]  /*26bf0*/  LDL.LU R82, [R1+0x13cc] ;  /* 0x0013cc0001527983 */ /* 0x000ee20000300800 */
[----:B------:R-:W-:-:S03]  /*26c00*/  IMAD.MOV.U32 R206, RZ, RZ, R84 ;  /* 0x000000ffffce7224 */ /* 0x000fc600078e0054 */
[----:B------:R-:W3:Y:S01]  /*26c10*/  LDL.LU R216, [R1+0x13c8] ;  /* 0x0013c80001d87983 */ /* 0x000ee20000300800 */
[----:B------:R-:W-:-:S03]  /*26c20*/  IMAD.MOV.U32 R209, RZ, RZ, R87 ;  /* 0x000000ffffd17224 */ /* 0x000fc600078e0057 */
[----:B------:R-:W3:Y:S01]  /*26c30*/  LDL.LU R85, [R1+0x13c4] ;  /* 0x0013c40001557983 */ /* 0x000ee20000300800 */
[----:B------:R-:W-:-:S03]  /*26c40*/  IMAD.MOV.U32 R211, RZ, RZ, R86 ;  /* 0x000000ffffd37224 */ /* 0x000fc600078e0056 */
[----:B------:R-:W3:Y:S04]  /*26c50*/  LDL.LU R84, [R1+0x13c0] ;  /* 0x0013c00001547983 */ /* 0x000ee80000300800 */
[----:B------:R-:W3:Y:S04]  /*26c60*/  LDL.LU R87, [R1+0x13bc] ;  /* 0x0013bc0001577983 */ /* 0x000ee80000300800 */
[----:B------:R-:W3:Y:S01]  /*26c70*/  LDL.LU R86, [R1+0x13b8] ;  /* 0x0013b80001567983 */ /* 0x000ee20000300800 */
[----:B------:R-:W-:Y:S02]  /*26c80*/  IMAD.MOV.U32 R213, RZ, RZ, R211 ;  /* 0x000000ffffd57224 */ /* 0x000fe400078e00d3 */
[----:B------:R-:W-:-:S02]  /*26c90*/  IMAD.MOV.U32 R211, RZ, RZ, R209 ;  /* 0x000000ffffd37224 */ /* 0x000fc400078e00d1 */
[----:B------:R-:W-:Y:S01]  /*26ca0*/  IMAD.MOV.U32 R209, RZ, RZ, R207 ;  /* 0x000000ffffd17224 */ /* 0x000fe200078e00cf */
[----:B------:R-:W-:Y:S01]  /*26cb0*/  F2FP.SATFINITE.E5M2.F32.PACK_AB_MERGE_C R91, R101, R100, RZ ;  /* 0x00000064655b723e */ /* 0x000fe200048060ff */
[----:B------:R-:W-:Y:S01]  /*26cc0*/  IMAD.MOV.U32 R207, RZ, RZ, R206 ;  /* 0x000000ffffcf7224 */ /* 0x000fe200078e00ce */
[----:B------:R-:W-:Y:S01]  /*26cd0*/  F2FP.SATFINITE.E5M2.F32.PACK_AB_MERGE_C R89, R103, R102, RZ ;  /* 0x000000666759723e */ /* 0x000fe200048060ff */
[----:B------:R-:W-:Y:S02]  /*26ce0*/  IMAD.MOV.U32 R206, RZ, RZ, R182 ;  /* 0x000000ffffce7224 */ /* 0x000fe400078e00b6 */
[----:B------:R-:W-:Y:S01]  /*26cf0*/  IMAD.MOV.U32 R182, RZ, RZ, R169 ;  /* 0x000000ffffb67224 */ /* 0x000fe200078e00a9 */
[----:B------:R-:W-:Y:S01]  /*26d00*/  F2FP.SATFINITE.E5M2.F32.PACK_AB_MERGE_C R169, R215, R214, RZ ;  /* 0x000000d6d7a9723e */ /* 0x000fe200048060ff */
[----:B------:R-:W-:Y:S02]  /*26d10*/  IMAD.MOV.U32 R214, RZ, RZ, R6 ;  /* 0x000000ffffd67224 */ /* 0x000fe400078e0006 */
[----:B------:R-:W3:Y:S04]  /*26d20*/  LDL.LU R6, [R1+0x13b4] ;  /* 0x0013b40001067983 */ /* 0x000ee80000300800 */
[----:B------:R-:W-:Y:S04]  /*26d30*/  STL [R1+0xf8c], R91 ;  /* 0x000f8c5b01007387 */ /* 0x000fe80000100800 */
[----:B------:R0:W-:Y:S01]  /*26d40*/  STL [R1+0xf88], R89 ;  /* 0x000f885901007387 */ /* 0x0001e20000100800 */
[----:B------:R-:W-:-:S02]  /*26d50*/  F2FP.SATFINITE.E5M2.F32.PACK_AB_MERGE_C R93, R107, R106, RZ ;  /* 0x0000006a6b5d723e */ /* 0x000fc400048060ff */
[----:B0-----:R-:W-:Y:S02]  /*26d60*/  F2FP.SATFINITE.E5M2.F32.PACK_AB_MERGE_C R89, R105, R104, RZ ;  /* 0x000000686959723e */ /* 0x001fe400048060ff */
[----:B------:R-:W-:-:S03]  /*26d70*/  F2FP.SATFINITE.E5M2.F32.PACK_AB_MERGE_C R91, R109, R108, RZ ;  /* 0x0000006c6d5b723e */ /* 0x000fc600048060ff */
[----:B------:R0:W-:Y:S04]  /*26d80*/  STL [R1+0xfa8], R89 ;  /* 0x000fa85901007387 */ /* 0x0001e80000100800 */
[----:B------:R1:W-:Y:S01]  /*26d90*/  STL [R1+0xfa4], R93 ;  /* 0x000fa45d01007387 */ /* 0x0003e20000100800 */
[----:B0-----:R-:W-:-:S03]  /*26da0*/  F2FP.SATFINITE.E5M2.F32.PACK_AB_MERGE_C R89, R111, R110, RZ ;  /* 0x0000006e6f59723e */ /* 0x001fc600048060ff */
[----:B------:R-:W-:Y:S04]  /*26db0*/  STL [R1+0xfc4], R91 ;  /* 0x000fc45b01007387 */ /* 0x000fe80000100800 */
[----:B------:R0:W-:Y:S01]  /*26dc0*/  STL [R1+0xfc0], R89 ;  /* 0x000fc05901007387 */ /* 0x0001e20000100800 */
[----:B-1----:R-:W-:Y:S02]  /*26dd0*/  F2FP.SATFINITE.E5M2.F32.PACK_AB_MERGE_C R93, R115, R114, RZ ;  /* 0x00000072735d723e */ /* 0x002fe400048060ff */
        /* <DEDUP_REMOVED lines=32> */
[----:B--2---:R-:W-:Y:S02]  /*26fe0*/  F2FP.SATFINITE.E5M2.F32.PACK_AB_MERGE_C R24, R25, R24, RZ ;  /* 0x000000181918723e */ /* 0x004fe400048060ff */
[----:B0-----:R-:W-:Y:S02]  /*26ff0*/  F2FP.SATFINITE.E5M2.F32.PACK_AB_MERGE_C R89, R145, R144, RZ ;  /* 0x000000909159723e */ /* 0x001fe400048060ff */
[----:B------:R-:W-:-:S03]  /*27000*/  F2FP.SATFINITE.E5M2.F32.PACK_AB_MERGE_C R91, R149, R148, RZ ;  /* 0x00000094955b723e */ /* 0x000fc600048060ff */
[----:B------:R0:W-:Y:S01]  /*27010*/  STL [R1+0x1070], R89 ;  /* 0x0010705901007387 */ /* 0x0001e20000100800 */
[----:B----4-:R-:W-:Y:S02]  /*27020*/  F2FP.SATFINITE.E5M2.F32.PACK_AB_MERGE_C R25, R37, R36, RZ ;  /* 0x000000242519723e */ /* 0x010fe400048060ff */
[----:B------:R-:W-:Y:S01]  /*27030*/  F2FP.SATFINITE.E5M2.F32.PACK_AB_MERGE_C R28, R29, R28, RZ ;  /* 0x0000001c1d1c723e */ /* 0x000fe200048060ff */
[----:B------:R-:W-:Y:S01]  /*27040*/  STL [R1+0x106c], R93 ;  /* 0x00106c5d01007387 */ /* 0x000fe20000100800 */
[----:B---3--:R-:W-:Y:S02]  /*27050*/  F2FP.SATFINITE.E5M2.F32.PACK_AB_MERGE_C R26, R27, R26, RZ ;  /* 0x0000001a1b1a723e */ /* 0x008fe400048060ff */
[----:B0-----:R-:W-:Y:S01]  /*27060*/  F2FP.SATFINITE.E5M2.F32.PACK_AB_MERGE_C R89, R151, R150, RZ ;  /* 0x000000969759723e */ /* 0x001fe200048060ff */
[----:B------:R-:W-:Y:S01]  /*27070*/  STL [R1+0x107c], R91 ;  /* 0x00107c5b01007387 */ /* 0x000fe20000100800 */
[----:B------:R-:W-:Y:S02]  /*27080*/  F2FP.SATFINITE.E5M2.F32.PACK_AB_MERGE_C R29, R39, R38, RZ ;  /* 0x00000026271d723e */ /* 0x000fe400048060ff */
[----:B------:R-:W-:Y:S01]  /*27090*/  F2FP.SATFINITE.E5M2.F32.PACK_AB_MERGE_C R27, R41, R40, RZ ;  /* 0x00000028291b723e */ /* 0x000fe200048060ff */
[----:B------:R-:W-:Y:S04]  /*270a0*/  STL [R1+0x1078], R89 ;  /* 0x0010785901007387 */ /* 0x000fe80000100800 */
        /* <DEDUP_REMOVED lines=35> */
[----:B------:R0:W-:Y:S04]  /*272e0*/  STL [R1+0xffc], R27 ;  /* 0x000ffc1b01007387 */ /* 0x0001e80000100800 */
[----:B------:R2:W-:Y:S01]  /*272f0*/  STL [R1+0xff8], R25 ;  /* 0x000ff81901007387 */ /* 0x0005e20000100800 */
[----:B-1----:R-:W-:Y:S02]  /*27300*/  F2FP.SATFINITE.E5M2.F32.PACK_AB_MERGE_C R29, R79, R78, RZ ;  /* 0x0000004e4f1d723e */ /* 0x002fe400048060ff */
[----:B0-----:R-:W-:Y:S02]  /*27310*/  F2FP.SATFINITE.E5M2.F32.PACK_AB_MERGE_C R27, R81, R80, RZ ;  /* 0x00000050511b723e */ /* 0x001fe400048060ff */
[----:B--2---:R-:W-:-:S05]  /*27320*/  F2FP.SATFINITE.E5M2.F32.PACK_AB_MERGE_C R25, R77, R76, RZ ;  /* 0x0000004c4d19723e */ /* 0x004fca00048060ff */
[----:B------:R0:W-:Y:S04]  /*27330*/  STL [R1+0x1018], R25 ;  /* 0x0010181901007387 */ /* 0x0001e80000100800 */
[----:B------:R1:W-:Y:S04]  /*27340*/  STL [R1+0x1014], R29 ;  /* 0x0010141d01007387 */ /* 0x0003e80000100800 */
[----:B------:R2:W-:Y:S01]  /*27350*/  STL [R1+0x1028], R27 ;  /* 0x0010281b01007387 */ /* 0x0005e20000100800 */
[----:B0-----:R-:W-:Y:S02]  /*27360*/  F2FP.SATFINITE.E5M2.F32.PACK_AB_MERGE_C R25, R83, R82, RZ ;  /* 0x000000525319723e */ /* 0x001fe400048060ff */
[----:B-1----:R-:W-:-:S03]  /*27370*/  F2FP.SATFINITE.E5M2.F32.PACK_AB_MERGE_C R29, R85, R84, RZ ;  /* 0x00000054551d723e */ /* 0x002fc600048060ff */
[----:B------:R0:W-:Y:S01]  /*27380*/  STL [R1+0x1024], R25 ;  /* 0x0010241901007387 */ /* 0x0001e20000100800 */
[----:B--2---:R-:W-:-:S03]  /*27390*/  F2FP.SATFINITE.E5M2.F32.PACK_AB_MERGE_C R27, R87, R86, RZ ;  /* 0x00000056571b723e */ /* 0x004fc600048060ff */
[----:B------:R-:W-:Y:S04]  /*273a0*/  STL [R1+0x1040], R29 ;  /* 0x0010401d01007387 */ /* 0x000fe80000100800 */
[----:B------:R1:W-:Y:S04]  /*273b0*/  STL [R1+0x103c], R27 ;  /* 0x00103c1b01007387 */ /* 0x0003e80000100800 */
[----:B------:R-:W2:Y:S04]  /*273c0*/  LDL.LU R89, [R1+0x424] ;  /* 0x0004240001597983 */ /* 0x000ea80000300800 */
[----:B------:R-:W3:Y:S01]  /*273d0*/  LDL.LU R215, [R1+0x41c] ;  /* 0x00041c0001d77983 */ /* 0x000ee20000300800 */
[----:B0-----:R-:W-:-:S05]  /*273e0*/  VIADD R25, R216, 0x7f ;  /* 0x0000007fd8197836 */ /* 0x001fca0000000000 */
[----:B------:R-:W-:Y:S01]  /*273f0*/  ISETP.GE.AND P0, PT, R25, UR11, PT ;  /* 0x0000000b19007c0c */ /* 0x000fe2000bf06270 */
[C---:B------:R-:W-:Y:S01]  /*27400*/  VIADD R25, R216.reuse, 0x2 ;  /* 0x00000002d8197836 */ /* 0x040fe20000000000 */
[----:B------:R-:W-:Y:S01]  /*27410*/  F2FP.SATFINITE.E5M2.F32.PACK_AB_MERGE_C R32, R33, R32, RZ ;  /* 0x000000202120723e */ /* 0x000fe200048060ff */
[----:B-1----:R-:W-:Y:S01]  /*27420*/  VIADD R27, R216, 0x7d ;  /* 0x0000007dd81b7836 */ /* 0x002fe20000000000 */
[----:B------:R-:W-:Y:S02]  /*27430*/  LOP3.LUT R38, R217, 0xffff, RZ, 0xc0, !PT ;  /* 0x0000ffffd9267812 */ /* 0x000fe400078ec0ff */
[----:B------:R-:W-:Y:S02]  /*27440*/  LOP3.LUT R243, R243, 0xffff, RZ, 0xc0, !PT ;  /* 0x0000fffff3f37812 */ /* 0x000fe400078ec0ff */
[----:B------:R-:W-:Y:S02]  /*27450*/  F2FP.SATFINITE.E5M2.F32.PACK_AB_MERGE_C R30, R31, R30, RZ ;  /* 0x0000001e1f1e723e */ /* 0x000fe400048060ff */
[----:B------:R-:W-:-:S02]  /*27460*/  LOP3.LUT R245, R245, 0xffff, RZ, 0xc0, !PT ;  /* 0x0000fffff5f57812 */ /* 0x000fc400078ec0ff */
[----:B------:R-:W-:Y:S02]  /*27470*/  LOP3.LUT R6, R6, 0xfff7ffff, RZ, 0xc0, !PT ;  /* 0xfff7ffff06067812 */ /* 0x000fe400078ec0ff */
[----:B------:R-:W-:Y:S02]  /*27480*/  LOP3.LUT R224, R224, 0xffff, RZ, 0xc0, !PT ;  /* 0x0000ffffe0e07812 */ /* 0x000fe400078ec0ff */
[----:B------:R-:W-:Y:S02]  /*27490*/  LOP3.LUT R212, R212, 0xffff, RZ, 0xc0, !PT ;  /* 0x0000ffffd4d47812 */ /* 0x000fe400078ec0ff */
[----:B------:R-:W-:Y:S02]  /*274a0*/  F2FP.SATFINITE.E5M2.F32.PACK_AB_MERGE_C R34, R35, R34, RZ ;  /* 0x000000222322723e */ /* 0x000fe400048060ff */
[----:B------:R-:W-:Y:S02]  /*274b0*/  LOP3.LUT R239, R239, 0xffff, RZ, 0xc0, !PT ;  /* 0x0000ffffefef7812 */ /* 0x000fe400078ec0ff */
[----:B------:R-:W-:-:S02]  /*274c0*/  LOP3.LUT R241, R241, 0xffff, RZ, 0xc0, !PT ;  /* 0x0000fffff1f17812 */ /* 0x000fc400078ec0ff */
[----:B------:R-:W-:Y:S02]  /*274d0*/  LOP3.LUT R228, R228, 0xffff, RZ, 0xc0, !PT ;  /* 0x0000ffffe4e47812 */ /* 0x000fe400078ec0ff */
[----:B------:R-:W-:Y:S02]  /*274e0*/  LOP3.LUT R208, R208, 0xffff, RZ, 0xc0, !PT ;  /* 0x0000ffffd0d07812 */ /* 0x000fe400078ec0ff */
[----:B------:R-:W-:Y:S02]  /*274f0*/  LOP3.LUT R235, R235, 0xffff, RZ, 0xc0, !PT ;  /* 0x0000ffffebeb7812 */ /* 0x000fe400078ec0ff */
[----:B------:R-:W-:Y:S02]  /*27500*/  LOP3.LUT R237, R237, 0xffff, RZ, 0xc0, !PT ;  /* 0x0000ffffeded7812 */ /* 0x000fe400078ec0ff */
        /* <DEDUP_REMOVED lines=10> */
[----:B------:R-:W-:Y:S01]  /*275b0*/  LOP3.LUT R223, R223, 0xffff, RZ, 0xc0, !PT ;  /* 0x0000ffffdfdf7812 */ /* 0x000fe200078ec0ff */
[----:B------:R-:W-:Y:S01]  /*275c0*/  IMAD.MOV.U32 R191, RZ, RZ, R153 ;  /* 0x000000ffffbf7224 */ /* 0x000fe200078e0099 */
[----:B------:R-:W-:Y:S01]  /*275d0*/  ISETP.GE.AND P1, PT, R25, UR6, PT ;  /* 0x0000000619007c0c */ /* 0x000fe2000bf26270 */
[----:B------:R-:W-:Y:S01]  /*275e0*/  VIADD R25, R216, 0x7e ;  /* 0x0000007ed8197836 */ /* 0x000fe20000000000 */
[----:B------:R-:W-:Y:S01]  /*275f0*/  ULDC.64 UR6, c[0x0][0x228] ;  /* 0x00008a0000067ab9 */ /* 0x000fe20000000a00 */
[----:B------:R-:W-:Y:S02]  /*27600*/  LOP3.LUT R36, R18, 0xffff, RZ, 0xc0, !PT ;  /* 0x0000ffff12247812 */ /* 0x000fe400078ec0ff */
[----:B------:R-:W-:-:S02]  /*27610*/  LOP3.LUT R225, R225, 0xffff, RZ, 0xc0, !PT ;  /* 0x0000ffffe1e17812 */ /* 0x000fc400078ec0ff */
[----:B------:R-:W-:Y:S02]  /*27620*/  LOP3.LUT R240, R240, 0xffff, RZ, 0xc0, !PT ;  /* 0x0000fffff0f07812 */ /* 0x000fe400078ec0ff */
[----:B------:R-:W-:Y:S02]  /*27630*/  LOP3.LUT R222, R222, 0xffff, RZ, 0xc0, !PT ;  /* 0x0000ffffdede7812 */ /* 0x000fe400078ec0ff */
[----:B------:R-:W-:Y:S02]  /*27640*/  LOP3.LUT R252, R252, 0xffff, RZ, 0xc0, !PT ;  /* 0x0000fffffcfc7812 */ /* 0x000fe400078ec0ff */
[----:B------:R-:W-:Y:S01]  /*27650*/  LOP3.LUT R152, R152, 0xffff, RZ, 0xc0, !PT ;  /* 0x0000ffff98987812 */ /* 0x000fe200078ec0ff */
[----:B------:R-:W0:Y:S01]  /*27660*/  S2R R137, SR_TID.X ;  /* 0x0000000000897919 */ /* 0x000e220000002100 */
[----:B------:R-:W-:Y:S02]  /*27670*/  ISETP.GE.AND P3, PT, R25, UR7, PT ;  /* 0x0000000719007c0c */ /* 0x000fe4000bf66270 */
        /* <DEDUP_REMOVED lines=34> */
[----:B------:R-:W-:Y:S01]  /*278a0*/  LOP3.LUT R94, R94, 0xffff, RZ, 0xc0, !PT ;  /* 0x0000ffff5e5e7812 */ /* 0x000fe200078ec0ff */
[----:B------:R-:W-:Y:S01]  /*278b0*/  BAR.SYNC.DEFER_BLOCKING 0x0 ;  /* 0x0000000000007b1d */ /* 0x000fe20000010000 */
[----:B------:R-:W-:Y:S02]  /*278c0*/  LOP3.LUT R59, R220, 0xffff, RZ, 0xc0, !PT ;  /* 0x0000ffffdc3b7812 */ /* 0x000fe400078ec0ff */
[----:B------:R-:W-:-:S02]  /*278d0*/  LOP3.LUT R58, R11, 0xffff, RZ, 0xc0, !PT ;  /* 0x0000ffff0b3a7812 */ /* 0x000fc400078ec0ff */
[----:B------:R-:W-:Y:S02]  /*278e0*/  LOP3.LUT R69, R7, 0xffff, RZ, 0xc0, !PT ;  /* 0x0000ffff07457812 */ /* 0x000fe400078ec0ff */
[----:B------:R-:W-:Y:S02]  /*278f0*/  LOP3.LUT R96, R96, 0xffff, RZ, 0xc0, !PT ;  /* 0x0000ffff60607812 */ /* 0x000fe400078ec0ff */
[----:B------:R-:W-:Y:S02]  /*27900*/  LOP3.LUT R98, R98, 0xffff, RZ, 0xc0, !PT ;  /* 0x0000ffff62627812 */ /* 0x000fe400078ec0ff */
[----:B------:R-:W-:Y:S01]  /*27910*/  LOP3.LUT R244, R244, 0xffff, RZ, 0xc0, !PT ;  /* 0x0000fffff4f47812 */ /* 0x000fe200078ec0ff */
[----:B------:R-:W-:Y:S01]  /*27920*/  IMAD.MOV.U32 R147, RZ, RZ, R199 ;  /* 0x000000ffff937224 */ /* 0x000fe200078e00c7 */
[----:B------:R-:W-:Y:S01]  /*27930*/  LOP3.LUT R79, R22, 0xffff, RZ, 0xc0, !PT ;  /* 0x0000ffff164f7812 */ /* 0x000fe200078ec0ff */
[----:B------:R-:W-:Y:S01]  /*27940*/  IMAD.MOV.U32 R143, RZ, RZ, R182 ;  /* 0x000000ffff8f7224 */ /* 0x000fe200078e00b6 */
[----:B------:R-:W-:Y:S01]  /*27950*/  LOP3.LUT R26, R26, 0xffff, RZ, 0xc0, !PT ;  /* 0x0000ffff1a1a7812 */ /* 0x000fe200078ec0ff */
[----:B------:R-:W-:Y:S01]  /*27960*/  IMAD.MOV.U32 R145, RZ, RZ, R209 ;  /* 0x000000ffff917224 */ /* 0x000fe200078e00d1 */
[----:B------:R-:W-:Y:S01]  /*27970*/  LOP3.LUT R28, R28, 0xffff, RZ, 0xc0, !PT ;  /* 0x0000ffff1c1c7812 */ /* 0x000fe200078ec0ff */
[----:B------:R-:W-:Y:S01]  /*27980*/  IMAD.MOV.U32 R144, RZ, RZ, R181 ;  /* 0x000000ffff907224 */ /* 0x000fe200078e00b5 */
[----:B------:R-:W-:Y:S01]  /*27990*/  ULDC UR11, c[0x0][0x248] ;  /* 0x00009200000b7ab9 */ /* 0x000fe20000000800 */
[----:B--2---:R-:W-:-:S02]  /*279a0*/  LOP3.LUT R25, R89, 0xffff, RZ, 0xc0, !PT ;  /* 0x0000ffff59197812 */ /* 0x004fc400078ec0ff */
[----:B---3--:R-:W-:Y:S01]  /*279b0*/  LOP3.LUT R33, R215, 0xffff, RZ, 0xc0, !PT ;  /* 0x0000ffffd7217812 */ /* 0x008fe200078ec0ff */
[----:B------:R-:W2:Y:S01]  /*279c0*/  LDL.LU R89, [R1+0x418] ;  /* 0x0004180001597983 */ /* 0x000ea20000300800 */
[----:B------:R-:W-:Y:S02]  /*279d0*/  ISETP.GE.AND P2, PT, R27, UR5, PT ;  /* 0x000000051b007c0c */ /* 0x000fe4000bf46270 */
[----:B------:R-:W-:Y:S01]  /*279e0*/  PRMT R35, R243, 0x3340, R35 ;  /* 0x00003340f3237816 */ /* 0x000fe20000000023 */
[----:B------:R-:W3:Y:S01]  /*279f0*/  LDL.LU R215, [R1+0x318] ;  /* 0x0003180001d77983 */ /* 0x000ee20000300800 */
[----:B------:R-:W-:Y:S01]  /*27a00*/  VIADD R27, R216, 0x7c ;  /* 0x0000007cd81b7836 */ /* 0x000fe20000000000 */
        /* <DEDUP_REMOVED lines=10> */
[----:B------:R-:W-:Y:S01]  /*27ab0*/  F2FP.SATFINITE.E5M2.F32.PACK_AB_MERGE_C R153, R193, R192, RZ ;  /* 0x000000c0c199723e */ /* 0x000fe200048060ff */
[C---:B0-----:R-:W-:Y:S01]  /*27ac0*/  IMAD.SHL.U32 R80, R137.reuse, 0x10, RZ ;  /* 0x0000001089507824 */ /* 0x041fe200078e00ff */
[----:B------:R-:W-:Y:S01]  /*27ad0*/  @P2 LOP3.LUT R6, R6, 0x80000, RZ, 0xfc, !PT ;  /* 0x0008000006062812 */ /* 0x000fe200078efcff */
[----:B------:R-:W-:Y:S01]  /*27ae0*/  IMAD.SHL.U32 R84, R137, 0x40, RZ ;  /* 0x0000004089547824 */ /* 0x000fe200078e00ff */
[----:B------:R-:W-:Y:S01]  /*27af0*/  ISETP.GE.AND P2, PT, R27, UR9, PT ;  /* 0x000000091b007c0c */ /* 0x000fe2000bf46270 */
[----:B------:R-:W-:Y:S01]  /*27b00*/  ULDC UR5, c[0x0][0x244] ;  /* 0x0000910000057ab9 */ /* 0x000fe20000000800 */
[----:B------:R-:W-:Y:S02]  /*27b10*/  LOP3.LUT R27, R19, 0xffff, RZ, 0xc0, !PT ;  /* 0x0000ffff131b7812 */ /* 0x000fe400078ec0ff */
[----:B------:R-:W-:Y:S01]  /*27b20*/  LOP3.LUT R30, R30, 0xffff, RZ, 0xc0, !PT ;  /* 0x0000ffff1e1e7812 */ /* 0x000fe200078ec0ff */
[----:B------:R-:W4:Y:S01]  /*27b30*/  LDL.LU R19, [R1+0x13b0] ;  /* 0x0013b00001137983 */ /* 0x000f220000300800 */
[----:B------:R-:W-:Y:S01]  /*27b40*/  PRMT R41, R41, 0x5410, R35 ;  /* 0x0000541029297816 */ /* 0x000fe20000000023 */
[----:B------:R-:W-:Y:S01]  /*27b50*/  IMAD.MOV.U32 R210, RZ, RZ, R197 ;  /* 0x000000ffffd27224 */ /* 0x000fe200078e00c5 */
[----:B------:R-:W-:Y:S01]  /*27b60*/  PRMT R44, R25, 0x3340, R27 ;  /* 0x00003340192c7816 */ /* 0x000fe2000000001b */
[----:B------:R-:W4:Y:S01]  /*27b70*/  LDL.LU R217, [R1+0x13ac] ;  /* 0x0013ac0001d97983 */ /* 0x000f220000300800 */
[----:B------:R-:W-:Y:S01]  /*27b80*/  IMAD.MOV.U32 R139, RZ, RZ, R191 ;  /* 0x000000ffff8b7224 */ /* 0x000fe200078e00bf */
[----:B------:R-:W-:Y:S01]  /*27b90*/  ULDC UR7, c[0x0][0x248] ;  /* 0x0000920000077ab9 */ /* 0x000fe20000000800 */
[----:B--2---:R-:W-:Y:S01]  /*27ba0*/  LOP3.LUT R29, R89, 0xffff, RZ, 0xc0, !PT ;  /* 0x0000ffff591d7812 */ /* 0x004fe200078ec0ff */
[----:B------:R-:W2:Y:S01]  /*27bb0*/  LDL.LU R18, [R1+0x13a8] ;  /* 0x0013a80001127983 */ /* 0x000ea20000300800 */
[----:B---3--:R-:W-:Y:S01]  /*27bc0*/  LOP3.LUT R31, R215, 0xffff, RZ, 0xc0, !PT ;  /* 0x0000ffffd71f7812 */ /* 0x008fe200078ec0ff */
[----:B------:R-:W-:Y:S01]  /*27bd0*/  IMAD.MOV.U32 R209, RZ, RZ, R180 ;  /* 0x000000ffffd17224 */ /* 0x000fe200078e00b4 */
[----:B------:R-:W-:Y:S01]  /*27be0*/  PRMT R42, R29, 0x3340, R36 ;  /* 0x000033401d2a7816 */ /* 0x000fe20000000024 */
[----:B------:R-:W-:Y:S01]  /*27bf0*/  IMAD.MOV.U32 R138, RZ, RZ, R179 ;  /* 0x000000ffff8a7224 */ /* 0x000fe200078e00b3 */
[----:B------:R-:W-:Y:S01]  /*27c00*/  PRMT R43, R31, 0x3340, R224 ;  /* 0x000033401f2b7816 */ /* 0x000fe200000000e0 */
[----:B------:R-:W-:Y:S01]  /*27c10*/  ULDC UR9, c[0x0][0x248] ;  /* 0x0000920000097ab9 */ /* 0x000fe20000000800 */
[----:B------:R-:W-:-:S02]  /*27c20*/  PRMT R37, R42, 0x5410, R37 ;  /* 0x000054102a257816 */ /* 0x000fc40000000025 */
[----:B------:R-:W-:Y:S01]  /*27c30*/  PRMT R35, R43, 0x5410, R39 ;  /* 0x000054102b237816 */ /* 0x000fe20000000027 */
[----:B------:R-:W-:Y:S04]  /*27c40*/  STL [R1+0x10f4], R41 ;  /* 0x0010f42901007387 */ /* 0x000fe80000100800 */
[----:B------:R-:W-:Y:S04]  /*27c50*/  STL [R1+0x10f0], R37 ;  /* 0x0010f02501007387 */ /* 0x000fe80000100800 */
[----:B------:R0:W-:Y:S04]  /*27c60*/  STL [R1+0x10ec], R35 ;  /* 0x0010ec2301007387 */ /* 0x0001e80000100800 */
[----:B------:R-:W3:Y:S04]  /*27c70*/  LDL.LU R93, [R1+0x42c] ;  /* 0x00042c00015d7983 */ /* 0x000ee80000300800 */
[----:B------:R-:W4:Y:S01]  /*27c80*/  LDL.LU R91, [R1+0x428] ;  /* 0x00042800015b7983 */ /* 0x000f220000300800 */
[----:B0-----:R-:W-:-:S02]  /*27c90*/  PRMT R35, R44, 0x5410, R40 ;  /* 0x000054102c237816 */ /* 0x001fc40000000028 */
[----:B------:R-:W-:-:S03]  /*27ca0*/  LOP3.LUT R40, R14, 0xffff, RZ, 0xc0, !PT ;  /* 0x0000ffff0e287812 */ /* 0x000fc600078ec0ff */
[----:B------:R4:W-:Y:S01]  /*27cb0*/  STL [R1+0x10e8], R35 ;  /* 0x0010e82301007387 */ /* 0x0009e20000100800 */
[----:B------:R-:W-:-:S03]  /*27cc0*/  LOP3.LUT R39, R13, 0xffff, RZ, 0xc0, !PT ;  /* 0x0000ffff0d277812 */ /* 0x000fc600078ec0ff */
        /* <DEDUP_REMOVED lines=10> */
[----:B------:R-:W-:Y:S02]  /*27d70*/  LOP3.LUT R41, R215, 0xffff, RZ, 0xc0, !PT ;  /* 0x0000ffffd7297812 */ /* 0x000fe400078ec0ff */
[----:B------:R-:W-:Y:S02]  /*27d80*/  PRMT R48, R42, 0x3340, R44 ;  /* 0x000033402a307816 */ /* 0x000fe4000000002c */
[----:B------:R-:W-:-:S02]  /*27d90*/  PRMT R49, R41, 0x3340, R228 ;  /* 0x0000334029317816 */ /* 0x000fc400000000e4 */
[----:B------:R-:W-:-:S04]  /*27da0*/  PRMT R43, R241, 0x3340, R0 ;  /* 0x00003340f12b7816 */ /* 0x000fc80000000000 */
[----:B------:R-:W-:Y:S02]  /*27db0*/  PRMT R48, R48, 0x5410, R43 ;  /* 0x0000541030307816 */ /* 0x000fe4000000002b */
[----:B------:R-:W-:Y:S02]  /*27dc0*/  PRMT R43, R49, 0x5410, R45 ;  /* 0x00005410312b7816 */ /* 0x000fe4000000002d */
[----:B------:R-:W-:Y:S01]  /*27dd0*/  PRMT R51, R35, 0x3340, R39 ;  /* 0x0000334023337816 */ /* 0x000fe20000000027 */
[----:B------:R-:W-:Y:S01]  /*27de0*/  STL [R1+0x10e4], R48 ;  /* 0x0010e43001007387 */ /* 0x000fe20000100800 */
[----:B------:R-:W-:-:S03]  /*27df0*/  PRMT R45, R50, 0x5410, R46 ;  /* 0x00005410322d7816 */ /* 0x000fc6000000002e */
[----:B------:R0:W-:Y:S04]  /*27e00*/  STL [R1+0x10e0], R43 ;  /* 0x0010e02b01007387 */ /* 0x0001e80000100800 */
[----:B------:R-:W2:Y:S01]  /*27e10*/  LDL.LU R93, [R1+0x434] ;  /* 0x00043400015d7983 */ /* 0x000ea20000300800 */
[----:B0-----:R-:W-:-:S03]  /*27e20*/  PRMT R43, R51, 0x5410, R47 ;  /* 0x00005410332b7816 */ /* 0x001fc6000000002f */
[----:B------:R-:W-:Y:S04]  /*27e30*/  STL [R1+0x10dc], R45 ;  /* 0x0010dc2d01007387 */ /* 0x000fe80000100800 */
[----:B------:R-:W3:Y:S04]  /*27e40*/  LDL.LU R91, [R1+0x430] ;  /* 0x00043000015b7983 */ /* 0x000ee80000300800 */
[----:B------:R2:W-:Y:S04]  /*27e50*/  STL [R1+0x10d8], R43 ;  /* 0x0010d82b01007387 */ /* 0x0005e80000100800 */
[----:B------:R-:W4:Y:S04]  /*27e60*/  LDL.LU R89, [R1+0x32c] ;  /* 0x00032c0001597983 */ /* 0x000f280000300800 */
[----:B------:R-:W4:Y:S01]  /*27e70*/  LDL.LU R215, [R1+0x324] ;  /* 0x0003240001d77983 */ /* 0x000f220000300800 */
[----:B------:R-:W-:-:S02]  /*27e80*/  LOP3.LUT R47, R12, 0xffff, RZ, 0xc0, !PT ;  /* 0x0000ffff0c2f7812 */ /* 0x000fc400078ec0ff */
[----:B------:R-:W-:Y:S01]  /*27e90*/  LOP3.LUT R49, R10, 0xffff, RZ, 0xc0, !PT ;  /* 0x0000ffff0a317812 */ /* 0x000fe200078ec0ff */
[----:B------:R-:W4:Y:S01]  /*27ea0*/  LDL.LU R12, [R1+0x1398] ;  /* 0x00139800010c7983 */ /* 0x000f220000300800 */
[--C-:B------:R-:W-:Y:S02]  /*27eb0*/  PRMT R48, R204, 0x3340, R0.reuse ;  /* 0x00003340cc307816 */ /* 0x100fe40000000000 */
[----:B------:R-:W-:Y:S01]  /*27ec0*/  PRMT R51, R231, 0x3340, R0 ;  /* 0x00003340e7337816 */ /* 0x000fe20000000000 */
[----:B------:R-:W4:Y:S01]  /*27ed0*/  LDL.LU R10, [R1+0x1394] ;  /* 0x00139400010a7983 */ /* 0x000f220000300800 */
[----:B--2---:R-:W-:-:S04]  /*27ee0*/  LOP3.LUT R43, R93, 0xffff, RZ, 0xc0, !PT ;  /* 0x0000ffff5d2b7812 */ /* 0x004fc800078ec0ff */
[----:B------:R-:W-:Y:S02]  /*27ef0*/  PRMT R55, R43, 0x3340, R47 ;  /* 0x000033402b377816 */ /* 0x000fe4000000002f */
[----:B---3--:R-:W-:-:S04]  /*27f00*/  LOP3.LUT R46, R91, 0xffff, RZ, 0xc0, !PT ;  /* 0x0000ffff5b2e7812 */ /* 0x008fc800078ec0ff */
[----:B------:R-:W-:Y:S02]  /*27f10*/  PRMT R56, R46, 0x3340, R49 ;  /* 0x000033402e387816 */ /* 0x000fe40000000031 */
[----:B----4-:R-:W-:-:S04]  /*27f20*/  LOP3.LUT R50, R215, 0xffff, RZ, 0xc0, !PT ;  /* 0x0000ffffd7327812 */ /* 0x010fc800078ec0ff */
[----:B------:R-:W-:Y:S02]  /*27f30*/  PRMT R54, R50, 0x3340, R230 ;  /* 0x0000334032367816 */ /* 0x000fe400000000e6 */
[----:B------:R-:W-:Y:S02]  /*27f40*/  LOP3.LUT R45, R89, 0xffff, RZ, 0xc0, !PT ;  /* 0x0000ffff592d7812 */ /* 0x000fe400078ec0ff */
[----:B------:R-:W-:Y:S02]  /*27f50*/  PRMT R54, R54, 0x5410, R48 ;  /* 0x0000541036367816 */ /* 0x000fe40000000030 */
[----:B------:R-:W-:Y:S02]  /*27f60*/  PRMT R51, R55, 0x5410, R51 ;  /* 0x0000541037337816 */ /* 0x000fe40000000033 */
[----:B------:R-:W-:Y:S01]  /*27f70*/  PRMT R48, R56, 0x5410, R52 ;  /* 0x0000541038307816 */ /* 0x000fe20000000034 */
[----:B------:R-:W-:Y:S01]  /*27f80*/  STL [R1+0x10d4], R54 ;  /* 0x0010d43601007387 */ /* 0x000fe20000100800 */
[----:B------:R-:W-:-:S03]  /*27f90*/  PRMT R57, R45, 0x3340, R234 ;  /* 0x000033402d397816 */ /* 0x000fc600000000ea */
[----:B------:R-:W-:Y:S04]  /*27fa0*/  STL [R1+0x10d0], R51 ;  /* 0x0010d03301007387 */ /* 0x000fe80000100800 */
[----:B------:R0:W-:Y:S04]  /*27fb0*/  STL [R1+0x10cc], R48 ;  /* 0x0010cc3001007387 */ /* 0x0001e80000100800 */
[----:B------:R-:W2:Y:S04]  /*27fc0*/  LDL.LU R93, [R1+0x444] ;  /* 0x00044400015d7983 */ /* 0x000ea80000300800 */
[----:B------:R-:W3:Y:S01]  /*27fd0*/  LDL.LU R91, [R1+0x43c] ;  /* 0x00043c00015b7983 */ /* 0x000ee20000300800 */
[----:B0-----:R-:W-:-:S05]  /*27fe0*/  PRMT R48, R57, 0x5410, R53 ;  /* 0x0000541039307816 */ /* 0x001fca0000000035 */
[----:B------:R2:W-:Y:S04]  /*27ff0*/  STL [R1+0x10c8], R48 ;  /* 0x0010c83001007387 */ /* 0x0005e80000100800 */
[----:B------:R-:W4:Y:S04]  /*28000*/  LDL.LU R89, [R1+0x438] ;  /* 0x0004380001597983 */ /* 0x000f280000300800 */
[----:B------:R-:W2:Y:S01]  /*28010*/  LDL.LU R215, [R1+0x330] ;  /* 0x0003300001d77983 */ /* 0x000ea20000300800 */
[--C-:B------:R-:W-:Y:S02]  /*28020*/  PRMT R52, R227, 0x3340, R0.reuse ;  /* 0x00003340e3347816 */ /* 0x100fe40000000000 */
[----:B------:R-:W-:-:S02]  /*28030*/  PRMT R56, R229, 0x3340, R0 ;  /* 0x00003340e5387816 */ /* 0x000fc40000000000 */
[----:B------:R-:W-:Y:S02]  /*28040*/  PRMT R57, R196, 0x3340, R0 ;  /* 0x00003340c4397816 */ /* 0x000fe40000000000 */
[----:B------:R-:W-:Y:S02]  /*28050*/  LOP3.LUT R53, R17, 0xffff, RZ, 0xc0, !PT ;  /* 0x0000ffff11357812 */ /* 0x000fe400078ec0ff */
[----:B------:R-:W2:Y:S04]  /*28060*/  LDL.LU R17, [R1+0x1390] ;  /* 0x0013900001117983 */ /* 0x000ea80000300800 */
[----:B------:R-:W2:Y:S04]  /*28070*/  LDL.LU R220, [R1+0x138c] ;  /* 0x00138c0001dc7983 */ /* 0x000ea80000300800 */
[----:B------:R-:W2:Y:S01]  /*28080*/  LDL.LU R11, [R1+0x1388] ;  /* 0x00138800010b7983 */ /* 0x000ea20000300800 */
[----:B---3--:R-:W-:-:S04]  /*28090*/  LOP3.LUT R54, R91, 0xffff, RZ, 0xc0, !PT ;  /* 0x0000ffff5b367812 */ /* 0x008fc800078ec0ff */
[----:B------:R-:W-:Y:S02]  /*280a0*/  PRMT R61, R54, 0x3340, R59 ;  /* 0x00003340363d7816 */ /* 0x000fe4000000003b */
[----:B----4-:R-:W-:Y:S02]  /*280b0*/  LOP3.LUT R51, R89, 0xffff, RZ, 0xc0, !PT ;  /* 0x0000ffff59337812 */ /* 0x010fe400078ec0ff */
[----:B--2---:R-:W-:Y:S02]  /*280c0*/  LOP3.LUT R55, R215, 0xffff, RZ, 0xc0, !PT ;  /* 0x0000ffffd7377812 */ /* 0x004fe400078ec0ff */
[----:B------:R-:W-:Y:S02]  /*280d0*/  PRMT R62, R51, 0x3340, R58 ;  /* 0x00003340333e7816 */ /* 0x000fe4000000003a */
[----:B------:R-:W-:Y:S02]  /*280e0*/  PRMT R63, R55, 0x3340, R236 ;  /* 0x00003340373f7816 */ /* 0x000fe400000000ec */
[----:B------:R-:W-:-:S02]  /*280f0*/  LOP3.LUT R48, R93, 0xffff, RZ, 0xc0, !PT ;  /* 0x0000ffff5d307812 */ /* 0x000fc400078ec0ff */
        /* <DEDUP_REMOVED lines=11> */
[----:B------:R-:W4:Y:S01]  /*281b0*/  LDL.LU R215, [R1+0x440] ;  /* 0x0004400001d77983 */ /* 0x000f220000300800 */
[----:B------:R-:W-:Y:S02]  /*281c0*/  LOP3.LUT R63, R23, 0xffff, RZ, 0xc0, !PT ;  /* 0x0000ffff173f7812 */ /* 0x000fe400078ec0ff */
[----:B------:R-:W-:Y:S02]  /*281d0*/  PRMT R23, R225, 0x3340, R0 ;  /* 0x00003340e1177816 */ /* 0x000fe40000000000 */
[----:B------:R-:W-:Y:S02]  /*281e0*/  LOP3.LUT R62, R17, 0xffff, RZ, 0xc0, !PT ;  /* 0x0000ffff113e7812 */ /* 0x000fe400078ec0ff */
[----:B------:R-:W-:Y:S01]  /*281f0*/  LOP3.LUT R153, R153, 0xffff, RZ, 0xc0, !PT ;  /* 0x0000ffff99997812 */ /* 0x000fe200078ec0ff */
[----:B------:R-:W3:Y:S01]  /*28200*/  LDL.LU R17, [R1+0x1384] ;  /* 0x0013840001117983 */ /* 0x000ee20000300800 */
[----:B------:R-:W-:-:S02]  /*28210*/  LOP3.LUT R57, R14, 0xffff, RZ, 0xc0, !PT ;  /* 0x0000ffff0e397812 */ /* 0x000fc400078ec0ff */
[----:B------:R-:W-:Y:S01]  /*28220*/  LOP3.LUT R60, R18, 0xffff, RZ, 0xc0, !PT ;  /* 0x0000ffff123c7812 */ /* 0x000fe200078ec0ff */
[----:B------:R-:W3:Y:S01]  /*28230*/  LDL.LU R14, [R1+0x1380] ;  /* 0x00138000010e7983 */ /* 0x000ee20000300800 */
[----:B------:R-:W-:Y:S02]  /*28240*/  PRMT R61, R153, 0x3340, R0 ;  /* 0x00003340993d7816 */ /* 0x000fe40000000000 */
[----:B------:R-:W-:Y:S01]  /*28250*/  PRMT R74, R62, 0x3340, R240 ;  /* 0x000033403e4a7816 */ /* 0x000fe200000000f0 */
[----:B------:R-:W3:Y:S04]  /*28260*/  LDL.LU R18, [R1+0x137c] ;  /* 0x00137c0001127983 */ /* 0x000ee80000300800 */
[----:B------:R-:W3:Y:S01]  /*28270*/  LDL.LU R7, [R1+0x1378] ;  /* 0x0013780001077983 */ /* 0x000ee20000300800 */
[----:B----4-:R-:W-:-:S04]  /*28280*/  LOP3.LUT R64, R215, 0xffff, RZ, 0xc0, !PT ;  /* 0x0000ffffd7407812 */ /* 0x010fc800078ec0ff */
[----:B------:R-:W-:-:S04]  /*28290*/  PRMT R71, R64, 0x3340, R69 ;  /* 0x0000334040477816 */ /* 0x000fc80000000045 */
[----:B------:R-:W-:-:S05]  /*282a0*/  PRMT R23, R71, 0x5410, R23 ;  /* 0x0000541047177816 */ /* 0x000fca0000000017 */
[----:B------:R0:W-:Y:S01]  /*282b0*/  STL [R1+0x10b4], R23 ;  /* 0x0010b41701007387 */ /* 0x0001e20000100800 */
[----:B--2---:R-:W-:Y:S02]  /*282c0*/  LOP3.LUT R52, R91, 0xffff, RZ, 0xc0, !PT ;  /* 0x0000ffff5b347812 */ /* 0x004fe400078ec0ff */
[----:B---3--:R-:W-:Y:S01]  /*282d0*/  LOP3.LUT R56, R89, 0xffff, RZ, 0xc0, !PT ;  /* 0x0000ffff59387812 */ /* 0x008fe200078ec0ff */
[----:B------:R-:W2:Y:S01]  /*282e0*/  LDL.LU R91, [R1+0x44c] ;  /* 0x00044c00015b7983 */ /* 0x000ea20000300800 */
[----:B0-----:R-:W-:-:S05]  /*282f0*/  PRMT R23, R74, 0x5410, R61 ;  /* 0x000054104a177816 */ /* 0x001fca000000003d */
[----:B------:R0:W-:Y:S04]  /*28300*/  STL [R1+0x10b0], R23 ;  /* 0x0010b01701007387 */ /* 0x0001e80000100800 */
[----:B------:R-:W3:Y:S04]  /*28310*/  LDL.LU R89, [R1+0x414] ;  /* 0x0004140001597983 */ /* 0x000ee80000300800 */
[----:B------:R-:W4:Y:S01]  /*28320*/  LDL.LU R215, [R1+0x410] ;  /* 0x0004100001d77983 */ /* 0x000f220000300800 */
[----:B------:R-:W-:Y:S02]  /*28330*/  PRMT R65, R63, 0x3340, R0 ;  /* 0x000033403f417816 */ /* 0x000fe40000000000 */
[----:B------:R-:W-:-:S02]  /*28340*/  PRMT R75, R56, 0x3340, R60 ;  /* 0x00003340384b7816 */ /* 0x000fc4000000003c */
[----:B------:R-:W-:Y:S02]  /*28350*/  PRMT R66, R222, 0x3340, R0 ;  /* 0x00003340de427816 */ /* 0x000fe40000000000 */
[----:B------:R-:W-:Y:S02]  /*28360*/  PRMT R67, R52, 0x3340, R57 ;  /* 0x0000334034437816 */ /* 0x000fe40000000039 */
[----:B0-----:R-:W-:Y:S02]  /*28370*/  PRMT R23, R75, 0x5410, R65 ;  /* 0x000054104b177816 */ /* 0x001fe40000000041 */
[----:B------:R-:W-:Y:S02]  /*28380*/  LOP3.LUT R75, R219, 0xffff, RZ, 0xc0, !PT ;  /* 0x0000ffffdb4b7812 */ /* 0x000fe400078ec0ff */
[----:B------:R-:W-:Y:S01]  /*28390*/  PRMT R61, R67, 0x5410, R66 ;  /* 0x00005410433d7816 */ /* 0x000fe20000000042 */
[----:B------:R-:W4:Y:S01]  /*283a0*/  LDL.LU R219, [R1+0x1374] ;  /* 0x0013740001db7983 */ /* 0x000f220000300800 */
[----:B--2---:R-:W-:-:S03]  /*283b0*/  LOP3.LUT R74, R91, 0xffff, RZ, 0xc0, !PT ;  /* 0x0000ffff5b4a7812 */ /* 0x004fc600078ec0ff */
[----:B------:R-:W2:Y:S01]  /*283c0*/  LDL.LU R91, [R1+0x50c] ;  /* 0x00050c00015b7983 */ /* 0x000ea20000300800 */
[----:B---3--:R-:W-:-:S03]  /*283d0*/  LOP3.LUT R66, R89, 0xffff, RZ, 0xc0, !PT ;  /* 0x0000ffff59427812 */ /* 0x008fc600078ec0ff */
[----:B------:R-:W3:Y:S01]  /*283e0*/  LDL.LU R89, [R1+0x508] ;  /* 0x0005080001597983 */ /* 0x000ee20000300800 */
[----:B------:R-:W-:Y:S02]  /*283f0*/  PRMT R71, R79, 0x3340, R0 ;  /* 0x000033404f477816 */ /* 0x000fe40000000000 */
[----:B----4-:R-:W-:Y:S02]  /*28400*/  LOP3.LUT R67, R215, 0xffff, RZ, 0xc0, !PT ;  /* 0x0000ffffd7437812 */ /* 0x010fe400078ec0ff */
[----:B------:R-:W-:Y:S01]  /*28410*/  PRMT R76, R74, 0x3340, R75 ;  /* 0x000033404a4c7816 */ /* 0x000fe2000000004b */
[----:B------:R-:W4:Y:S03]  /*28420*/  LDL.LU R215, [R1+0x448] ;  /* 0x0004480001d77983 */ /* 0x000f260000300800 */
[----:B------:R-:W-:Y:S02]  /*28430*/  PRMT R71, R76, 0x5410, R71 ;  /* 0x000054104c477816 */ /* 0x000fe40000000047 */
[----:B------:R-:W-:-:S02]  /*28440*/  LOP3.LUT R86, R220, 0xffff, RZ, 0xc0, !PT ;  /* 0x0000ffffdc567812 */ /* 0x000fc400078ec0ff */
[----:B------:R-:W-:Y:S01]  /*28450*/  LOP3.LUT R82, R217, 0xffff, RZ, 0xc0, !PT ;  /* 0x0000ffffd9527812 */ /* 0x000fe200078ec0ff */
[----:B------:R0:W-:Y:S04]  /*28460*/  STL [R1+0x10ac], R71 ;  /* 0x0010ac4701007387 */ /* 0x0001e80000100800 */
[----:B------:R-:W2:Y:S04]  /*28470*/  LDL.LU R220, [R1+0x1370] ;  /* 0x0013700001dc7983 */ /* 0x000ea80000300800 */
[----:B------:R-:W2:Y:S01]  /*28480*/  LDL.LU R217, [R1+0x136c] ;  /* 0x00136c0001d97983 */ /* 0x000ea20000300800 */
[----:B------:R-:W-:-:S02]  /*28490*/  PRMT R22, R152, 0x3340, R0 ;  /* 0x0000334098167816 */ /* 0x000fc40000000000 */
[----:B------:R-:W-:Y:S02]  /*284a0*/  PRMT R77, R66, 0x3340, R252 ;  /* 0x00003340424d7816 */ /* 0x000fe400000000fc */
[----:B------:R-:W-:Y:S02]  /*284b0*/  LOP3.LUT R81, R19, 0xffff, RZ, 0xc0, !PT ;  /* 0x0000ffff13517812 */ /* 0x000fe400078ec0ff */
[----:B------:R-:W-:Y:S01]  /*284c0*/  PRMT R22, R77, 0x5410, R22 ;  /* 0x000054104d167816 */ /* 0x000fe20000000016 */
[----:B------:R-:W2:Y:S01]  /*284d0*/  LDL.LU R19, [R1+0x1368] ;  /* 0x0013680001137983 */ /* 0x000ea20000300800 */
[----:B---3--:R-:W-:Y:S02]  /*284e0*/  LOP3.LUT R77, R89, 0xffff, RZ, 0xc0, !PT ;  /* 0x0000ffff594d7812 */ /* 0x008fe400078ec0ff */
[----:B------:R-:W-:Y:S02]  /*284f0*/  LOP3.LUT R89, R5, 0xffff, RZ, 0xc0, !PT ;  /* 0x0000ffff05597812 */ /* 0x000fe400078ec0ff */
[----:B------:R-:W3:Y:S01]  /*28500*/  LDL.LU R5, [R1+0x1364] ;  /* 0x0013640001057983 */ /* 0x000ee20000300800 */
[----:B----4-:R-:W-:-:S02]  /*28510*/  LOP3.LUT R83, R215, 0xffff, RZ, 0xc0, !PT ;  /* 0x0000ffffd7537812 */ /* 0x010fc400078ec0ff */
[--C-:B------:R-:W-:Y:S02]  /*28520*/  PRMT R65, R154, 0x3340, R0.reuse ;  /* 0x000033409a417816 */ /* 0x100fe40000000000 */
[----:B------:R-:W-:Y:S02]  /*28530*/  PRMT R78, R67, 0x3340, R251 ;  /* 0x00003340434e7816 */ /* 0x000fe400000000fb */
[----:B--2---:R-:W-:Y:S02]  /*28540*/  LOP3.LUT R76, R91, 0xffff, RZ, 0xc0, !PT ;  /* 0x0000ffff5b4c7812 */ /* 0x004fe400078ec0ff */
[----:B------:R-:W-:Y:S02]  /*28550*/  LOP3.LUT R91, R9, 0xffff, RZ, 0xc0, !PT ;  /* 0x0000ffff095b7812 */ /* 0x000fe400078ec0ff */
[----:B------:R-:W-:Y:S02]  /*28560*/  PRMT R9, R221, 0x3340, R0 ;  /* 0x00003340dd097816 */ /* 0x000fe40000000000 */
[----:B------:R-:W-:-:S02]  /*28570*/  PRMT R87, R83, 0x3340, R89 ;  /* 0x0000334053577816 */ /* 0x000fc40000000059 */
[----:B0-----:R-:W-:Y:S02]  /*28580*/  PRMT R71, R188, 0x3340, R0 ;  /* 0x00003340bc477816 */ /* 0x001fe40000000000 */
[----:B------:R-:W-:Y:S02]  /*28590*/  PRMT R93, R86, 0x3340, R242 ;  /* 0x00003340565d7816 */ /* 0x000fe400000000f2 */
[----:B------:R-:W-:Y:S02]  /*285a0*/  LOP3.LUT R80, R80, 0xf0, RZ, 0xc0, !PT ;  /* 0x000000f050507812 */ /* 0x000fe400078ec0ff */
[----:B------:R-:W-:Y:S02]  /*285b0*/  LOP3.LUT R84, R84, 0x400, RZ, 0xc0, !PT ;  /* 0x0000040054547812 */ /* 0x000fe400078ec0ff */
[----:B------:R-:W-:Y:S02]  /*285c0*/  PRMT R65, R78, 0x5410, R65 ;  /* 0x000054104e417816 */ /* 0x000fe40000000041 */
[----:B------:R-:W-:-:S02]  /*285d0*/  PRMT R78, R21, 0x3340, R0 ;  /* 0x00003340154e7816 */ /* 0x000fc40000000000 */
[----:B------:R-:W-:Y:S02]  /*285e0*/  PRMT R95, R76, 0x3340, R82 ;  /* 0x000033404c5f7816 */ /* 0x000fe40000000052 */
[----:B------:R-:W-:Y:S02]  /*285f0*/  PRMT R87, R87, 0x5410, R9 ;  /* 0x0000541057577816 */ /* 0x000fe40000000009 */
[----:B------:R-:W-:Y:S02]  /*28600*/  PRMT R9, R93, 0x5410, R71 ;  /* 0x000054105d097816 */ /* 0x000fe40000000047 */
[----:B------:R-:W-:Y:S02]  /*28610*/  IADD3 R84, R84, UR58, R80 ;  /* 0x0000003a54547c10 */ /* 0x000fe4000fffe050 */
[----:B------:R-:W-:Y:S02]  /*28620*/  LOP3.LUT R93, R217, 0xffff, RZ, 0xc0, !PT ;  /* 0x0000ffffd95d7812 */ /* 0x000fe400078ec0ff */
[----:B------:R-:W-:-:S02]  /*28630*/  PRMT R80, R91, 0x3340, R0 ;  /* 0x000033405b507816 */ /* 0x000fc40000000000 */
[----:B------:R-:W-:Y:S02]  /*28640*/  PRMT R85, R77, 0x3340, R81 ;  /* 0x000033404d557816 */ /* 0x000fe40000000051 */
[----:B------:R-:W-:Y:S01]  /*28650*/  PRMT R71, R95, 0x5410, R78 ;  /* 0x000054105f477816 */ /* 0x000fe2000000004e */
[----:B------:R0:W-:Y:S01]  /*28660*/  STL [R1+0x10a8], R87 ;  /* 0x0010a85701007387 */ /* 0x0001e20000100800 */
[----:B------:R-:W-:Y:S02]  /*28670*/  LOP3.LUT R95, R220, 0xffff, RZ, 0xc0, !PT ;  /* 0x0000ffffdc5f7812 */ /* 0x000fe400078ec0ff */
[----:B------:R-:W-:Y:S01]  /*28680*/  LOP3.LUT R97, R219, 0xffff, RZ, 0xc0, !PT ;  /* 0x0000ffffdb617812 */ /* 0x000fe200078ec0ff */
[----:B------:R1:W-:Y:S01]  /*28690*/  STL [R1+0x10a4], R9 ;  /* 0x0010a40901007387 */ /* 0x0003e20000100800 */
[----:B------:R-:W-:Y:S02]  /*286a0*/  PRMT R8, R104, 0x3340, R0 ;  /* 0x0000334068087816 */ /* 0x000fe40000000000 */
[----:B------:R-:W-:Y:S01]  /*286b0*/  PRMT R78, R93, 0x3340, R100 ;  /* 0x000033405d4e7816 */ /* 0x000fe20000000064 */
[----:B------:R-:W2:Y:S01]  /*286c0*/  LDL.LU R217, [R1+0x1360] ;  /* 0x0013600001d97983 */ /* 0x000ea20000300800 */
[----:B------:R-:W-:-:S02]  /*286d0*/  PRMT R20, R105, 0x3340, R0 ;  /* 0x0000334069147816 */ /* 0x000fc40000000000 */
[----:B0-----:R-:W-:Y:S01]  /*286e0*/  PRMT R87, R102, 0x3340, R0 ;  /* 0x0000334066577816 */ /* 0x001fe20000000000 */
[----:B------:R-:W4:Y:S01]  /*286f0*/  LDL.LU R220, [R1+0x135c] ;  /* 0x00135c0001dc7983 */ /* 0x000f220000300800 */
[----:B-1----:R-:W-:Y:S02]  /*28700*/  PRMT R9, R85, 0x5410, R80 ;  /* 0x0000541055097816 */ /* 0x002fe40000000050 */
[----:B------:R-:W-:Y:S01]  /*28710*/  PRMT R80, R95, 0x3340, R101 ;  /* 0x000033405f507816 */ /* 0x000fe20000000065 */
[----:B------:R-:W4:Y:S01]  /*28720*/  LDL.LU R219, [R1+0x1358] ;  /* 0x0013580001db7983 */ /* 0x000f220000300800 */
[----:B------:R-:W-:Y:S02]  /*28730*/  PRMT R107, R97, 0x3340, R250 ;  /* 0x00003340616b7816 */ /* 0x000fe400000000fa */
[----:B------:R-:W-:Y:S02]  /*28740*/  PRMT R78, R78, 0x5410, R8 ;  /* 0x000054104e4e7816 */ /* 0x000fe40000000008 */
[----:B------:R-:W-:-:S02]  /*28750*/  LOP3.LUT R99, R7, 0xffff, RZ, 0xc0, !PT ;  /* 0x0000ffff07637812 */ /* 0x000fc400078ec0ff */
[----:B------:R-:W4:Y:S01]  /*28760*/  LDL.LU R7, [R1+0x1354] ;  /* 0x0013540001077983 */ /* 0x000f220000300800 */
[----:B------:R-:W-:Y:S02]  /*28770*/  PRMT R8, R80, 0x5410, R20 ;  /* 0x0000541050087816 */ /* 0x000fe40000000014 */
[----:B------:R-:W-:Y:S01]  /*28780*/  PRMT R87, R107, 0x5410, R87 ;  /* 0x000054106b577816 */ /* 0x000fe20000000057 */
[----:B------:R-:W4:Y:S01]  /*28790*/  LDL.LU R218, [R1+0x1350] ;  /* 0x0013500001da7983 */ /* 0x000f220000300800 */
[----:B------:R-:W-:Y:S02]  /*287a0*/  LOP3.LUT R109, R17, 0xffff, RZ, 0xc0, !PT ;  /* 0x0000ffff116d7812 */ /* 0x000fe400078ec0ff */
[----:B------:R-:W-:Y:S01]  /*287b0*/  LOP3.LUT R107, R18, 0xffff, RZ, 0xc0, !PT ;  /* 0x0000ffff126b7812 */ /* 0x000fe200078ec0ff */
[----:B------:R-:W4:Y:S01]  /*287c0*/  LDL.LU R3, [R1+0x134c] ;  /* 0x00134c0001037983 */ /* 0x000f220000300800 */
[--C-:B------:R-:W-:Y:S02]  /*287d0*/  PRMT R85, R103, 0x3340, R0.reuse ;  /* 0x0000334067557816 */ /* 0x100fe40000000000 */
[----:B------:R-:W-:Y:S01]  /*287e0*/  PRMT R106, R99, 0x3340, R249 ;  /* 0x00003340636a7816 */ /* 0x000fe200000000f9 */
[----:B------:R0:W-:Y:S01]  /*287f0*/  STL [R1+0x1098], R78 ;  /* 0x0010984e01007387 */ /* 0x0001e20000100800 */
[----:B------:R-:W-:-:S02]  /*28800*/  PRMT R4, R184, 0x3340, R0 ;  /* 0x00003340b8047816 */ /* 0x000fc40000000000 */
[----:B------:R-:W-:Y:S02]  /*28810*/  PRMT R114, R109, 0x3340, R246 ;  /* 0x000033406d727816 */ /* 0x000fe400000000f6 */
[----:B------:R-:W-:Y:S02]  /*28820*/  PRMT R112, R107, 0x3340, R248 ;  /* 0x000033406b707816 */ /* 0x000fe400000000f8 */
[----:B------:R-:W-:Y:S02]  /*28830*/  PRMT R85, R106, 0x5410, R85 ;  /* 0x000054106a557816 */ /* 0x000fe40000000055 */
[----:B------:R-:W-:Y:S02]  /*28840*/  LOP3.LUT R106, R19, 0xffff, RZ, 0xc0, !PT ;  /* 0x0000ffff136a7812 */ /* 0x000fe400078ec0ff */
[----:B------:R-:W-:Y:S02]  /*28850*/  PRMT R4, R114, 0x5410, R4 ;  /* 0x0000541072047816 */ /* 0x000fe40000000004 */
[----:B0-----:R-:W-:-:S02]  /*28860*/  PRMT R78, R2, 0x3340, R0 ;  /* 0x00003340024e7816 */ /* 0x001fc40000000000 */
[----:B------:R-:W-:Y:S02]  /*28870*/  PRMT R113, R106, 0x3340, R110 ;  /* 0x000033406a717816 */ /* 0x000fe4000000006e */
[----:B------:R-:W-:Y:S02]  /*28880*/  SHF.R.U32.HI R33, RZ, 0x8, R33 ;  /* 0x00000008ff217819 */ /* 0x000fe40000011621 */
[----:B------:R-:W-:Y:S02]  /*28890*/  PRMT R114, R162, 0x3340, R0 ;  /* 0x00003340a2727816 */ /* 0x000fe40000000000 */
[----:B------:R-:W-:Y:S02]  /*288a0*/  SHF.R.U32.HI R25, RZ, 0x8, R25 ;  /* 0x00000008ff197819 */ /* 0x000fe40000011619 */
[----:B------:R-:W-:Y:S02]  /*288b0*/  SHF.R.U32.HI R27, RZ, 0x8, R27 ;  /* 0x00000008ff1b7819 */ /* 0x000fe4000001161b */
[----:B------:R-:W-:-:S02]  /*288c0*/  PRMT R78, R113, 0x5410, R78 ;  /* 0x00005410714e7816 */ /* 0x000fc4000000004e */
[----:B------:R-:W-:Y:S02]  /*288d0*/  LOP3.LUT R113, R33, 0xffff, RZ, 0xc0, !PT ;  /* 0x0000ffff21717812 */ /* 0x000fe400078ec0ff */
[----:B------:R-:W-:Y:S02]  /*288e0*/  LOP3.LUT R25, R25, 0xffff, RZ, 0xc0, !PT ;  /* 0x0000ffff19197812 */ /* 0x000fe400078ec0ff */
[----:B------:R-:W-:-:S04]  /*288f0*/  LOP3.LUT R27, R27, 0xffff, RZ, 0xc0, !PT ;  /* 0x0000ffff1b1b7812 */ /* 0x000fc800078ec0ff */
[----:B------:R-:W-:Y:S02]  /*28900*/  PRMT R129, R25, 0x3340, R27 ;  /* 0x0000334019817816 */ /* 0x000fe4000000001b */
[----:B------:R-:W-:Y:S02]  /*28910*/  SHF.R.U32.HI R35, RZ, 0x8, R35 ;  /* 0x00000008ff237819 */ /* 0x000fe40000011623 */
[----:B------:R-:W-:Y:S02]  /*28920*/  SHF.R.U32.HI R39, RZ, 0x8, R39 ;  /* 0x00000008ff277819 */ /* 0x000fe40000011627 */
[----:B------:R-:W-:Y:S02]  /*28930*/  LOP3.LUT R35, R35, 0xffff, RZ, 0xc0, !PT ;  /* 0x0000ffff23237812 */ /* 0x000fe400078ec0ff */
[----:B------:R-:W-:Y:S02]  /*28940*/  LOP3.LUT R39, R39, 0xffff, RZ, 0xc0, !PT ;  /* 0x0000ffff27277812 */ /* 0x000fe400078ec0ff */
[----:B------:R-:W-:-:S02]  /*28950*/  SHF.R.U32.HI R46, RZ, 0x8, R46 ;  /* 0x00000008ff2e7819 */ /* 0x000fc4000001162e */
[----:B------:R-:W-:Y:S02]  /*28960*/  SHF.R.U32.HI R49, RZ, 0x8, R49 ;  /* 0x00000008ff317819 */ /* 0x000fe40000011631 */
[----:B------:R-:W-:Y:S02]  /*28970*/  LOP3.LUT R46, R46, 0xffff, RZ, 0xc0, !PT ;  /* 0x0000ffff2e2e7812 */ /* 0x000fe400078ec0ff */
[----:B------:R-:W-:Y:S02]  /*28980*/  LOP3.LUT R49, R49, 0xffff, RZ, 0xc0, !PT ;  /* 0x0000ffff31317812 */ /* 0x000fe400078ec0ff */
[----:B------:R-:W-:Y:S02]  /*28990*/  SHF.R.U32.HI R43, RZ, 0x8, R43 ;  /* 0x00000008ff2b7819 */ /* 0x000fe4000001162b */
[----:B------:R-:W-:Y:S02]  /*289a0*/  SHF.R.U32.HI R47, RZ, 0x8, R47 ;  /* 0x00000008ff2f7819 */ /* 0x000fe4000001162f */
[----:B------:R-:W-:-:S02]  /*289b0*/  LOP3.LUT R43, R43, 0xffff, RZ, 0xc0, !PT ;  /* 0x0000ffff2b2b7812 */ /* 0x000fc400078ec0ff */
[----:B------:R-:W-:Y:S02]  /*289c0*/  LOP3.LUT R47, R47, 0xffff, RZ, 0xc0, !PT ;  /* 0x0000ffff2f2f7812 */ /* 0x000fe400078ec0ff */
[----:B------:R-:W-:Y:S02]  /*289d0*/  SHF.R.U32.HI R45, RZ, 0x8, R45 ;  /* 0x00000008ff2d7819 */ /* 0x000fe4000001162d */
[----:B------:R-:W-:Y:S02]  /*289e0*/  SHF.R.U32.HI R234, RZ, 0x8, R234 ;  /* 0x00000008ffea7819 */ /* 0x000fe400000116ea */
[----:B------:R-:W-:Y:S02]  /*289f0*/  LOP3.LUT R45, R45, 0xffff, RZ, 0xc0, !PT ;  /* 0x0000ffff2d2d7812 */ /* 0x000fe400078ec0ff */
[----:B------:R-:W-:Y:S02]  /*28a00*/  LOP3.LUT R234, R234, 0xffff, RZ, 0xc0, !PT ;  /* 0x0000ffffeaea7812 */ /* 0x000fe400078ec0ff */
[----:B------:R-:W-:-:S02]  /*28a10*/  LOP3.LUT R123, R12, 0xffff, RZ, 0xc0, !PT ;  /* 0x0000ffff0c7b7812 */ /* 0x000fc400078ec0ff */
[----:B------:R-:W-:Y:S02]  /*28a20*/  SHF.R.U32.HI R54, RZ, 0x8, R54 ;  /* 0x00000008ff367819 */ /* 0x000fe40000011636 */
[----:B------:R-:W-:Y:S02]  /*28a30*/  SHF.R.U32.HI R59, RZ, 0x8, R59 ;  /* 0x00000008ff3b7819 */ /* 0x000fe4000001163b */
[----:B------:R-:W-:Y:S02]  /*28a40*/  LOP3.LUT R54, R54, 0xffff, RZ, 0xc0, !PT ;  /* 0x0000ffff36367812 */ /* 0x000fe400078ec0ff */
[----:B------:R-:W-:Y:S02]  /*28a50*/  LOP3.LUT R59, R59, 0xffff, RZ, 0xc0, !PT ;  /* 0x0000ffff3b3b7812 */ /* 0x000fe400078ec0ff */
[----:B------:R-:W-:Y:S02]  /*28a60*/  SHF.R.U32.HI R55, RZ, 0x8, R55 ;  /* 0x00000008ff377819 */ /* 0x000fe40000011637 */
[----:B------:R-:W-:-:S02]  /*28a70*/  SHF.R.U32.HI R236, RZ, 0x8, R236 ;  /* 0x00000008ffec7819 */ /* 0x000fc400000116ec */
[----:B------:R-:W-:Y:S02]  /*28a80*/  SHF.R.U32.HI R51, RZ, 0x8, R51 ;  /* 0x00000008ff337819 */ /* 0x000fe40000011633 */
[----:B------:R-:W-:Y:S02]  /*28a90*/  SHF.R.U32.HI R58, RZ, 0x8, R58 ;  /* 0x00000008ff3a7819 */ /* 0x000fe4000001163a */
[----:B------:R-:W-:Y:S02]  /*28aa0*/  LOP3.LUT R55, R55, 0xffff, RZ, 0xc0, !PT ;  /* 0x0000ffff37377812 */ /* 0x000fe400078ec0ff */
        /* <DEDUP_REMOVED lines=10> */
[----:B------:R-:W-:Y:S02]  /*28b50*/  LOP3.LUT R48, R48, 0xffff, RZ, 0xc0, !PT ;  /* 0x0000ffff30307812 */ /* 0x000fe400078ec0ff */
[----:B------:R-:W-:Y:S02]  /*28b60*/  LOP3.LUT R53, R53, 0xffff, RZ, 0xc0, !PT ;  /* 0x0000ffff35357812 */ /* 0x000fe400078ec0ff */
[----:B------:R-:W-:Y:S02]  /*28b70*/  LOP3.LUT R27, R27, 0xffff, RZ, 0xc0, !PT ;  /* 0x0000ffff1b1b7812 */ /* 0x000fe400078ec0ff */
[----:B------:R-:W-:Y:S02]  /*28b80*/  LOP3.LUT R122, R10, 0xffff, RZ, 0xc0, !PT ;  /* 0x0000ffff0a7a7812 */ /* 0x000fe400078ec0ff */
[----:B------:R-:W-:-:S02]  /*28b90*/  PRMT R151, R27, 0x3340, R151 ;  /* 0x000033401b977816 */ /* 0x000fc40000000097 */
[----:B---3--:R-:W-:Y:S02]  /*28ba0*/  LOP3.LUT R20, R5, 0xffff, RZ, 0xc0, !PT ;  /* 0x0000ffff05147812 */ /* 0x008fe400078ec0ff */
[----:B------:R-:W3:Y:S04]  /*28bb0*/  LDL.LU R5, [R1+0x1348] ;  /* 0x0013480001057983 */ /* 0x000ee80000300800 */
[----:B------:R0:W-:Y:S04]  /*28bc0*/  STL [R1+0x10a0], R8 ;  /* 0x0010a00801007387 */ /* 0x0001e80000100800 */
[----:B------:R-:W3:Y:S04]  /*28bd0*/  LDL.LU R19, [R1+0x1344] ;  /* 0x0013440001137983 */ /* 0x000ee80000300800 */
[----:B------:R-:W3:Y:S01]  /*28be0*/  LDL.LU R18, [R1+0x1340] ;  /* 0x0013400001127983 */ /* 0x000ee20000300800 */
[----:B0-----:R-:W-:-:S03]  /*28bf0*/  PRMT R8, R160, 0x3340, R0 ;  /* 0x00003340a0087816 */ /* 0x001fc60000000000 */
[----:B------:R-:W3:Y:S01]  /*28c00*/  LDL.LU R17, [R1+0x133c] ;  /* 0x00133c0001117983 */ /* 0x000ee20000300800 */
[----:B------:R-:W-:Y:S02]  /*28c10*/  PRMT R8, R112, 0x5410, R8 ;  /* 0x0000541070087816 */ /* 0x000fe40000000008 */
[----:B------:R-:W-:Y:S01]  /*28c20*/  LOP3.LUT R112, R14, 0xffff, RZ, 0xc0, !PT ;  /* 0x0000ffff0e707812 */ /* 0x000fe200078ec0ff */
[----:B------:R-:W3:Y:S04]  /*28c30*/  LDL.LU R16, [R1+0x1338] ;  /* 0x0013380001107983 */ /* 0x000ee80000300800 */
[----:B------:R-:W3:Y:S04]  /*28c40*/  LDL.LU R15, [R1+0x1334] ;  /* 0x00133400010f7983 */ /* 0x000ee80000300800 */
[----:B------:R0:W-:Y:S04]  /*28c50*/  STL [R1+0x109c], R4 ;  /* 0x00109c0401007387 */ /* 0x0001e80000100800 */
[----:B------:R-:W3:Y:S01]  /*28c60*/  LDL.LU R14, [R1+0x1330] ;  /* 0x00133000010e7983 */ /* 0x000ee20000300800 */
[----:B0-----:R-:W-:-:S04]  /*28c70*/  PRMT R4, R112, 0x3340, R247 ;  /* 0x0000334070047816 */ /* 0x001fc800000000f7 */
[----:B------:R-:W-:Y:S02]  /*28c80*/  PRMT R33, R4, 0x5410, R114 ;  /* 0x0000541004217816 */ /* 0x000fe40000000072 */
[----:B------:R-:W-:Y:S02]  /*28c90*/  LOP3.LUT R4, R13, 0xffff, RZ, 0xc0, !PT ;  /* 0x0000ffff0d047812 */ /* 0x000fe400078ec0ff */
[----:B------:R-:W3:Y:S02]  /*28ca0*/  LDL.LU R13, [R1+0x132c] ;  /* 0x00132c00010d7983 */ /* 0x000ee40000300800 */
[----:B------:R-:W-:Y:S02]  /*28cb0*/  SHF.R.U32.HI R25, RZ, 0x8, R4 ;  /* 0x00000008ff197819 */ /* 0x000fe40000011604 */
[----:B------:R-:W-:Y:S02]  /*28cc0*/  PRMT R127, R4, 0x3340, R226 ;  /* 0x00003340047f7816 */ /* 0x000fe400000000e2 */
[----:B------:R-:W-:-:S02]  /*28cd0*/  SHF.R.U32.HI R4, RZ, 0x8, R136 ;  /* 0x00000008ff047819 */ /* 0x000fc40000011688 */
[----:B------:R-:W-:Y:S02]  /*28ce0*/  SHF.R.U32.HI R226, RZ, 0x8, R226 ;  /* 0x00000008ffe27819 */ /* 0x000fe400000116e2 */
[----:B------:R-:W-:Y:S02]  /*28cf0*/  LOP3.LUT R4, R4, 0xffff, RZ, 0xc0, !PT ;  /* 0x0000ffff04047812 */ /* 0x000fe400078ec0ff */
[----:B------:R-:W-:Y:S02]  /*28d00*/  LOP3.LUT R25, R25, 0xffff, RZ, 0xc0, !PT ;  /* 0x0000ffff19197812 */ /* 0x000fe400078ec0ff */
[----:B------:R-:W-:Y:S02]  /*28d10*/  LOP3.LUT R226, R226, 0xffff, RZ, 0xc0, !PT ;  /* 0x0000ffffe2e27812 */ /* 0x000fe400078ec0ff */
[----:B------:R-:W-:Y:S02]  /*28d20*/  PRMT R167, R4, 0x3340, R167 ;  /* 0x0000334004a77816 */ /* 0x000fe400000000a7 */
[----:B------:R-:W-:-:S05]  /*28d30*/  PRMT R4, R25, 0x3340, R226 ;  /* 0x0000334019047816 */ /* 0x000fca00000000e2 */
[----:B------:R0:W-:Y:S02]  /*28d40*/  STL [R1+0xf04], R4 ;  /* 0x000f040401007387 */ /* 0x0001e40000100800 */
[----:B0-----:R-:W-:-:S05]  /*28d50*/  PRMT R4, R35, 0x3340, R39 ;  /* 0x0000334023047816 */ /* 0x001fca0000000027 */
[----:B------:R0:W-:Y:S02]  /*28d60*/  STL [R1+0xf0c], R4 ;  /* 0x000f0c0401007387 */ /* 0x0001e40000100800 */
[----:B0-----:R-:W-:-:S05]  /*28d70*/  PRMT R4, R46, 0x3340, R49 ;  /* 0x000033402e047816 */ /* 0x001fca0000000031 */
[----:B------:R0:W-:Y:S02]  /*28d80*/  STL [R1+0xf08], R4 ;  /* 0x000f080401007387 */ /* 0x0001e40000100800 */
[----:B0-----:R-:W-:-:S05]  /*28d90*/  PRMT R4, R43, 0x3340, R47 ;  /* 0x000033402b047816 */ /* 0x001fca000000002f */
[----:B------:R0:W-:Y:S01]  /*28da0*/  STL [R1+0xefc], R4 ;  /* 0x000efc0401007387 */ /* 0x0001e20000100800 */
[----:B------:R-:W-:-:S03]  /*28db0*/  SHF.R.U32.HI R25, RZ, 0x8, R123 ;  /* 0x00000008ff197819 */ /* 0x000fc6000001167b */
[----:B------:R-:W3:Y:S01]  /*28dc0*/  LDL.LU R12, [R1+0x1328] ;  /* 0x00132800010c7983 */ /* 0x000ee20000300800 */
[----:B0-----:R-:W-:-:S05]  /*28dd0*/  PRMT R4, R45, 0x3340, R234 ;  /* 0x000033402d047816 */ /* 0x001fca00000000ea */
[----:B------:R0:W-:Y:S01]  /*28de0*/  STL [R1+0xf28], R4 ;  /* 0x000f280401007387 */ /* 0x0001e20000100800 */
[----:B------:R-:W-:Y:S02]  /*28df0*/  LOP3.LUT R25, R25, 0xffff, RZ, 0xc0, !PT ;  /* 0x0000ffff19197812 */ /* 0x000fe400078ec0ff */
[----:B0-----:R-:W-:-:S04]  /*28e00*/  SHF.R.U32.HI R4, RZ, 0x8, R232 ;  /* 0x00000008ff047819 */ /* 0x001fc800000116e8 */
[----:B------:R-:W-:-:S04]  /*28e10*/  LOP3.LUT R4, R4, 0xffff, RZ, 0xc0, !PT ;  /* 0x0000ffff04047812 */ /* 0x000fc800078ec0ff */
[----:B------:R-:W-:Y:S02]  /*28e20*/  PRMT R25, R25, 0x3340, R4 ;  /* 0x0000334019197816 */ /* 0x000fe40000000004 */
[----:B------:R-:W-:-:S03]  /*28e30*/  PRMT R4, R54, 0x3340, R59 ;  /* 0x0000334036047816 */ /* 0x000fc6000000003b */
[----:B------:R0:W-:Y:S04]  /*28e40*/  STL [R1+0xf14], R25 ;  /* 0x000f141901007387 */ /* 0x0001e80000100800 */
[----:B------:R1:W-:Y:S01]  /*28e50*/  STL [R1+0xf10], R4 ;  /* 0x000f100401007387 */ /* 0x0003e20000100800 */
[----:B0-----:R-:W-:Y:S02]  /*28e60*/  PRMT R25, R55, 0x3340, R236 ;  /* 0x0000334037197816 */ /* 0x001fe400000000ec */
[----:B-1----:R-:W-:-:S03]  /*28e70*/  PRMT R4, R51, 0x3340, R58 ;  /* 0x0000334033047816 */ /* 0x002fc6000000003a */
[----:B------:R-:W-:Y:S04]  /*28e80*/  STL [R1+0xf34], R25 ;  /* 0x000f341901007387 */ /* 0x000fe80000100800 */
[----:B------:R0:W-:Y:S02]  /*28e90*/  STL [R1+0xf30], R4 ;  /* 0x000f300401007387 */ /* 0x0001e40000100800 */
[----:B0-----:R-:W-:Y:S02]  /*28ea0*/  PRMT R4, R64, 0x3340, R69 ;  /* 0x0000334040047816 */ /* 0x001fe40000000045 */
[----:B------:R-:W-:Y:S01]  /*28eb0*/  SHF.R.U32.HI R29, RZ, 0x8, R29 ;  /* 0x00000008ff1d7819 */ /* 0x000fe2000001161d */
[----:B------:R-:W0:Y:S02]  /*28ec0*/  LDC R69, c[0x0][0x244] ;  /* 0x00009100ff457b82 */ /* 0x000e240000000800 */
[----:B------:R1:W-:Y:S04]  /*28ed0*/  STL [R1+0xf20], R4 ;  /* 0x000f200401007387 */ /* 0x0003e80000100800 */
[----:B------:R-:W3:Y:S01]  /*28ee0*/  LDL.LU R10, [R1+0x1324] ;  /* 0x00132400010a7983 */ /* 0x000ee20000300800 */
[----:B-1----:R-:W-:-:S05]  /*28ef0*/  PRMT R4, R48, 0x3340, R53 ;  /* 0x0000334030047816 */ /* 0x002fca0000000035 */
[----:B------:R1:W-:Y:S04]  /*28f00*/  STL [R1+0xf1c], R4 ;  /* 0x000f1c0401007387 */ /* 0x0003e80000100800 */
[----:B------:R-:W2:Y:S01]  /*28f10*/  LDL.LU R27, [R1+0x131c] ;  /* 0x00131c00011b7983 */ /* 0x000ea20000300800 */
[----:B------:R-:W-:Y:S02]  /*28f20*/  SHF.R.U32.HI R36, RZ, 0x8, R36 ;  /* 0x00000008ff247819 */ /* 0x000fe40000011624 */
[----:B------:R-:W-:Y:S02]  /*28f30*/  SHF.R.U32.HI R62, RZ, 0x8, R62 ;  /* 0x00000008ff3e7819 */ /* 0x000fe4000001163e */
[----:B------:R-:W-:Y:S02]  /*28f40*/  SHF.R.U32.HI R240, RZ, 0x8, R240 ;  /* 0x00000008fff07819 */ /* 0x000fe400000116f0 */
[----:B-1----:R-:W-:-:S02]  /*28f50*/  SHF.R.U32.HI R4, RZ, 0x8, R122 ;  /* 0x00000008ff047819 */ /* 0x002fc4000001167a */
[--C-:B------:R-:W-:Y:S02]  /*28f60*/  PRMT R122, R122, 0x3340, R238.reuse ;  /* 0x000033407a7a7816 */ /* 0x100fe400000000ee */
[----:B------:R-:W-:Y:S02]  /*28f70*/  SHF.R.U32.HI R25, RZ, 0x8, R195 ;  /* 0x00000008ff197819 */ /* 0x000fe400000116c3 */
[----:B------:R-:W-:Y:S02]  /*28f80*/  SHF.R.U32.HI R238, RZ, 0x8, R238 ;  /* 0x00000008ffee7819 */ /* 0x000fe400000116ee */
[----:B------:R-:W-:Y:S02]  /*28f90*/  LOP3.LUT R29, R29, 0xffff, RZ, 0xc0, !PT ;  /* 0x0000ffff1d1d7812 */ /* 0x000fe400078ec0ff */
[----:B------:R-:W-:Y:S02]  /*28fa0*/  LOP3.LUT R36, R36, 0xffff, RZ, 0xc0, !PT ;  /* 0x0000ffff24247812 */ /* 0x000fe400078ec0ff */
[----:B------:R-:W-:-:S02]  /*28fb0*/  LOP3.LUT R62, R62, 0xffff, RZ, 0xc0, !PT ;  /* 0x0000ffff3e3e7812 */ /* 0x000fc400078ec0ff */
[----:B------:R-:W-:Y:S02]  /*28fc0*/  LOP3.LUT R240, R240, 0xffff, RZ, 0xc0, !PT ;  /* 0x0000fffff0f07812 */ /* 0x000fe400078ec0ff */
[----:B------:R-:W-:Y:S02]  /*28fd0*/  LOP3.LUT R25, R25, 0xffff, RZ, 0xc0, !PT ;  /* 0x0000ffff19197812 */ /* 0x000fe400078ec0ff */
[----:B------:R-:W-:Y:S02]  /*28fe0*/  LOP3.LUT R4, R4, 0xffff, RZ, 0xc0, !PT ;  /* 0x0000ffff04047812 */ /* 0x000fe400078ec0ff */
[----:B------:R-:W-:Y:S02]  /*28ff0*/  LOP3.LUT R238, R238, 0xffff, RZ, 0xc0, !PT ;  /* 0x0000ffffeeee7812 */ /* 0x000fe400078ec0ff */
[----:B------:R-:W-:Y:S02]  /*29000*/  PRMT R120, R29, 0x3340, R36 ;  /* 0x000033401d787816 */ /* 0x000fe40000000024 */
[----:B------:R-:W-:-:S02]  /*29010*/  SHF.R.U32.HI R74, RZ, 0x8, R74 ;  /* 0x00000008ff4a7819 */ /* 0x000fc4000001164a */
[----:B------:R-:W-:Y:S02]  /*29020*/  SHF.R.U32.HI R75, RZ, 0x8, R75 ;  /* 0x00000008ff4b7819 */ /* 0x000fe4000001164b */
[----:B------:R-:W-:Y:S02]  /*29030*/  PRMT R29, R62, 0x3340, R240 ;  /* 0x000033403e1d7816 */ /* 0x000fe400000000f0 */
[----:B------:R-:W-:Y:S02]  /*29040*/  PRMT R135, R25, 0x3340, R135 ;  /* 0x0000334019877816 */ /* 0x000fe40000000087 */
[----:B------:R-:W-:Y:S02]  /*29050*/  SHF.R.U32.HI R83, RZ, 0x8, R83 ;  /* 0x00000008ff537819 */ /* 0x000fe40000011653 */
[----:B------:R-:W-:Y:S02]  /*29060*/  SHF.R.U32.HI R89, RZ, 0x8, R89 ;  /* 0x00000008ff597819 */ /* 0x000fe40000011659 */
[----:B------:R-:W-:-:S02]  /*29070*/  SHF.R.U32.HI R37, RZ, 0x8, R37 ;  /* 0x00000008ff257819 */ /* 0x000fc40000011625 */
[----:B------:R-:W-:Y:S02]  /*29080*/  SHF.R.U32.HI R40, RZ, 0x8, R40 ;  /* 0x00000008ff287819 */ /* 0x000fe40000011628 */
[----:B------:R-:W-:Y:S02]  /*29090*/  PRMT R25, R4, 0x3340, R238 ;  /* 0x0000334004197816 */ /* 0x000fe400000000ee */
[----:B------:R-:W-:Y:S02]  /*290a0*/  SHF.R.U32.HI R86, RZ, 0x8, R86 ;  /* 0x00000008ff567819 */ /* 0x000fe40000011656 */
[----:B------:R-:W-:Y:S02]  /*290b0*/  SHF.R.U32.HI R242, RZ, 0x8, R242 ;  /* 0x00000008fff27819 */ /* 0x000fe400000116f2 */
[----:B------:R-:W-:Y:S02]  /*290c0*/  SHF.R.U32.HI R95, RZ, 0x8, R95 ;  /* 0x00000008ff5f7819 */ /* 0x000fe4000001165f */
[----:B------:R-:W-:-:S02]  /*290d0*/  SHF.R.U32.HI R101, RZ, 0x8, R101 ;  /* 0x00000008ff657819 */ /* 0x000fc40000011665 */
[----:B------:R-:W-:Y:S02]  /*290e0*/  LOP3.LUT R74, R74, 0xffff, RZ, 0xc0, !PT ;  /* 0x0000ffff4a4a7812 */ /* 0x000fe400078ec0ff */
[----:B------:R-:W-:Y:S01]  /*290f0*/  LOP3.LUT R75, R75, 0xffff, RZ, 0xc0, !PT ;  /* 0x0000ffff4b4b7812 */ /* 0x000fe200078ec0ff */
[----:B------:R-:W-:Y:S01]  /*29100*/  STL [R1+0xf50], R29 ;  /* 0x000f501d01007387 */ /* 0x000fe20000100800 */
[----:B------:R-:W-:Y:S02]  /*29110*/  LOP3.LUT R83, R83, 0xffff, RZ, 0xc0, !PT ;  /* 0x0000ffff53537812 */ /* 0x000fe400078ec0ff */
[----:B------:R-:W-:Y:S01]  /*29120*/  LOP3.LUT R89, R89, 0xffff, RZ, 0xc0, !PT ;  /* 0x0000ffff59597812 */ /* 0x000fe200078ec0ff */
[----:B------:R1:W-:Y:S01]  /*29130*/  STL [R1+0xf4c], R25 ;  /* 0x000f4c1901007387 */ /* 0x0003e20000100800 */
[----:B------:R-:W-:Y:S02]  /*29140*/  LOP3.LUT R37, R37, 0xffff, RZ, 0xc0, !PT ;  /* 0x0000ffff25257812 */ /* 0x000fe400078ec0ff */
[----:B------:R-:W-:-:S02]  /*29150*/  LOP3.LUT R40, R40, 0xffff, RZ, 0xc0, !PT ;  /* 0x0000ffff28287812 */ /* 0x000fc400078ec0ff */
[----:B------:R-:W-:Y:S02]  /*29160*/  LOP3.LUT R86, R86, 0xffff, RZ, 0xc0, !PT ;  /* 0x0000ffff56567812 */ /* 0x000fe400078ec0ff */
[----:B------:R-:W-:Y:S02]  /*29170*/  LOP3.LUT R242, R242, 0xffff, RZ, 0xc0, !PT ;  /* 0x0000fffff2f27812 */ /* 0x000fe400078ec0ff */
[----:B------:R-:W-:Y:S02]  /*29180*/  LOP3.LUT R95, R95, 0xffff, RZ, 0xc0, !PT ;  /* 0x0000ffff5f5f7812 */ /* 0x000fe400078ec0ff */
[----:B------:R-:W-:Y:S02]  /*29190*/  LOP3.LUT R101, R101, 0xffff, RZ, 0xc0, !PT ;  /* 0x0000ffff65657812 */ /* 0x000fe400078ec0ff */
[----:B-1----:R-:W-:Y:S02]  /*291a0*/  PRMT R25, R74, 0x3340, R75 ;  /* 0x000033404a197816 */ /* 0x002fe4000000004b */
[----:B------:R-:W-:-:S02]  /*291b0*/  PRMT R29, R83, 0x3340, R89 ;  /* 0x00003340531d7816 */ /* 0x000fc40000000059 */
[----:B------:R-:W-:Y:S02]  /*291c0*/  SHF.R.U32.HI R66, RZ, 0x8, R66 ;  /* 0x00000008ff427819 */ /* 0x000fe40000011642 */
[----:B------:R-:W-:Y:S02]  /*291d0*/  SHF.R.U32.HI R252, RZ, 0x8, R252 ;  /* 0x00000008fffc7819 */ /* 0x000fe400000116fc */
[----:B------:R-:W-:Y:S02]  /*291e0*/  SHF.R.U32.HI R21, RZ, 0x8, R21 ;  /* 0x00000008ff157819 */ /* 0x000fe40000011615 */
[----:B------:R-:W-:Y:S02]  /*291f0*/  PRMT R131, R37, 0x3340, R40 ;  /* 0x0000334025837816 */ /* 0x000fe40000000028 */
[----:B------:R-:W-:Y:S01]  /*29200*/  PRMT R40, R95, 0x3340, R101 ;  /* 0x000033405f287816 */ /* 0x000fe20000000065 */
[----:B------:R1:W-:Y:S01]  /*29210*/  STL [R1+0xf48], R25 ;  /* 0x000f481901007387 */ /* 0x0003e20000100800 */
[----:B------:R-:W-:-:S02]  /*29220*/  LOP3.LUT R36, R66, 0xffff, RZ, 0xc0, !PT ;  /* 0x0000ffff42247812 */ /* 0x000fc400078ec0ff */
[----:B------:R-:W-:Y:S01]  /*29230*/  LOP3.LUT R252, R252, 0xffff, RZ, 0xc0, !PT ;  /* 0x0000fffffcfc7812 */ /* 0x000fe200078ec0ff */
[----:B------:R4:W-:Y:S01]  /*29240*/  STL [R1+0xf3c], R29 ;  /* 0x000f3c1d01007387 */ /* 0x0009e20000100800 */
[----:B------:R-:W-:Y:S02]  /*29250*/  LOP3.LUT R21, R21, 0xffff, RZ, 0xc0, !PT ;  /* 0x0000ffff15157812 */ /* 0x000fe400078ec0ff */
[----:B------:R-:W-:Y:S02]  /*29260*/  PRMT R36, R36, 0x3340, R252 ;  /* 0x0000334024247816 */ /* 0x000fe400000000fc */
[----:B------:R-:W-:-:S04]  /*29270*/  SHF.R.U32.HI R252, RZ, 0x8, R109 ;  /* 0x00000008fffc7819 */ /* 0x000fc8000001166d */
[----:B------:R-:W-:Y:S02]  /*29280*/  LOP3.LUT R252, R252, 0xffff, RZ, 0xc0, !PT ;  /* 0x0000fffffcfc7812 */ /* 0x000fe400078ec0ff */
[----:B------:R-:W-:Y:S02]  /*29290*/  SHF.R.U32.HI R50, RZ, 0x8, R50 ;  /* 0x00000008ff327819 */ /* 0x000fe40000011632 */
[----:B------:R-:W-:Y:S02]  /*292a0*/  SHF.R.U32.HI R230, RZ, 0x8, R230 ;  /* 0x00000008ffe67819 */ /* 0x000fe400000116e6 */
[----:B------:R-:W-:Y:S02]  /*292b0*/  PRMT R115, R20, 0x3340, R108 ;  /* 0x0000334014737816 */ /* 0x000fe4000000006c */
[----:B------:R-:W-:Y:S02]  /*292c0*/  SHF.R.U32.HI R47, RZ, 0x8, R110 ;  /* 0x00000008ff2f7819 */ /* 0x000fe4000001166e */
[----:B------:R-:W-:-:S02]  /*292d0*/  SHF.R.U32.HI R20, RZ, 0x8, R20 ;  /* 0x00000008ff147819 */ /* 0x000fc40000011614 */
[----:B------:R-:W-:Y:S02]  /*292e0*/  SHF.R.U32.HI R108, RZ, 0x8, R108 ;  /* 0x00000008ff6c7819 */ /* 0x000fe4000001166c */
[----:B------:R-:W-:Y:S02]  /*292f0*/  LOP3.LUT R50, R50, 0xffff, RZ, 0xc0, !PT ;  /* 0x0000ffff32327812 */ /* 0x000fe400078ec0ff */
[----:B------:R-:W-:Y:S02]  /*29300*/  LOP3.LUT R130, R230, 0xffff, RZ, 0xc0, !PT ;  /* 0x0000ffffe6827812 */ /* 0x000fe400078ec0ff */
[----:B------:R-:W-:Y:S02]  /*29310*/  LOP3.LUT R47, R47, 0xffff, RZ, 0xc0, !PT ;  /* 0x0000ffff2f2f7812 */ /* 0x000fe400078ec0ff */
[----:B------:R-:W-:Y:S02]  /*29320*/  SHF.R.U32.HI R2, RZ, 0x8, R2 ;  /* 0x00000008ff027819 */ /* 0x000fe40000011602 */
[----:B------:R-:W-:-:S02]  /*29330*/  LOP3.LUT R20, R20, 0xffff, RZ, 0xc0, !PT ;  /* 0x0000ffff14147812 */ /* 0x000fc400078ec0ff */
[----:B------:R-:W-:Y:S02]  /*29340*/  LOP3.LUT R108, R108, 0xffff, RZ, 0xc0, !PT ;  /* 0x0000ffff6c6c7812 */ /* 0x000fe400078ec0ff */
[----:B------:R-:W-:Y:S02]  /*29350*/  PRMT R130, R50, 0x3340, R130 ;  /* 0x0000334032827816 */ /* 0x000fe40000000082 */
[----:B------:R-:W-:Y:S02]  /*29360*/  LOP3.LUT R50, R2, 0xffff, RZ, 0xc0, !PT ;  /* 0x0000ffff02327812 */ /* 0x000fe400078ec0ff */
[----:B------:R-:W-:Y:S02]  /*29370*/  LOP3.LUT R74, R186, 0xffff, RZ, 0xc0, !PT ;  /* 0x0000ffffba4a7812 */ /* 0x000fe400078ec0ff */
[----:B------:R-:W-:Y:S02]  /*29380*/  PRMT R2, R20, 0x3340, R108 ;  /* 0x0000334014027816 */ /* 0x000fe4000000006c */
[----:B------:R-:W-:-:S02]  /*29390*/  PRMT R20, R61, 0x4210, R88 ;  /* 0x000042103d147816 */ /* 0x000fc40000000058 */
[----:B------:R-:W-:Y:S02]  /*293a0*/  PRMT R22, R22, 0x4210, R24 ;  /* 0x0000421016167816 */ /* 0x000fe40000000018 */
[----:B------:R-:W-:Y:S02]  /*293b0*/  SHF.R.U32.HI R38, RZ, 0x8, R38 ;  /* 0x00000008ff267819 */ /* 0x000fe40000011626 */
[----:B------:R-:W-:Y:S02]  /*293c0*/  SHF.R.U32.HI R49, RZ, 0x8, R74 ;  /* 0x00000008ff317819 */ /* 0x000fe4000001164a */
[----:B------:R-:W-:Y:S02]  /*293d0*/  LOP3.LUT R38, R38, 0xffff, RZ, 0xc0, !PT ;  /* 0x0000ffff26267812 */ /* 0x000fe400078ec0ff */
[----:B------:R-:W-:Y:S02]  /*293e0*/  PRMT R80, R111, 0x3340, R0 ;  /* 0x000033406f507816 */ /* 0x000fe40000000000 */
[----:B------:R-:W-:-:S02]  /*293f0*/  SHF.R.U32.HI R67, RZ, 0x8, R67 ;  /* 0x00000008ff437819 */ /* 0x000fc40000011643 */
[----:B------:R-:W-:Y:S02]  /*29400*/  SHF.R.U32.HI R251, RZ, 0x8, R251 ;  /* 0x00000008fffb7819 */ /* 0x000fe400000116fb */
[----:B------:R-:W-:Y:S02]  /*29410*/  SHF.R.U32.HI R154, RZ, 0x8, R154 ;  /* 0x00000008ff9a7819 */ /* 0x000fe4000001169a */
[----:B------:R-:W-:Y:S02]  /*29420*/  LOP3.LUT R49, R49, 0xffff, RZ, 0xc0, !PT ;  /* 0x0000ffff31317812 */ /* 0x000fe400078ec0ff */
[----:B------:R-:W-:Y:S02]  /*29430*/  SHF.R.U32.HI R111, RZ, 0x8, R111 ;  /* 0x00000008ff6f7819 */ /* 0x000fe4000001166f */
[----:B------:R-:W-:Y:S02]  /*29440*/  PRMT R113, R113, 0x3340, R38 ;  /* 0x0000334071717816 */ /* 0x000fe40000000026 */
[----:B------:R-:W-:-:S02]  /*29450*/  LOP3.LUT R35, R67, 0xffff, RZ, 0xc0, !PT ;  /* 0x0000ffff43237812 */ /* 0x000fc400078ec0ff */
[----:B------:R-:W-:Y:S02]  /*29460*/  LOP3.LUT R251, R251, 0xffff, RZ, 0xc0, !PT ;  /* 0x0000fffffbfb7812 */ /* 0x000fe400078ec0ff */
[----:B------:R-:W-:Y:S02]  /*29470*/  LOP3.LUT R38, R154, 0xffff, RZ, 0xc0, !PT ;  /* 0x0000ffff9a267812 */ /* 0x000fe400078ec0ff */
[----:B------:R-:W-:Y:S02]  /*29480*/  PRMT R119, R49, 0x3340, R119 ;  /* 0x0000334031777816 */ /* 0x000fe40000000077 */
[----:B------:R-:W-:Y:S02]  /*29490*/  LOP3.LUT R49, R111, 0xffff, RZ, 0xc0, !PT ;  /* 0x0000ffff6f317812 */ /* 0x000fe400078ec0ff */
[----:B------:R-:W-:Y:S02]  /*294a0*/  PRMT R35, R35, 0x3340, R251 ;  /* 0x0000334023237816 */ /* 0x000fe400000000fb */
[----:B------:R-:W-:-:S02]  /*294b0*/  PRMT R38, R38, 0x3340, R0 ;  /* 0x0000334026267816 */ /* 0x000fc40000000000 */
[----:B------:R-:W-:Y:S02]  /*294c0*/  PRMT R49, R49, 0x3340, R0 ;  /* 0x0000334031317816 */ /* 0x000fe40000000000 */
[----:B------:R-:W-:Y:S02]  /*294d0*/  SHF.R.U32.HI R31, RZ, 0x8, R31 ;  /* 0x00000008ff1f7819 */ /* 0x000fe4000001161f */
[----:B------:R-:W-:Y:S02]  /*294e0*/  SHF.R.U32.HI R224, RZ, 0x8, R224 ;  /* 0x00000008ffe07819 */ /* 0x000fe400000116e0 */
[----:B------:R-:W-:Y:S02]  /*294f0*/  LOP3.LUT R31, R31, 0xffff, RZ, 0xc0, !PT ;  /* 0x0000ffff1f1f7812 */ /* 0x000fe400078ec0ff */
[----:B------:R-:W-:Y:S02]  /*29500*/  LOP3.LUT R114, R224, 0xffff, RZ, 0xc0, !PT ;  /* 0x0000ffffe0727812 */ /* 0x000fe400078ec0ff */
[----:B------:R-:W-:-:S02]  /*29510*/  SHF.R.U32.HI R56, RZ, 0x8, R56 ;  /* 0x00000008ff387819 */ /* 0x000fc40000011638 */
[----:B------:R-:W-:Y:S02]  /*29520*/  SHF.R.U32.HI R60, RZ, 0x8, R60 ;  /* 0x00000008ff3c7819 */ /* 0x000fe4000001163c */
[----:B------:R-:W-:Y:S02]  /*29530*/  SHF.R.U32.HI R63, RZ, 0x8, R63 ;  /* 0x00000008ff3f7819 */ /* 0x000fe4000001163f */
[----:B------:R-:W-:Y:S02]  /*29540*/  SHF.R.U32.HI R52, RZ, 0x8, R52 ;  /* 0x00000008ff347819 */ /* 0x000fe40000011634 */
[----:B------:R-:W-:Y:S02]  /*29550*/  SHF.R.U32.HI R57, RZ, 0x8, R57 ;  /* 0x00000008ff397819 */ /* 0x000fe40000011639 */
[----:B------:R-:W-:Y:S02]  /*29560*/  SHF.R.U32.HI R222, RZ, 0x8, R222 ;  /* 0x00000008ffde7819 */ /* 0x000fe400000116de */
[----:B------:R-:W-:-:S02]  /*29570*/  SHF.R.U32.HI R152, RZ, 0x8, R152 ;  /* 0x00000008ff987819 */ /* 0x000fc40000011698 */
[----:B------:R-:W-:Y:S02]  /*29580*/  PRMT R114, R31, 0x3340, R114 ;  /* 0x000033401f727816 */ /* 0x000fe40000000072 */
[----:B-1----:R-:W-:Y:S02]  /*29590*/  LOP3.LUT R25, R56, 0xffff, RZ, 0xc0, !PT ;  /* 0x0000ffff38197812 */ /* 0x002fe400078ec0ff */
[----:B------:R-:W-:Y:S02]  /*295a0*/  LOP3.LUT R60, R60, 0xffff, RZ, 0xc0, !PT ;  /* 0x0000ffff3c3c7812 */ /* 0x000fe400078ec0ff */
[----:B------:R-:W-:Y:S02]  /*295b0*/  LOP3.LUT R57, R57, 0xffff, RZ, 0xc0, !PT ;  /* 0x0000ffff39397812 */ /* 0x000fe400078ec0ff */
[----:B----4-:R-:W-:Y:S02]  /*295c0*/  LOP3.LUT R29, R222, 0xffff, RZ, 0xc0, !PT ;  /* 0x0000ffffde1d7812 */ /* 0x010fe400078ec0ff */
[----:B------:R-:W-:-:S02]  /*295d0*/  LOP3.LUT R31, R63, 0xffff, RZ, 0xc0, !PT ;  /* 0x0000ffff3f1f7812 */ /* 0x000fc400078ec0ff */
[----:B------:R-:W-:Y:S02]  /*295e0*/  LOP3.LUT R37, R152, 0xffff, RZ, 0xc0, !PT ;  /* 0x0000ffff98257812 */ /* 0x000fe400078ec0ff */
[----:B------:R-:W-:Y:S02]  /*295f0*/  PRMT R25, R25, 0x3340, R60 ;  /* 0x0000334019197816 */ /* 0x000fe4000000003c */
[--C-:B------:R-:W-:Y:S02]  /*29600*/  PRMT R29, R29, 0x3340, R0.reuse ;  /* 0x000033401d1d7816 */ /* 0x100fe40000000000 */
[--C-:B------:R-:W-:Y:S02]  /*29610*/  PRMT R31, R31, 0x3340, R0.reuse ;  /* 0x000033401f1f7816 */ /* 0x100fe40000000000 */
[----:B------:R-:W-:Y:S02]  /*29620*/  PRMT R37, R37, 0x3340, R0 ;  /* 0x0000334025257816 */ /* 0x000fe40000000000 */
[----:B--2---:R-:W-:-:S02]  /*29630*/  LOP3.LUT R4, R27, 0x300, RZ, 0xc0, !PT ;  /* 0x000003001b047812 */ /* 0x004fc400078ec0ff */
[----:B------:R-:W-:-:S05]  /*29640*/  PRMT R27, R86, 0x3340, R242 ;  /* 0x00003340561b7816 */ /* 0x000fca00000000f2 */
[----:B------:R-:W-:Y:S04]  /*29650*/  STL [R1+0xf40], R27 ;  /* 0x000f401b01007387 */ /* 0x000fe80000100800 */
[----:B------:R1:W-:Y:S02]  /*29660*/  STL [R1+0xf38], R40 ;  /* 0x000f382801007387 */ /* 0x0003e40000100800 */
[----:B-1----:R-:W-:Y:S02]  /*29670*/  PRMT R40, R21, 0x3340, R0 ;  /* 0x0000334015287816 */ /* 0x002fe40000000000 */
[----:B------:R-:W-:-:S04]  /*29680*/  SHF.R.U32.HI R21, RZ, 0x8, R246 ;  /* 0x00000008ff157819 */ /* 0x000fc800000116f6 */
[----:B------:R-:W-:-:S04]  /*29690*/  LOP3.LUT R21, R21, 0xffff, RZ, 0xc0, !PT ;  /* 0x0000ffff15157812 */ /* 0x000fc800078ec0ff */
[----:B------:R-:W-:Y:S02]  /*296a0*/  PRMT R252, R252, 0x3340, R21 ;  /* 0x00003340fcfc7816 */ /* 0x000fe40000000015 */
[----:B------:R-:W-:-:S04]  /*296b0*/  SHF.R.U32.HI R21, RZ, 0x8, R106 ;  /* 0x00000008ff157819 */ /* 0x000fc8000001166a */
[----:B------:R-:W-:Y:S01]  /*296c0*/  LOP3.LUT R21, R21, 0xffff, RZ, 0xc0, !PT ;  /* 0x0000ffff15157812 */ /* 0x000fe200078ec0ff */
[----:B------:R-:W-:-:S03]  /*296d0*/  IMAD.IADD R4, R84, 0x1, R4 ;  /* 0x0000000154047824 */ /* 0x000fc600078e0204 */
[----:B------:R-:W-:Y:S02]  /*296e0*/  PRMT R47, R21, 0x3340, R47 ;  /* 0x00003340152f7816 */ /* 0x000fe4000000002f */
[----:B------:R-:W-:Y:S02]  /*296f0*/  PRMT R21, R23, 0x4210, R90 ;  /* 0x0000421017157816 */ /* 0x000fe4000000005a */
[----:B------:R-:W-:-:S05]  /*29700*/  PRMT R23, R65, 0x4210, R26 ;  /* 0x0000421041177816 */ /* 0x000fca000000001a */
[----:B------:R1:W-:Y:S02]  /*29710*/  STSM.16.M88.4 [R4], R20 ;  /* 0x0000001404007844 */ /* 0x0003e40000000200 */
[----:B-1----:R-:W-:Y:S02]  /*29720*/  PRMT R23, R35, 0x5410, R38 ;  /* 0x0000541023177816 */ /* 0x002fe40000000026 */
[----:B------:R-:W-:Y:S02]  /*29730*/  PRMT R35, R2, 0x5410, R49 ;  /* 0x0000541002237816 */ /* 0x000fe40000000031 */
[----:B------:R-:W-:-:S04]  /*29740*/  LOP3.LUT R2, R137, 0x7f, RZ, 0xc0, !PT ;  /* 0x0000007f89027812 */ /* 0x000fc800078ec0ff */
[----:B------:R-:W-:Y:S01]  /*29750*/  LEA R2, R2, UR58, 0x4 ;  /* 0x0000003a02027c11 */ /* 0x000fe2000f8e20ff */
[----:B------:R-:W-:Y:S01]  /*29760*/  BAR.SYNC.DEFER_BLOCKING 0x0 ;  /* 0x0000000000007b1d */ /* 0x000fe20000010000 */
[----:B------:R-:W-:-:S04]  /*29770*/  LOP3.LUT R27, R52, 0xffff, RZ, 0xc0, !PT ;  /* 0x0000ffff341b7812 */ /* 0x000fc800078ec0ff */
[----:B------:R-:W-:Y:S02]  /*29780*/  PRMT R27, R27, 0x3340, R57 ;  /* 0x000033401b1b7816 */ /* 0x000fe40000000039 */
[----:B------:R-:W-:Y:S02]  /*29790*/  SHF.R.U32.HI R46, RZ, 0x8, R184 ;  /* 0x00000008ff2e7819 */ /* 0x000fe400000116b8 */
[----:B------:R-:W-:Y:S02]  /*297a0*/  SHF.R.U32.HI R42, RZ, 0x8, R42 ;  /* 0x00000008ff2a7819 */ /* 0x000fe4000001162a */
[----:B------:R-:W-:Y:S02]  /*297b0*/  SHF.R.U32.HI R44, RZ, 0x8, R44 ;  /* 0x00000008ff2c7819 */ /* 0x000fe4000001162c */
[----:B------:R-:W-:Y:S02]  /*297c0*/  SHF.R.U32.HI R41, RZ, 0x8, R41 ;  /* 0x00000008ff297819 */ /* 0x000fe40000011629 */
[----:B------:R-:W-:-:S02]  /*297d0*/  SHF.R.U32.HI R228, RZ, 0x8, R228 ;  /* 0x00000008ffe47819 */ /* 0x000fc400000116e4 */
[----:B------:R-:W-:Y:S02]  /*297e0*/  SHF.R.U32.HI R76, RZ, 0x8, R76 ;  /* 0x00000008ff4c7819 */ /* 0x000fe4000001164c */
[----:B------:R-:W-:Y:S02]  /*297f0*/  SHF.R.U32.HI R82, RZ, 0x8, R82 ;  /* 0x00000008ff527819 */ /* 0x000fe40000011652 */
[----:B------:R-:W-:Y:S02]  /*29800*/  SHF.R.U32.HI R77, RZ, 0x8, R77 ;  /* 0x00000008ff4d7819 */ /* 0x000fe4000001164d */
[----:B------:R-:W-:Y:S01]  /*29810*/  SHF.R.U32.HI R81, RZ, 0x8, R81 ;  /* 0x00000008ff517819 */ /* 0x000fe20000011651 */
[----:B------:R-:W1:Y:S01]  /*29820*/  LDS.128 R64, [R2] ;  /* 0x0000000002407984 */ /* 0x000e620000000c00 */
[----:B------:R-:W-:Y:S02]  /*29830*/  PRMT R20, R27, 0x5410, R29 ;  /* 0x000054101b147816 */ /* 0x000fe4000000001d */
[----:B------:R-:W-:-:S02]  /*29840*/  SHF.R.U32.HI R91, RZ, 0x8, R91 ;  /* 0x00000008ff5b7819 */ /* 0x000fc4000001165b */
[----:B------:R-:W-:Y:S02]  /*29850*/  SHF.R.U32.HI R97, RZ, 0x8, R97 ;  /* 0x00000008ff617819 */ /* 0x000fe40000011661 */
[----:B------:R-:W-:Y:S02]  /*29860*/  SHF.R.U32.HI R250, RZ, 0x8, R250 ;  /* 0x00000008fffa7819 */ /* 0x000fe400000116fa */
[----:B------:R-:W-:Y:S02]  /*29870*/  SHF.R.U32.HI R102, RZ, 0x8, R102 ;  /* 0x00000008ff667819 */ /* 0x000fe40000011666 */
[----:B------:R-:W-:Y:S02]  /*29880*/  SHF.R.U32.HI R99, RZ, 0x8, R99 ;  /* 0x00000008ff637819 */ /* 0x000fe40000011663 */
[----:B------:R-:W-:Y:S02]  /*29890*/  SHF.R.U32.HI R249, RZ, 0x8, R249 ;  /* 0x00000008fff97819 */ /* 0x000fe400000116f9 */
[----:B------:R-:W-:-:S02]  /*298a0*/  PRMT R80, R115, 0x5410, R80 ;  /* 0x0000541073507816 */ /* 0x000fc40000000050 */
[----:B------:R-:W-:Y:S02]  /*298b0*/  SHF.R.U32.HI R54, RZ, 0x8, R248 ;  /* 0x00000008ff367819 */ /* 0x000fe400000116f8 */
[----:B------:R-:W-:Y:S02]  /*298c0*/  SHF.R.U32.HI R53, RZ, 0x8, R160 ;  /* 0x00000008ff357819 */ /* 0x000fe400000116a0 */
[----:B------:R-:W-:Y:S02]  /*298d0*/  LOP3.LUT R6, R6, 0xffefffff, RZ, 0xc0, !PT ;  /* 0xffefffff06067812 */ /* 0x000fe400078ec0ff */
[----:B------:R-:W-:Y:S02]  /*298e0*/  SHF.R.U32.HI R153, RZ, 0x8, R153 ;  /* 0x00000008ff997819 */ /* 0x000fe40000011699 */
[----:B------:R-:W-:Y:S02]  /*298f0*/  SHF.R.U32.HI R221, RZ, 0x8, R221 ;  /* 0x00000008ffdd7819 */ /* 0x000fe400000116dd */
[----:B------:R-:W-:Y:S01]  /*29900*/  SHF.R.U32.HI R200, RZ, 0x8, R200 ;  /* 0x00000008ffc87819 */ /* 0x000fe200000116c8 */
[----:B------:R-:W-:Y:S01]  /*29910*/  IMAD.MOV.U32 R224, RZ, RZ, R211 ;  /* 0x000000ffffe07224 */ /* 0x000fe200078e00d3 */
[----:B------:R-:W-:-:S02]  /*29920*/  PRMT R21, R25, 0x5410, R31 ;  /* 0x0000541019157816 */ /* 0x000fc4000000001f */
[----:B------:R-:W-:Y:S02]  /*29930*/  SHF.R.U32.HI R239, RZ, 0x8, R239 ;  /* 0x00000008ffef7819 */ /* 0x000fe400000116ef */
[----:B------:R-:W-:Y:S02]  /*29940*/  SHF.R.U32.HI R196, RZ, 0x8, R196 ;  /* 0x00000008ffc47819 */ /* 0x000fe400000116c4 */
[----:B------:R-:W-:Y:S02]  /*29950*/  SHF.R.U32.HI R212, RZ, 0x8, R212 ;  /* 0x00000008ffd47819 */ /* 0x000fe400000116d4 */
[----:B------:R-:W-:Y:S02]  /*29960*/  SHF.R.U32.HI R235, RZ, 0x8, R235 ;  /* 0x00000008ffeb7819 */ /* 0x000fe400000116eb */
[----:B------:R-:W-:Y:S02]  /*29970*/  SHF.R.U32.HI R243, RZ, 0x8, R243 ;  /* 0x00000008fff37819 */ /* 0x000fe400000116f3 */
[----:B------:R-:W-:-:S02]  /*29980*/  SHF.R.U32.HI R245, RZ, 0x8, R245 ;  /* 0x00000008fff57819 */ /* 0x000fc400000116f5 */
[----:B------:R-:W-:Y:S01]  /*29990*/  SHF.R.U32.HI R241, RZ, 0x8, R241 ;  /* 0x00000008fff17819 */ /* 0x000fe200000116f1 */
[----:B------:R-:W-:Y:S01]  /*299a0*/  IMAD.MOV.U32 R215, RZ, RZ, R183 ;  /* 0x000000ffffd77224 */ /* 0x000fe200078e00b7 */
[----:B------:R-:W-:Y:S01]  /*299b0*/  PRMT R22, R36, 0x5410, R37 ;  /* 0x0000541024167816 */ /* 0x000fe20000000025 */
[----:B------:R-:W-:Y:S01]  /*299c0*/  ULDC UR58, c[0x0][0x248] ;  /* 0x00009200003a7ab9 */ /* 0x000fe20000000800 */
[----:B------:R-:W-:Y:S01]  /*299d0*/  PRMT R20, R20, 0x5210, R88 ;  /* 0x0000521014147816 */ /* 0x000fe20000000058 */
[----:B------:R-:W2:Y:S01]  /*299e0*/  LDC R36, c[0x0][0x244] ;  /* 0x00009100ff247b82 */ /* 0x000ea20000000800 */
[----:B------:R-:W-:Y:S02]  /*299f0*/  PRMT R21, R21, 0x5210, R90 ;  /* 0x0000521015157816 */ /* 0x000fe4000000005a */
[----:B------:R-:W-:Y:S02]  /*29a00*/  PRMT R22, R22, 0x5210, R24 ;  /* 0x0000521016167816 */ /* 0x000fe40000000018 */
[----:B------:R-:W-:-:S03]  /*29a10*/  PRMT R23, R23, 0x5210, R26 ;  /* 0x0000521017177816 */ /* 0x000fc6000000001a */
[----:B------:R-:W-:Y:S06]  /*29a20*/  BAR.SYNC.DEFER_BLOCKING 0x0 ;  /* 0x0000000000007b1d */ /* 0x000fec0000010000 */
[----:B------:R4:W-:Y:S02]  /*29a30*/  STSM.16.M88.4 [R4], R20 ;  /* 0x0000001404007844 */ /* 0x0009e40000000200 */
[----:B------:R-:W-:Y:S01]  /*29a40*/  BAR.SYNC.DEFER_BLOCKING 0x0 ;  /* 0x0000000000007b1d */ /* 0x000fe20000010000 */
[----:B------:R-:W-:Y:S02]  /*29a50*/  PRMT R24, R71, 0x4210, R92 ;  /* 0x0000421047187816 */ /* 0x000fe4000000005c */
[----:B------:R-:W-:-:S03]  /*29a60*/  PRMT R25, R9, 0x4210, R94 ;  /* 0x0000421009197816 */ /* 0x000fc6000000005e */
[----:B------:R-:W1:Y:S01]  /*29a70*/  LDS.128 R60, [R2] ;  /* 0x00000000023c7984 */ /* 0x000e620000000c00 */
[----:B------:R-:W-:Y:S02]  /*29a80*/  PRMT R26, R87, 0x4210, R28 ;  /* 0x00004210571a7816 */ /* 0x000fe4000000001c */
[----:B------:R-:W-:Y:S01]  /*29a90*/  PRMT R27, R85, 0x4210, R30 ;  /* 0x00004210551b7816 */ /* 0x000fe2000000001e */
[----:B------:R-:W-:Y:S06]  /*29aa0*/  BAR.SYNC.DEFER_BLOCKING 0x0 ;  /* 0x0000000000007b1d */ /* 0x000fec0000010000 */
[----:B------:R-:W-:Y:S02]  /*29ab0*/  STSM.16.M88.4 [R4], R24 ;  /* 0x0000001804007844 */ /* 0x000fe40000000200 */
[----:B------:R-:W-:Y:S01]  /*29ac0*/  BAR.SYNC.DEFER_BLOCKING 0x0 ;  /* 0x0000000000007b1d */ /* 0x000fe20000010000 */
[----:B------:R-:W-:-:S02]  /*29ad0*/  LOP3.LUT R46, R46, 0xffff, RZ, 0xc0, !PT ;  /* 0x0000ffff2e2e7812 */ /* 0x000fc400078ec0ff */
[----:B------:R-:W-:Y:S02]  /*29ae0*/  LOP3.LUT R42, R42, 0xffff, RZ, 0xc0, !PT ;  /* 0x0000ffff2a2a7812 */ /* 0x000fe400078ec0ff */
[----:B------:R-:W-:Y:S02]  /*29af0*/  LOP3.LUT R44, R44, 0xffff, RZ, 0xc0, !PT ;  /* 0x0000ffff2c2c7812 */ /* 0x000fe400078ec0ff */
[----:B------:R-:W-:Y:S02]  /*29b00*/  LOP3.LUT R41, R41, 0xffff, RZ, 0xc0, !PT ;  /* 0x0000ffff29297812 */ /* 0x000fe400078ec0ff */
[----:B------:R-:W-:Y:S02]  /*29b10*/  LOP3.LUT R121, R228, 0xffff, RZ, 0xc0, !PT ;  /* 0x0000ffffe4797812 */ /* 0x000fe400078ec0ff */
[----:B------:R-:W-:Y:S02]  /*29b20*/  PRMT R118, R46, 0x3340, R118 ;  /* 0x000033402e767816 */ /* 0x000fe40000000076 */
[----:B------:R-:W-:-:S02]  /*29b30*/  SHF.R.U32.HI R46, RZ, 0x8, R103 ;  /* 0x00000008ff2e7819 */ /* 0x000fc40000011667 */
[----:B------:R-:W-:Y:S02]  /*29b40*/  PRMT R115, R42, 0x3340, R44 ;  /* 0x000033402a737816 */ /* 0x000fe4000000002c */
[----:B------:R-:W-:Y:S01]  /*29b50*/  PRMT R121, R41, 0x3340, R121 ;  /* 0x0000334029797816 */ /* 0x000fe20000000079 */
[----:B------:R-:W1:Y:S01]  /*29b60*/  LDS.128 R56, [R2] ;  /* 0x0000000002387984 */ /* 0x000e620000000c00 */
        /* <DEDUP_REMOVED lines=11> */
[----:B------:R-:W-:Y:S02]  /*29c20*/  PRMT R39, R39, 0x3340, R82 ;  /* 0x0000334027277816 */ /* 0x000fe40000000052 */
[----:B------:R-:W-:Y:S02]  /*29c30*/  PRMT R41, R41, 0x3340, R250 ;  /* 0x0000334029297816 */ /* 0x000fe400000000fa */
[----:B------:R-:W-:Y:S02]  /*29c40*/  PRMT R42, R42, 0x3340, R81 ;  /* 0x000033402a2a7816 */ /* 0x000fe40000000051 */
[--C-:B------:R-:W-:Y:S02]  /*29c50*/  PRMT R43, R43, 0x3340, R0.reuse ;  /* 0x000033402b2b7816 */ /* 0x100fe40000000000 */
[----:B------:R-:W-:-:S02]  /*29c60*/  PRMT R44, R44, 0x3340, R0 ;  /* 0x000033402c2c7816 */ /* 0x000fc40000000000 */
[----:B------:R-:W-:Y:S02]  /*29c70*/  PRMT R45, R45, 0x3340, R249 ;  /* 0x000033402d2d7816 */ /* 0x000fe400000000f9 */
[----:B------:R-:W-:Y:S02]  /*29c80*/  PRMT R46, R46, 0x3340, R0 ;  /* 0x000033402e2e7816 */ /* 0x000fe40000000000 */
[----:B------:R-:W-:Y:S02]  /*29c90*/  PRMT R39, R39, 0x5410, R40 ;  /* 0x0000541027277816 */ /* 0x000fe40000000028 */
[----:B------:R-:W-:Y:S02]  /*29ca0*/  PRMT R42, R42, 0x5410, R43 ;  /* 0x000054102a2a7816 */ /* 0x000fe4000000002b */
[----:B------:R-:W-:Y:S02]  /*29cb0*/  PRMT R41, R41, 0x5410, R44 ;  /* 0x0000541029297816 */ /* 0x000fe4000000002c */
[----:B------:R-:W-:-:S02]  /*29cc0*/  PRMT R45, R45, 0x5410, R46 ;  /* 0x000054102d2d7816 */ /* 0x000fc4000000002e */
[----:B----4-:R-:W-:Y:S02]  /*29cd0*/  PRMT R20, R39, 0x5210, R92 ;  /* 0x0000521027147816 */ /* 0x010fe4000000005c */
[----:B------:R-:W-:Y:S02]  /*29ce0*/  PRMT R21, R42, 0x5210, R94 ;  /* 0x000052102a157816 */ /* 0x000fe4000000005e */
[----:B------:R-:W-:Y:S02]  /*29cf0*/  PRMT R22, R41, 0x5210, R28 ;  /* 0x0000521029167816 */ /* 0x000fe4000000001c */
[----:B------:R-:W-:Y:S01]  /*29d00*/  PRMT R23, R45, 0x5210, R30 ;  /* 0x000052102d177816 */ /* 0x000fe2000000001e */
[----:B------:R-:W-:Y:S01]  /*29d10*/  BAR.SYNC.DEFER_BLOCKING 0x0 ;  /* 0x0000000000007b1d */ /* 0x000fe20000010000 */
[----:B------:R-:W-:Y:S02]  /*29d20*/  SHF.R.U32.HI R52, RZ, 0x8, R107 ;  /* 0x00000008ff347819 */ /* 0x000fe4000001166b */
[----:B------:R-:W-:-:S02]  /*29d30*/  LOP3.LUT R54, R54, 0xffff, RZ, 0xc0, !PT ;  /* 0x0000ffff36367812 */ /* 0x000fc400078ec0ff */
[----:B------:R-:W-:-:S03]  /*29d40*/  LOP3.LUT R52, R52, 0xffff, RZ, 0xc0, !PT ;  /* 0x0000ffff34347812 */ /* 0x000fc600078ec0ff */
[----:B------:R-:W4:Y:S01]  /*29d50*/  LDC R28, c[0x0][0x244] ;  /* 0x00009100ff1c7b82 */ /* 0x000f220000000800 */
[----:B------:R-:W-:Y:S01]  /*29d60*/  LOP3.LUT R53, R53, 0xffff, RZ, 0xc0, !PT ;  /* 0x0000ffff35357812 */ /* 0x000fe200078ec0ff */
[----:B------:R2:W-:Y:S01]  /*29d70*/  STSM.16.M88.4 [R4], R20 ;  /* 0x0000001404007844 */ /* 0x0005e20000000200 */
[----:B------:R-:W-:Y:S02]  /*29d80*/  PRMT R52, R52, 0x3340, R54 ;  /* 0x0000334034347816 */ /* 0x000fe40000000036 */
[----:B------:R-:W-:-:S04]  /*29d90*/  PRMT R53, R53, 0x3340, R0 ;  /* 0x0000334035357816 */ /* 0x000fc80000000000 */
[----:B------:R-:W-:Y:S01]  /*29da0*/  PRMT R29, R52, 0x5410, R53 ;  /* 0x00005410341d7816 */ /* 0x000fe20000000035 */
[----:B------:R-:W-:Y:S01]  /*29db0*/  BAR.SYNC.DEFER_BLOCKING 0x0 ;  /* 0x0000000000007b1d */ /* 0x000fe20000010000 */
[----:B------:R-:W-:Y:S01]  /*29dc0*/  IMAD R31, R217, UR5, RZ ;  /* 0x00000005d91f7c24 */ /* 0x000fe2000f8e02ff */
[----:B------:R-:W-:Y:S02]  /*29dd0*/  @P3 LOP3.LUT R6, R6, 0x100000, RZ, 0xfc, !PT ;  /* 0x0010000006063812 */ /* 0x000fe400078efcff */
[----:B------:R-:W-:Y:S02]  /*29de0*/  LOP3.LUT R9, R32, 0xffff, RZ, 0xc0, !PT ;  /* 0x0000ffff20097812 */ /* 0x000fe400078ec0ff */
[----:B------:R-:W-:Y:S02]  /*29df0*/  LOP3.LUT R6, R6, 0xfffbffff, RZ, 0xc0, !PT ;  /* 0xfffbffff06067812 */ /* 0x000fe400078ec0ff */
[----:B------:R-:W-:Y:S01]  /*29e00*/  LOP3.LUT R153, R153, 0xffff, RZ, 0xc0, !PT ;  /* 0x0000ffff99997812 */ /* 0x000fe200078ec0ff */
[----:B--2---:R-:W-:Y:S01]  /*29e10*/  IMAD R21, R36, 0x80, R31 ;  /* 0x0000008024157824 */ /* 0x004fe200078e021f */
[----:B------:R-:W2:Y:S01]  /*29e20*/  LDS.128 R52, [R2] ;  /* 0x0000000002347984 */ /* 0x000ea20000000c00 */
[----:B------:R-:W-:-:S02]  /*29e30*/  LOP3.LUT R22, R34, 0xffff, RZ, 0xc0, !PT ;  /* 0x0000ffff22167812 */ /* 0x000fc400078ec0ff */
[----:B------:R-:W-:Y:S02]  /*29e40*/  PRMT R24, R80, 0x4210, R96 ;  /* 0x0000421050187816 */ /* 0x000fe40000000060 */
[----:B------:R-:W-:Y:S02]  /*29e50*/  PRMT R25, R78, 0x4210, R98 ;  /* 0x000042104e197816 */ /* 0x000fe40000000062 */
[----:B------:R-:W-:Y:S01]  /*29e60*/  LOP3.LUT R221, R221, 0xffff, RZ, 0xc0, !PT ;  /* 0x0000ffffdddd7812 */ /* 0x000fe200078ec0ff */
[----:B------:R-:W-:Y:S01]  /*29e70*/  IMAD.MOV.U32 R211, RZ, RZ, R190 ;  /* 0x000000ffffd37224 */ /* 0x000fe200078e00be */
[----:B------:R-:W-:Y:S01]  /*29e80*/  PRMT R26, R8, 0x4210, R9 ;  /* 0x00004210081a7816 */ /* 0x000fe20000000009 */
[----:B----4-:R-:W-:Y:S01]  /*29e90*/  IMAD R8, R28, 0x80, R21 ;  /* 0x000000801c087824 */ /* 0x010fe200078e0215 */
[----:B------:R-:W-:Y:S02]  /*29ea0*/  @P2 LOP3.LUT R6, R6, 0x40000, RZ, 0xfc, !PT ;  /* 0x0004000006062812 */ /* 0x000fe400078efcff */
[----:B------:R-:W-:-:S02]  /*29eb0*/  LOP3.LUT R200, R200, 0xffff, RZ, 0xc0, !PT ;  /* 0x0000ffffc8c87812 */ /* 0x000fc400078ec0ff */
[----:B------:R-:W-:Y:S01]  /*29ec0*/  SHF.R.U32.HI R48, RZ, 0x8, R244 ;  /* 0x00000008ff307819 */ /* 0x000fe200000116f4 */
[----:B------:R-:W-:Y:S01]  /*29ed0*/  IMAD.MOV.U32 R228, RZ, RZ, R198 ;  /* 0x000000ffffe47224 */ /* 0x000fe200078e00c6 */
[----:B------:R-:W-:Y:S01]  /*29ee0*/  PRMT R27, R33, 0x4210, R22 ;  /* 0x00004210211b7816 */ /* 0x000fe20000000016 */
[----:B------:R-:W-:Y:S01]  /*29ef0*/  BAR.SYNC.DEFER_BLOCKING 0x0 ;  /* 0x0000000000007b1d */ /* 0x000fe20000010000 */
[----:B------:R-:W-:Y:S01]  /*29f00*/  IADD3 R20, P3, R21, UR14, RZ ;  /* 0x0000000e15147c10 */ /* 0x000fe2000ff7e0ff */
[----:B0-----:R-:W-:Y:S01]  /*29f10*/  IMAD R69, R69, 0x80, R8 ;  /* 0x0000008045457824 */ /* 0x001fe200078e0208 */
[----:B------:R-:W-:Y:S02]  /*29f20*/  IADD3 R30, P2, R31, UR12, RZ ;  /* 0x0000000c1f1e7c10 */ /* 0x000fe4000ff5e0ff */
[----:B------:R-:W-:Y:S01]  /*29f30*/  PRMT R134, R153, 0x3340, R134 ;  /* 0x0000334099867816 */ /* 0x000fe20000000086 */
[----:B------:R-:W-:Y:S01]  /*29f40*/  ULDC UR5, c[0x0][0x248] ;  /* 0x0000920000057ab9 */ /* 0x000fe20000000800 */
[----:B------:R-:W-:-:S02]  /*29f50*/  LOP3.LUT R153, R11, 0xffff, RZ, 0xc0, !PT ;  /* 0x0000ffff0b997812 */ /* 0x000fc400078ec0ff */
[----:B------:R-:W-:Y:S01]  /*29f60*/  LEA.HI.X.SX32 R21, R21, UR15, 0x1, P3 ;  /* 0x0000000f15157c11 */ /* 0x000fe200098f0eff */
[----:B------:R-:W-:Y:S01]  /*29f70*/  ULDC.64 UR14, c[0x0][0x220] ;  /* 0x00008800000e7ab9 */ /* 0x000fe20000000a00 */
[----:B------:R-:W-:Y:S01]  /*29f80*/  LEA.HI.X.SX32 R31, R31, UR13, 0x1, P2 ;  /* 0x0000000d1f1f7c11 */ /* 0x000fe200090f0eff */
[----:B------:R-:W-:Y:S01]  /*29f90*/  ULDC.64 UR12, c[0x0][0x220] ;  /* 0x00008800000c7ab9 */ /* 0x000fe20000000a00 */
[----:B------:R-:W-:Y:S01]  /*29fa0*/  PRMT R125, R221, 0x3340, R125 ;  /* 0x00003340dd7d7816 */ /* 0x000fe2000000007d */
[----:B------:R-:W-:Y:S01]  /*29fb0*/  IMAD R190, R216, UR29, RZ ;  /* 0x0000001dd8be7c24 */ /* 0x000fe2000f8e02ff */
[----:B------:R-:W-:Y:S01]  /*29fc0*/  SHF.R.U32.HI R221, RZ, 0x8, R153 ;  /* 0x00000008ffdd7819 */ /* 0x000fe20000011699 */
[----:B------:R-:W4:Y:S01]  /*29fd0*/  LDL.LU R11, [R1+0x1320] ;  /* 0x00132000010b7983 */ /* 0x000f220000300800 */
[----:B------:R-:W-:-:S03]  /*29fe0*/  IADD3 R28, P2, R8, UR12, RZ ;  /* 0x0000000c081c7c10 */ /* 0x000fc6000ff5e0ff */
[----:B------:R0:W-:Y:S01]  /*29ff0*/  STSM.16.M88.4 [R4], R24 ;  /* 0x0000001804007844 */ /* 0x0001e20000000200 */
[----:B------:R-:W-:Y:S02]  /*2a000*/  LOP3.LUT R239, R239, 0xffff, RZ, 0xc0, !PT ;  /* 0x0000ffffefef7812 */ /* 0x000fe400078ec0ff */
[----:B------:R-:W-:Y:S02]  /*2a010*/  PRMT R150, R200, 0x3340, R150 ;  /* 0x00003340c8967816 */ /* 0x000fe40000000096 */
[----:B------:R-:W-:Y:S02]  /*2a020*/  LOP3.LUT R48, R48, 0xffff, RZ, 0xc0, !PT ;  /* 0x0000ffff30307812 */ /* 0x000fe400078ec0ff */
[----:B------:R-:W-:Y:S02]  /*2a030*/  PRMT R34, R29, 0x5210, R9 ;  /* 0x000052101d227816 */ /* 0x000fe40000000009 */
[----:B------:R-:W-:Y:S02]  /*2a040*/  SHF.R.U32.HI R112, RZ, 0x8, R112 ;  /* 0x00000008ff707819 */ /* 0x000fe40000011670 */
[----:B------:R-:W-:-:S02]  /*2a050*/  SHF.R.U32.HI R247, RZ, 0x8, R247 ;  /* 0x00000008fff77819 */ /* 0x000fc400000116f7 */
[----:B------:R-:W-:Y:S02]  /*2a060*/  SHF.R.U32.HI R51, RZ, 0x8, R162 ;  /* 0x00000008ff337819 */ /* 0x000fe400000116a2 */
[----:B------:R-:W-:Y:S02]  /*2a070*/  LOP3.LUT R196, R196, 0xffff, RZ, 0xc0, !PT ;  /* 0x0000ffffc4c47812 */ /* 0x000fe400078ec0ff */
[----:B------:R-:W-:Y:S01]  /*2a080*/  SHF.R.U32.HI R188, RZ, 0x8, R188 ;  /* 0x00000008ffbc7819 */ /* 0x000fe200000116bc */
[----:B------:R-:W-:Y:S01]  /*2a090*/  VIADD R182, R190, UR61 ;  /* 0x0000003dbeb67c36 */ /* 0x000fe20008000000 */
[----:B0-----:R-:W-:Y:S01]  /*2a0a0*/  IADD3 R24, P3, R69, UR14, RZ ;  /* 0x0000000e45187c10 */ /* 0x001fe2000ff7e0ff */
[----:B------:R-:W-:Y:S01]  /*2a0b0*/  ULDC UR14, c[0x0][0x248] ;  /* 0x00009200000e7ab9 */ /* 0x000fe20000000800 */
[----:B------:R-:W-:Y:S01]  /*2a0c0*/  LOP3.LUT R221, R221, 0xffff, RZ, 0xc0, !PT ;  /* 0x0000ffffdddd7812 */ /* 0x000fe200078ec0ff */
[----:B------:R-:W-:Y:S01]  /*2a0d0*/  ULDC UR12, c[0x0][0x248] ;  /* 0x00009200000c7ab9 */ /* 0x000fe20000000800 */
[----:B------:R-:W-:-:S02]  /*2a0e0*/  LEA.HI.X.SX32 R69, R69, UR15, 0x1, P3 ;  /* 0x0000000f45457c11 */ /* 0x000fc400098f0eff */
[----:B------:R-:W-:Y:S02]  /*2a0f0*/  LOP3.LUT R212, R212, 0xffff, RZ, 0xc0, !PT ;  /* 0x0000ffffd4d47812 */ /* 0x000fe400078ec0ff */
[----:B------:R-:W-:Y:S02]  /*2a100*/  PRMT R50, R50, 0x3340, R0 ;  /* 0x0000334032327816 */ /* 0x000fe40000000000 */
[----:B------:R-:W-:Y:S02]  /*2a110*/  LOP3.LUT R156, R235, 0xffff, RZ, 0xc0, !PT ;  /* 0x0000ffffeb9c7812 */ /* 0x000fe400078ec0ff */
[----:B------:R-:W-:Y:S02]  /*2a120*/  LOP3.LUT R243, R243, 0xffff, RZ, 0xc0, !PT ;  /* 0x0000fffff3f37812 */ /* 0x000fe400078ec0ff */
[----:B------:R-:W-:Y:S02]  /*2a130*/  PRMT R32, R35, 0x5210, R96 ;  /* 0x0000521023207816 */ /* 0x000fe40000000060 */
[----:B------:R-:W-:-:S02]  /*2a140*/  LOP3.LUT R245, R245, 0xffff, RZ, 0xc0, !PT ;  /* 0x0000fffff5f57812 */ /* 0x000fc400078ec0ff */
[----:B------:R-:W-:Y:S02]  /*2a150*/  LOP3.LUT R241, R241, 0xffff, RZ, 0xc0, !PT ;  /* 0x0000fffff1f17812 */ /* 0x000fe400078ec0ff */
[----:B------:R-:W-:Y:S02]  /*2a160*/  SHF.R.U32.HI R208, RZ, 0x8, R208 ;  /* 0x00000008ffd07819 */ /* 0x000fe400000116d0 */
[----:B------:R-:W-:Y:S02]  /*2a170*/  SHF.R.U32.HI R237, RZ, 0x8, R237 ;  /* 0x00000008ffed7819 */ /* 0x000fe400000116ed */
[----:B------:R-:W-:Y:S02]  /*2a180*/  SHF.R.U32.HI R233, RZ, 0x8, R233 ;  /* 0x00000008ffe97819 */ /* 0x000fe400000116e9 */
[----:B------:R-:W-:Y:S02]  /*2a190*/  PRMT R123, R123, 0x3340, R232 ;  /* 0x000033407b7b7816 */ /* 0x000fe400000000e8 */
[----:B------:R-:W-:-:S02]  /*2a1a0*/  SHF.R.U32.HI R231, RZ, 0x8, R231 ;  /* 0x00000008ffe77819 */ /* 0x000fc400000116e7 */
[----:B------:R-:W-:Y:S02]  /*2a1b0*/  SHF.R.U32.HI R229, RZ, 0x8, R229 ;  /* 0x00000008ffe57819 */ /* 0x000fe400000116e5 */
[----:B------:R-:W-:Y:S02]  /*2a1c0*/  SHF.R.U32.HI R79, RZ, 0x8, R79 ;  /* 0x00000008ff4f7819 */ /* 0x000fe4000001164f */
[----:B------:R-:W-:Y:S02]  /*2a1d0*/  SHF.R.U32.HI R227, RZ, 0x8, R227 ;  /* 0x00000008ffe37819 */ /* 0x000fe400000116e3 */
[----:B------:R-:W-:Y:S02]  /*2a1e0*/  SHF.R.U32.HI R225, RZ, 0x8, R225 ;  /* 0x00000008ffe17819 */ /* 0x000fe400000116e1 */
[----:B------:R-:W-:Y:S02]  /*2a1f0*/  SHF.R.U32.HI R223, RZ, 0x8, R223 ;  /* 0x00000008ffdf7819 */ /* 0x000fe400000116df */
[----:B------:R-:W-:-:S02]  /*2a200*/  SHF.R.U32.HI R93, RZ, 0x8, R93 ;  /* 0x00000008ff5d7819 */ /* 0x000fc4000001165d */
[----:B------:R-:W-:Y:S02]  /*2a210*/  SHF.R.U32.HI R100, RZ, 0x8, R100 ;  /* 0x00000008ff647819 */ /* 0x000fe40000011664 */
[----:B------:R-:W-:Y:S02]  /*2a220*/  SHF.R.U32.HI R104, RZ, 0x8, R104 ;  /* 0x00000008ff687819 */ /* 0x000fe40000011668 */
[----:B------:R-:W-:Y:S01]  /*2a230*/  SHF.R.U32.HI R204, RZ, 0x8, R204 ;  /* 0x00000008ffcc7819 */ /* 0x000fe200000116cc */
[----:B------:R-:W-:Y:S01]  /*2a240*/  IMAD.MOV.U32 R202, RZ, RZ, R211 ;  /* 0x000000ffffca7224 */ /* 0x000fe200078e00d3 */
[----:B------:R-:W-:Y:S01]  /*2a250*/  LEA.HI.X.SX32 R29, R8, UR13, 0x1, P2 ;  /* 0x0000000d081d7c11 */ /* 0x000fe200090f0eff */
[----:B------:R-:W-:Y:S01]  /*2a260*/  ULDC UR29, c[0x0][0x248] ;  /* 0x00009200001d7ab9 */ /* 0x000fe20000000800 */
[----:B------:R-:W-:Y:S02]  /*2a270*/  SHF.R.S32.HI R9, RZ, 0x1f, R190 ;  /* 0x0000001fff097819 */ /* 0x000fe400000114be */
[----:B------:R-:W-:-:S02]  /*2a280*/  PRMT R164, R239, 0x3340, R164 ;  /* 0x00003340efa47816 */ /* 0x000fc400000000a4 */
[----:B------:R-:W-:Y:S02]  /*2a290*/  LOP3.LUT R247, R247, 0xffff, RZ, 0xc0, !PT ;  /* 0x0000fffff7f77812 */ /* 0x000fe400078ec0ff */
[----:B------:R-:W-:Y:S02]  /*2a2a0*/  LOP3.LUT R51, R51, 0xffff, RZ, 0xc0, !PT ;  /* 0x0000ffff33337812 */ /* 0x000fe400078ec0ff */
[----:B------:R-:W-:Y:S02]  /*2a2b0*/  PRMT R142, R196, 0x3340, R142 ;  /* 0x00003340c48e7816 */ /* 0x000fe4000000008e */
[----:B------:R-:W-:Y:S01]  /*2a2c0*/  LOP3.LUT R188, R188, 0xffff, RZ, 0xc0, !PT ;  /* 0x0000ffffbcbc7812 */ /* 0x000fe200078ec0ff */
[----:B------:R-:W-:Y:S01]  /*2a2d0*/  VIADD R25, R182, UR28 ;  /* 0x0000001cb6197c36 */ /* 0x000fe20008000000 */
[C---:B------:R-:W-:Y:S02]  /*2a2e0*/  IADD3 R200, P3, R190.reuse, R30, RZ ;  /* 0x0000001ebec87210 */ /* 0x040fe40007f7e0ff */
[----:B------:R-:W-:Y:S01]  /*2a2f0*/  SHF.R.U32.HI R105, RZ, 0x8, R105 ;  /* 0x00000008ff697819 */ /* 0x000fe20000011669 */
[----:B------:R-:W-:Y:S01]  /*2a300*/  IMAD.MOV.U32 R91, RZ, RZ, R203 ;  /* 0x000000ffff5b7224 */ /* 0x000fe200078e00cb */
[----:B------:R-:W-:Y:S01]  /*2a310*/  IADD3 R198, P2, R190, R20, RZ ;  /* 0x00000014bec67210 */ /* 0x000fe20007f5e0ff */
[----:B------:R-:W-:Y:S01]  /*2a320*/  IMAD.MOV.U32 R239, RZ, RZ, R201 ;  /* 0x000000ffffef7224 */ /* 0x000fe200078e00c9 */
[----:B------:R-:W-:Y:S01]  /*2a330*/  PRMT R221, R221, 0x3340, R48 ;  /* 0x00003340dddd7816 */ /* 0x000fe20000000030 */
[C---:B------:R-:W-:Y:S01]  /*2a340*/  IMAD.X R201, R9.reuse, 0x1, R31, P3 ;  /* 0x0000000109c97824 */ /* 0x040fe200018e061f */
[----:B------:R-:W-:Y:S01]  /*2a350*/  LOP3.LUT R48, R112, 0xffff, RZ, 0xc0, !PT ;  /* 0x0000ffff70307812 */ /* 0x000fe200078ec0ff */
[----:B------:R-:W-:Y:S01]  /*2a360*/  IMAD.X R199, R9, 0x1, R21, P2 ;  /* 0x0000000109c77824 */ /* 0x000fe200010e0615 */
[C---:B------:R-:W-:Y:S01]  /*2a370*/  IADD3 R196, P3, R190.reuse, R28, RZ ;  /* 0x0000001cbec47210 */ /* 0x040fe20007f7e0ff */
[----:B------:R-:W-:Y:S01]  /*2a380*/  IMAD.MOV.U32 R235, RZ, RZ, R189 ;  /* 0x000000ffffeb7224 */ /* 0x000fe200078e00bd */
[----:B------:R-:W-:Y:S01]  /*2a390*/  IADD3 R190, P2, R190, R24, RZ ;  /* 0x00000018bebe7210 */ /* 0x000fe20007f5e0ff */
[----:B------:R-:W-:Y:S01]  /*2a3a0*/  ULDC UR15, c[0x0][0x248] ;  /* 0x00009200000f7ab9 */ /* 0x000fe20000000800 */
[----:B------:R-:W-:Y:S01]  /*2a3b0*/  PRMT R48, R48, 0x3340, R247 ;  /* 0x0000334030307816 */ /* 0x000fe200000000f7 */
[----:B------:R-:W-:Y:S01]  /*2a3c0*/  ULDC UR13, c[0x0][0x248] ;  /* 0x00009200000d7ab9 */ /* 0x000fe20000000800 */
[----:B------:R-:W-:Y:S01]  /*2a3d0*/  PRMT R51, R51, 0x3340, R0 ;  /* 0x0000334033337816 */ /* 0x000fe20000000000 */
[C---:B------:R-:W-:Y:S01]  /*2a3e0*/  IMAD.X R197, R9.reuse, 0x1, R29, P3 ;  /* 0x0000000109c57824 */ /* 0x040fe200018e061d */
[----:B------:R-:W-:Y:S01]  /*2a3f0*/  PRMT R126, R188, 0x3340, R126 ;  /* 0x00003340bc7e7816 */ /* 0x000fe2000000007e */
[----:B------:R-:W-:Y:S01]  /*2a400*/  IMAD.X R191, R9, 0x1, R69, P2 ;  /* 0x0000000109bf7824 */ /* 0x000fe200010e0645 */
[----:B------:R-:W-:Y:S01]  /*2a410*/  PRMT R48, R48, 0x5410, R51 ;  /* 0x0000541030307816 */ /* 0x000fe20000000033 */
[----:B------:R-:W-:Y:S01]  /*2a420*/  ULDC UR28, c[0x0][0x248] ;  /* 0x00009200001c7ab9 */ /* 0x000fe20000000800 */
[----:B------:R-:W-:Y:S01]  /*2a430*/  SHF.R.S32.HI R8, RZ, 0x1f, R182 ;  /* 0x0000001fff087819 */ /* 0x000fe200000114b6 */
[----:B------:R-:W-:Y:S01]  /*2a440*/  ULDC UR61, c[0x0][0x228] ;  /* 0x00008a00003d7ab9 */ /* 0x000fe20000000800 */
[----:B------:R-:W-:-:S02]  /*2a450*/  IADD3 R188, P3, R182, R30, RZ ;  /* 0x0000001eb6bc7210 */ /* 0x000fc40007f7e0ff */
[----:B------:R-:W-:Y:S02]  /*2a460*/  IADD3 R186, P2, R182, R20, RZ ;  /* 0x00000014b6ba7210 */ /* 0x000fe40007f5e0ff */
[----:B------:R-:W-:Y:S01]  /*2a470*/  PRMT R174, R212, 0x3340, R174 ;  /* 0x00003340d4ae7816 */ /* 0x000fe200000000ae */
[----:B------:R-:W-:Y:S01]  /*2a480*/  IMAD.MOV.U32 R212, RZ, RZ, R213 ;  /* 0x000000ffffd47224 */ /* 0x000fe200078e00d5 */
[----:B------:R-:W-:Y:S01]  /*2a490*/  PRMT R47, R47, 0x5410, R50 ;  /* 0x000054102f2f7816 */ /* 0x000fe20000000032 */
[----:B------:R-:W-:Y:S01]  /*2a4a0*/  IMAD.MOV.U32 R213, RZ, RZ, R187 ;  /* 0x000000ffffd57224 */ /* 0x000fe200078e00bb */
[----:B------:R-:W-:Y:S01]  /*2a4b0*/  PRMT R35, R48, 0x5210, R22 ;  /* 0x0000521030237816 */ /* 0x000fe20000000016 */
[----:B------:R-:W-:Y:S01]  /*2a4c0*/  BAR.SYNC.DEFER_BLOCKING 0x0 ;  /* 0x0000000000007b1d */ /* 0x000fe20000010000 */
[----:B------:R-:W-:Y:S01]  /*2a4d0*/  IMAD.X R189, R8, 0x1, R31, P3 ;  /* 0x0000000108bd7824 */ /* 0x000fe200018e061f */
[----:B------:R-:W-:Y:S01]  /*2a4e0*/  IADD3 R184, P3, R182, R28, RZ ;  /* 0x0000001cb6b87210 */ /* 0x000fe20007f7e0ff */
[----:B------:R-:W-:Y:S01]  /*2a4f0*/  IMAD.X R187, R8, 0x1, R21, P2 ;  /* 0x0000000108bb7824 */ /* 0x000fe200010e0615 */
[----:B------:R-:W-:-:S02]  /*2a500*/  IADD3 R182, P2, R182, R24, RZ ;  /* 0x00000018b6b67210 */ /* 0x000fc40007f5e0ff */
[----:B------:R-:W-:Y:S01]  /*2a510*/  PRMT R175, R243, 0x3340, R175 ;  /* 0x00003340f3af7816 */ /* 0x000fe200000000af */
[----:B------:R-:W-:Y:S01]  /*2a520*/  IMAD.MOV.U32 R243, RZ, RZ, R214 ;  /* 0x000000fffff37224 */ /* 0x000fe200078e00d6 */
[----:B------:R-:W-:Y:S01]  /*2a530*/  PRMT R173, R245, 0x3340, R173 ;  /* 0x00003340f5ad7816 */ /* 0x000fe200000000ad */
[----:B------:R-:W-:Y:S01]  /*2a540*/  IMAD.MOV.U32 R214, RZ, RZ, R185 ;  /* 0x000000ffffd67224 */ /* 0x000fe200078e00b9 */
[----:B------:R-:W-:Y:S01]  /*2a550*/  SHF.R.S32.HI R9, RZ, 0x1f, R25 ;  /* 0x0000001fff097819 */ /* 0x000fe20000011419 */
[----:B------:R-:W-:Y:S02]  /*2a560*/  IMAD.MOV.U32 R245, RZ, RZ, R207 ;  /* 0x000000fffff57224 */ /* 0x000fe400078e00cf */
[C---:B------:R-:W-:Y:S01]  /*2a570*/  IMAD.X R185, R8.reuse, 0x1, R29, P3 ;  /* 0x0000000108b97824 */ /* 0x040fe200018e061d */
[C---:B------:R-:W-:Y:S01]  /*2a580*/  IADD3 R180, P3, R25.reuse, R30, RZ ;  /* 0x0000001e19b47210 */ /* 0x040fe20007f7e0ff */
[----:B------:R-:W-:Y:S02]  /*2a590*/  IMAD.MOV.U32 R207, RZ, RZ, R178 ;  /* 0x000000ffffcf7224 */ /* 0x000fe400078e00b2 */
[----:B------:R-:W-:Y:S01]  /*2a5a0*/  IMAD.X R183, R8, 0x1, R69, P2 ;  /* 0x0000000108b77824 */ /* 0x000fe200010e0645 */
[----:B------:R-:W0:Y:S01]  /*2a5b0*/  LDS.128 R48, [R2] ;  /* 0x0000000002307984 */ /* 0x000e220000000c00 */
[----:B------:R-:W-:-:S02]  /*2a5c0*/  IADD3 R178, P2, R25, R20, RZ ;  /* 0x0000001419b27210 */ /* 0x000fc40007f5e0ff */
[----:B------:R-:W-:Y:S01]  /*2a5d0*/  PRMT R165, R241, 0x3340, R165 ;  /* 0x00003340f1a57816 */ /* 0x000fe200000000a5 */
[----:B------:R-:W-:Y:S01]  /*2a5e0*/  IMAD.MOV.U32 R241, RZ, RZ, R206 ;  /* 0x000000fffff17224 */ /* 0x000fe200078e00ce */
[----:B------:R-:W-:Y:S01]  /*2a5f0*/  LOP3.LUT R208, R208, 0xffff, RZ, 0xc0, !PT ;  /* 0x0000ffffd0d07812 */ /* 0x000fe200078ec0ff */
[----:B------:R-:W-:Y:S02]  /*2a600*/  IMAD.MOV.U32 R206, RZ, RZ, R176 ;  /* 0x000000ffffce7224 */ /* 0x000fe400078e00b0 */
[----:B------:R-:W-:Y:S01]  /*2a610*/  IMAD.X R181, R9, 0x1, R31, P3 ;  /* 0x0000000109b57824 */ /* 0x000fe200018e061f */
[----:B------:R-:W-:Y:S01]  /*2a620*/  IADD3 R176, P3, R25, R28, RZ ;  /* 0x0000001c19b07210 */ /* 0x000fe20007f7e0ff */
[----:B------:R-:W-:Y:S01]  /*2a630*/  IMAD.X R179, R9, 0x1, R21, P2 ;  /* 0x0000000109b37824 */ /* 0x000fe200010e0615 */
[C---:B------:R-:W-:Y:S01]  /*2a640*/  IADD3 R82, P2, R25.reuse, R24, RZ ;  /* 0x0000001819527210 */ /* 0x040fe20007f5e0ff */
[----:B------:R-:W-:Y:S01]  /*2a650*/  VIADD R23, R25, UR27 ;  /* 0x0000001b19177c36 */ /* 0x000fe20008000000 */
[----:B------:R-:W-:Y:S01]  /*2a660*/  PRMT R166, R208, 0x3340, R166 ;  /* 0x00003340d0a67816 */ /* 0x000fe200000000a6 */
[----:B------:R-:W-:Y:S01]  /*2a670*/  IMAD.MOV.U32 R208, RZ, RZ, R205 ;  /* 0x000000ffffd07224 */ /* 0x000fe200078e00cd */
[----:B------:R-:W-:Y:S01]  /*2a680*/  PRMT R33, R47, 0x5210, R98 ;  /* 0x000052102f217816 */ /* 0x000fe20000000062 */
[----:B------:R-:W-:Y:S01]  /*2a690*/  BAR.SYNC.DEFER_BLOCKING 0x0 ;  /* 0x0000000000007b1d */ /* 0x000fe20000010000 */
[----:B------:R-:W-:Y:S01]  /*2a6a0*/  IMAD.MOV.U32 R205, RZ, RZ, R177 ;  /* 0x000000ffffcd7224 */ /* 0x000fe200078e00b1 */
[----:B------:R-:W-:Y:S01]  /*2a6b0*/  SHF.R.S32.HI R22, RZ, 0x1f, R23 ;  /* 0x0000001fff167819 */ /* 0x000fe20000011417 */
[----:B------:R-:W-:Y:S01]  /*2a6c0*/  IMAD.X R177, R9, 0x1, R29, P3 ;  /* 0x0000000109b17824 */ /* 0x000fe200018e061d */
[----:B------:R-:W-:Y:S01]  /*2a6d0*/  IADD3 R76, P3, R23, R30, RZ ;  /* 0x0000001e174c7210 */ /* 0x000fe20007f7e0ff */
[----:B------:R-:W-:Y:S01]  /*2a6e0*/  IMAD.X R83, R9, 0x1, R69, P2 ;  /* 0x0000000109537824 */ /* 0x000fe200010e0645 */
[----:B------:R-:W-:-:S02]  /*2a6f0*/  IADD3 R26, P2, R23, R20, RZ ;  /* 0x00000014171a7210 */ /* 0x000fc40007f5e0ff */
[----:B------:R-:W-:Y:S01]  /*2a700*/  PRMT R153, R153, 0x3340, R244 ;  /* 0x0000334099997816 */ /* 0x000fe200000000f4 */
[C---:B------:R-:W-:Y:S01]  /*2a710*/  IMAD.X R77, R22.reuse, 0x1, R31, P3 ;  /* 0x00000001164d7824 */ /* 0x040fe200018e061f */
[----:B------:R-:W-:Y:S01]  /*2a720*/  LOP3.LUT R237, R237, 0xffff, RZ, 0xc0, !PT ;  /* 0x0000ffffeded7812 */ /* 0x000fe200078ec0ff */
[----:B------:R-:W-:Y:S01]  /*2a730*/  IMAD.X R27, R22, 0x1, R21, P2 ;  /* 0x00000001161b7824 */ /* 0x000fe200010e0615 */
[----:B------:R3:W-:Y:S01]  /*2a740*/  STL.64 [R1+0x1c8], R82 ;  /* 0x0001c85201007387 */ /* 0x0007e20000100a00 */
[----:B------:R-:W-:Y:S01]  /*2a750*/  IMAD.MOV.U32 R84, RZ, RZ, R245 ;  /* 0x000000ffff547224 */ /* 0x000fe200078e00f5 */
[----:B------:R-:W-:Y:S01]  /*2a760*/  LOP3.LUT R233, R233, 0xffff, RZ, 0xc0, !PT ;  /* 0x0000ffffe9e97812 */ /* 0x000fe200078ec0ff */
[----:B------:R-:W-:Y:S01]  /*2a770*/  IMAD.MOV.U32 R152, RZ, RZ, R243 ;  /* 0x000000ffff987224 */ /* 0x000fe200078e00f3 */
[----:B------:R-:W-:Y:S01]  /*2a780*/  STL.64 [R1+0x1c0], R76 ;  /* 0x0001c04c01007387 */ /* 0x000fe20000100a00 */
[----:B------:R-:W-:Y:S01]  /*2a790*/  VIADD R8, R23, UR26 ;  /* 0x0000001a17087c36 */ /* 0x000fe20008000000 */
[----:B------:R-:W-:Y:S01]  /*2a7a0*/  LOP3.LUT R231, R231, 0xffff, RZ, 0xc0, !PT ;  /* 0x0000ffffe7e77812 */ /* 0x000fe200078ec0ff */
[----:B------:R-:W-:Y:S01]  /*2a7b0*/  IMAD.MOV.U32 R154, RZ, RZ, R241 ;  /* 0x000000ffff9a7224 */ /* 0x000fe200078e00f1 */
[----:B------:R1:W-:Y:S01]  /*2a7c0*/  STL.64 [R1+0x1b8], R26 ;  /* 0x0001b81a01007387 */ /* 0x0003e20000100a00 */
[----:B------:R-:W-:Y:S01]  /*2a7d0*/  IMAD.MOV.U32 R86, RZ, RZ, R239 ;  /* 0x000000ffff567224 */ /* 0x000fe200078e00ef */
[----:B------:R-:W-:Y:S01]  /*2a7e0*/  LOP3.LUT R229, R229, 0xffff, RZ, 0xc0, !PT ;  /* 0x0000ffffe5e57812 */ /* 0x000fe200078ec0ff */
[----:B------:R-:W-:Y:S01]  /*2a7f0*/  IMAD.MOV.U32 R75, RZ, RZ, R235 ;  /* 0x000000ffff4b7224 */ /* 0x000fe200078e00eb */
[----:B------:R2:W-:Y:S01]  /*2a800*/  STSM.16.M88.4 [R4], R32 ;  /* 0x0000002004007844 */ /* 0x0005e20000000200 */
[----:B------:R-:W-:Y:S01]  /*2a810*/  PRMT R157, R237, 0x3340, R157 ;  /* 0x00003340ed9d7816 */ /* 0x000fe2000000009d */
[----:B---3--:R-:W-:Y:S01]  /*2a820*/  IMAD.MOV.U32 R83, RZ, RZ, R228 ;  /* 0x000000ffff537224 */ /* 0x008fe200078e00e4 */
[----:B------:R-:W-:-:S02]  /*2a830*/  PRMT R149, R233, 0x3340, R149 ;  /* 0x00003340e9957816 */ /* 0x000fc40000000095 */
[----:B------:R-:W-:Y:S02]  /*2a840*/  LOP3.LUT R79, R79, 0xffff, RZ, 0xc0, !PT ;  /* 0x0000ffff4f4f7812 */ /* 0x000fe400078ec0ff */
[----:B------:R-:W-:Y:S02]  /*2a850*/  LOP3.LUT R227, R227, 0xffff, RZ, 0xc0, !PT ;  /* 0x0000ffffe3e37812 */ /* 0x000fe400078ec0ff */
[----:B------:R-:W-:Y:S01]  /*2a860*/  LOP3.LUT R225, R225, 0xffff, RZ, 0xc0, !PT ;  /* 0x0000ffffe1e17812 */ /* 0x000fe200078ec0ff */
[----:B------:R-:W-:Y:S01]  /*2a870*/  IMAD.MOV.U32 R89, RZ, RZ, R214 ;  /* 0x000000ffff597224 */ /* 0x000fe200078e00d6 */
[----:B-1----:R-:W-:Y:S02]  /*2a880*/  IADD3 R26, P2, R23, R24, RZ ;  /* 0x00000018171a7210 */ /* 0x002fe40007f5e0ff */
[----:B------:R-:W-:Y:S02]  /*2a890*/  LOP3.LUT R223, R223, 0xffff, RZ, 0xc0, !PT ;  /* 0x0000ffffdfdf7812 */ /* 0x000fe400078ec0ff */
[----:B------:R-:W-:-:S02]  /*2a8a0*/  LOP3.LUT R93, R93, 0xffff, RZ, 0xc0, !PT ;  /* 0x0000ffff5d5d7812 */ /* 0x000fc400078ec0ff */
[----:B------:R-:W-:Y:S02]  /*2a8b0*/  LOP3.LUT R100, R100, 0xffff, RZ, 0xc0, !PT ;  /* 0x0000ffff64647812 */ /* 0x000fe400078ec0ff */
[----:B------:R-:W-:Y:S02]  /*2a8c0*/  LOP3.LUT R104, R104, 0xffff, RZ, 0xc0, !PT ;  /* 0x0000ffff68687812 */ /* 0x000fe400078ec0ff */
[----:B------:R-:W-:Y:S01]  /*2a8d0*/  LOP3.LUT R158, R204, 0xffff, RZ, 0xc0, !PT ;  /* 0x0000ffffcc9e7812 */ /* 0x000fe200078ec0ff */
[----:B------:R-:W-:Y:S01]  /*2a8e0*/  IMAD.MOV.U32 R76, RZ, RZ, R208 ;  /* 0x000000ffff4c7224 */ /* 0x000fe200078e00d0 */
[----:B--2---:R-:W-:Y:S01]  /*2a8f0*/  IADD3 R32, P3, R23, R28, RZ ;  /* 0x0000001c17207210 */ /* 0x004fe20007f7e0ff */
[C---:B------:R-:W-:Y:S01]  /*2a900*/  IMAD.X R27, R22.reuse, 0x1, R69, P2 ;  /* 0x00000001161b7824 */ /* 0x040fe200010e0645 */
[----:B------:R-:W-:Y:S01]  /*2a910*/  ULDC UR27, c[0x0][0x248] ;  /* 0x00009200001b7ab9 */ /* 0x000fe20000000800 */
[----:B------:R-:W-:Y:S02]  /*2a920*/  ULDC UR26, c[0x0][0x248] ;  /* 0x00009200001a7ab9 */ /* 0x000fe40000000800 */
[----:B------:R-:W-:Y:S01]  /*2a930*/  IMAD.X R33, R22, 0x1, R29, P3 ;  /* 0x0000000116217824 */ /* 0x000fe200018e061d */
[----:B------:R-:W-:-:S04]  /*2a940*/  SHF.R.S32.HI R23, RZ, 0x1f, R8 ;  /* 0x0000001fff177819 */ /* 0x000fc80000011408 */
[----:B------:R1:W-:Y:S04]  /*2a950*/  STL.64 [R1+0x1b0], R32 ;  /* 0x0001b02001007387 */ /* 0x0003e80000100a00 */
[----:B------:R2:W-:Y:S01]  /*2a960*/  STL.64 [R1+0x1a8], R26 ;  /* 0x0001a81a01007387 */ /* 0x0005e20000100a00 */
[C---:B-1----:R-:W-:Y:S02]  /*2a970*/  IADD3 R32, P3, R8.reuse, R30, RZ ;  /* 0x0000001e08207210 */ /* 0x042fe40007f7e0ff */
[----:B--2---:R-:W-:-:S03]  /*2a980*/  IADD3 R26, P2, R8, R20, RZ ;  /* 0x00000014081a7210 */ /* 0x004fc60007f5e0ff */
[C---:B------:R-:W-:Y:S02]  /*2a990*/  IMAD.X R33, R23.reuse, 0x1, R31, P3 ;  /* 0x0000000117217824 */ /* 0x040fe400018e061f */
[----:B------:R-:W-:-:S03]  /*2a9a0*/  IMAD.X R27, R23, 0x1, R21, P2 ;  /* 0x00000001171b7824 */ /* 0x000fc600010e0615 */
[----:B------:R1:W-:Y:S01]  /*2a9b0*/  STL.64 [R1+0x1a0], R32 ;  /* 0x0001a02001007387 */ /* 0x0003e20000100a00 */
[C---:B------:R-:W-:Y:S01]  /*2a9c0*/  VIADD R9, R8.reuse, UR25 ;  /* 0x0000001908097c36 */ /* 0x040fe20008000000 */
[----:B------:R-:W-:Y:S02]  /*2a9d0*/  PRMT R148, R231, 0x3340, R148 ;  /* 0x00003340e7947816 */ /* 0x000fe40000000094 */
[----:B------:R-:W-:Y:S01]  /*2a9e0*/  PRMT R141, R229, 0x3340, R141 ;  /* 0x00003340e58d7816 */ /* 0x000fe2000000008d */
[----:B------:R2:W-:Y:S01]  /*2a9f0*/  STL.64 [R1+0x198], R26 ;  /* 0x0001981a01007387 */ /* 0x0005e20000100a00 */
[C---:B-1----:R-:W-:Y:S02]  /*2aa00*/  IADD3 R32, P3, R8.reuse, R28, RZ ;  /* 0x0000001c08207210 */ /* 0x042fe40007f7e0ff */
[----:B------:R-:W-:Y:S02]  /*2aa10*/  PRMT R124, R79, 0x3340, R124 ;  /* 0x000033404f7c7816 */ /* 0x000fe4000000007c */
[----:B------:R-:W-:Y:S01]  /*2aa20*/  PRMT R140, R227, 0x3340, R140 ;  /* 0x00003340e38c7816 */ /* 0x000fe2000000008c */
[----:B------:R-:W-:Y:S01]  /*2aa30*/  IMAD.X R33, R23, 0x1, R29, P3 ;  /* 0x0000000117217824 */ /* 0x000fe200018e061d */
[----:B--2---:R-:W-:-:S02]  /*2aa40*/  IADD3 R26, P2, R8, R24, RZ ;  /* 0x00000018081a7210 */ /* 0x004fc40007f5e0ff */
[----:B------:R-:W-:Y:S01]  /*2aa50*/  PRMT R133, R225, 0x3340, R133 ;  /* 0x00003340e1857816 */ /* 0x000fe20000000085 */
[----:B------:R-:W-:Y:S01]  /*2aa60*/  IMAD.MOV.U32 R204, RZ, RZ, R144 ;  /* 0x000000ffffcc7224 */ /* 0x000fe200078e0090 */
[----:B------:R1:W-:Y:S01]  /*2aa70*/  STL.64 [R1+0x190], R32 ;  /* 0x0001902001007387 */ /* 0x0003e20000100a00 */
[----:B------:R-:W-:Y:S01]  /*2aa80*/  IMAD.X R27, R23, 0x1, R69, P2 ;  /* 0x00000001171b7824 */ /* 0x000fe200010e0645 */
[----:B------:R-:W-:Y:S02]  /*2aa90*/  SHF.R.S32.HI R22, RZ, 0x1f, R9 ;  /* 0x0000001fff167819 */ /* 0x000fe40000011409 */
[----:B------:R-:W-:Y:S02]  /*2aaa0*/  PRMT R132, R223, 0x3340, R132 ;  /* 0x00003340df847816 */ /* 0x000fe40000000084 */
[----:B------:R-:W-:Y:S01]  /*2aab0*/  PRMT R146, R93, 0x3340, R100 ;  /* 0x000033405d927816 */ /* 0x000fe20000000064 */
[----:B------:R2:W-:Y:S01]  /*2aac0*/  STL.64 [R1+0x188], R26 ;  /* 0x0001881a01007387 */ /* 0x0005e20000100a00 */
[----:B------:R-:W-:Y:S01]  /*2aad0*/  PRMT R116, R104, 0x3340, R116 ;  /* 0x0000334068747816 */ /* 0x000fe20000000074 */
[----:B------:R-:W-:Y:S01]  /*2aae0*/  IMAD.MOV.U32 R208, RZ, RZ, R143 ;  /* 0x000000ffffd07224 */ /* 0x000fe200078e008f */
[----:B------:R-:W-:Y:S01]  /*2aaf0*/  ULDC UR25, c[0x0][0x248] ;  /* 0x0000920000197ab9 */ /* 0x000fe20000000800 */
[----:B-1----:R-:W-:-:S05]  /*2ab00*/  IADD3 R32, P3, R9, R30, RZ ;  /* 0x0000001e09207210 */ /* 0x002fca0007f7e0ff */
[----:B------:R-:W-:Y:S01]  /*2ab10*/  IMAD.X R33, R22, 0x1, R31, P3 ;  /* 0x0000000116217824 */ /* 0x000fe200018e061f */
[----:B--2---:R-:W-:-:S04]  /*2ab20*/  IADD3 R26, P2, R9, R20, RZ ;  /* 0x00000014091a7210 */ /* 0x004fc80007f5e0ff */
[----:B------:R1:W-:Y:S01]  /*2ab30*/  STL.64 [R1+0x180], R32 ;  /* 0x0001802001007387 */ /* 0x0003e20000100a00 */
[----:B------:R-:W-:Y:S02]  /*2ab40*/  IMAD.X R27, R22, 0x1, R21, P2 ;  /* 0x00000001161b7824 */ /* 0x000fe400010e0615 */
[C---:B------:R-:W-:Y:S01]  /*2ab50*/  VIADD R8, R9.reuse, UR24 ;  /* 0x0000001809087c36 */ /* 0x040fe20008000000 */
[----:B------:R-:W-:Y:S02]  /*2ab60*/  ULDC UR24, c[0x0][0x248] ;  /* 0x0000920000187ab9 */ /* 0x000fe40000000800 */
[----:B------:R2:W-:Y:S01]  /*2ab70*/  STL.64 [R1+0x178], R26 ;  /* 0x0001781a01007387 */ /* 0x0005e20000100a00 */
[----:B-1----:R-:W-:-:S05]  /*2ab80*/  IADD3 R32, P3, R9, R28, RZ ;  /* 0x0000001c09207210 */ /* 0x002fca0007f7e0ff */
[C---:B------:R-:W-:Y:S01]  /*2ab90*/  IMAD.X R33, R22.reuse, 0x1, R29, P3 ;  /* 0x0000000116217824 */ /* 0x040fe200018e061d */
[----:B--2---:R-:W-:Y:S02]  /*2aba0*/  IADD3 R26, P2, R9, R24, RZ ;  /* 0x00000018091a7210 */ /* 0x004fe40007f5e0ff */
[----:B------:R-:W-:Y:S02]  /*2abb0*/  SHF.R.S32.HI R23, RZ, 0x1f, R8 ;  /* 0x0000001fff177819 */ /* 0x000fe40000011408 */
[----:B------:R1:W-:Y:S01]  /*2abc0*/  STL.64 [R1+0x170], R32 ;  /* 0x0001702001007387 */ /* 0x0003e20000100a00 */
[----:B------:R-:W-:-:S05]  /*2abd0*/  IMAD.X R27, R22, 0x1, R69, P2 ;  /* 0x00000001161b7824 */ /* 0x000fca00010e0645 */
[----:B------:R2:W-:Y:S01]  /*2abe0*/  STL.64 [R1+0x168], R26 ;  /* 0x0001681a01007387 */ /* 0x0005e20000100a00 */
        /* <DEDUP_REMOVED lines=152> */
[C---:B--2---:R-:W-:Y:S02]  /*2b570*/  IADD3 R26, P2, R8.reuse, R20, RZ ;  /* 0x00000014081a7210 */ /* 0x044fe40007f5e0ff */
[----:B------:R-:W-:-:S03]  /*2b580*/  IADD3 R22, P3, R8, R28, RZ ;  /* 0x0000001c08167210 */ /* 0x000fc60007f7e0ff */
[C---:B------:R-:W-:Y:S02]  /*2b590*/  IMAD.X R27, R9.reuse, 0x1, R21, P2 ;  /* 0x00000001091b7824 */ /* 0x040fe400010e0615 */
[----:B------:R-:W-:Y:S01]  /*2b5a0*/  IMAD.X R23, R9, 0x1, R29, P3 ;  /* 0x0000000109177824 */ /* 0x000fe200018e061d */
[----:B------:R-:W-:Y:S01]  /*2b5b0*/  STL.64 [R1+0x20], R32 ;  /* 0x0000202001007387 */ /* 0x000fe20000100a00 */
[C---:B------:R-:W-:Y:S01]  /*2b5c0*/  VIADD R246, R8.reuse, UR7 ;  /* 0x0000000708f67c36 */ /* 0x040fe20008000000 */
[----:B------:R-:W-:Y:S02]  /*2b5d0*/  ULDC UR7, c[0x0][0x248] ;  /* 0x0000920000077ab9 */ /* 0x000fe40000000800 */
[----:B------:R1:W-:Y:S04]  /*2b5e0*/  STL.64 [R1+0x18], R26 ;  /* 0x0000181a01007387 */ /* 0x0003e80000100a00 */
[----:B------:R2:W-:Y:S01]  /*2b5f0*/  STL.64 [R1+0x10], R22 ;  /* 0x0000101601007387 */ /* 0x0005e20000100a00 */
[----:B-1----:R-:W-:-:S02]  /*2b600*/  IADD3 R26, P2, R8, R24, RZ ;  /* 0x00000018081a7210 */ /* 0x002fc40007f5e0ff */
[----:B------:R-:W-:Y:S02]  /*2b610*/  SHF.R.S32.HI R8, RZ, 0x1f, R246 ;  /* 0x0000001fff087819 */ /* 0x000fe400000114f6 */
[C---:B--2---:R-:W-:Y:S01]  /*2b620*/  IADD3 R22, P3, R246.reuse, R30, RZ ;  /* 0x0000001ef6167210 */ /* 0x044fe20007f7e0ff */
[----:B------:R-:W-:Y:S01]  /*2b630*/  IMAD.X R27, R9, 0x1, R69, P2 ;  /* 0x00000001091b7824 */ /* 0x000fe200010e0645 */
[C---:B------:R-:W-:Y:S01]  /*2b640*/  IADD3 R250, P2, R246.reuse, R20, RZ ;  /* 0x00000014f6fa7210 */ /* 0x040fe20007f5e0ff */
[----:B------:R-:W-:Y:S01]  /*2b650*/  VIADD R238, R246, UR5 ;  /* 0x00000005f6ee7c36 */ /* 0x000fe20008000000 */
[----:B------:R-:W-:Y:S01]  /*2b660*/  ULDC UR5, c[0x0][0x248] ;  /* 0x0000920000057ab9 */ /* 0x000fe20000000800 */
[----:B------:R-:W-:Y:S01]  /*2b670*/  IMAD.X R23, R8, 0x1, R31, P3 ;  /* 0x0000000108177824 */ /* 0x000fe200018e061f */
[----:B------:R-:W-:Y:S01]  /*2b680*/  IADD3 R248, P3, R246, R28, RZ ;  /* 0x0000001cf6f87210 */ /* 0x000fe20007f7e0ff */
[----:B------:R-:W-:Y:S01]  /*2b690*/  IMAD.X R251, R8, 0x1, R21, P2 ;  /* 0x0000000108fb7824 */ /* 0x000fe200010e0615 */
[----:B------:R-:W-:-:S02]  /*2b6a0*/  IADD3 R246, P2, R246, R24, RZ ;  /* 0x00000018f6f67210 */ /* 0x000fc40007f5e0ff */
[----:B------:R-:W-:Y:S01]  /*2b6b0*/  SHF.R.S32.HI R9, RZ, 0x1f, R238 ;  /* 0x0000001fff097819 */ /* 0x000fe200000114ee */
[----:B------:R-:W-:Y:S01]  /*2b6c0*/  IMAD.X R249, R8, 0x1, R29, P3 ;  /* 0x0000000108f97824 */ /* 0x000fe200018e061d */
[----:B------:R-:W-:Y:S01]  /*2b6d0*/  IADD3 R244, P3, R238, R30, RZ ;  /* 0x0000001eeef47210 */ /* 0x000fe20007f7e0ff */
[----:B------:R-:W-:Y:S01]  /*2b6e0*/  IMAD.X R247, R8, 0x1, R69, P2 ;  /* 0x0000000108f77824 */ /* 0x000fe200010e0645 */
[C---:B------:R-:W-:Y:S01]  /*2b6f0*/  IADD3 R242, P2, R238.reuse, R20, RZ ;  /* 0x00000014eef27210 */ /* 0x040fe20007f5e0ff */
[C---:B------:R-:W-:Y:S01]  /*2b700*/  VIADD R230, R238.reuse, UR15 ;  /* 0x0000000feee67c36 */ /* 0x040fe20008000000 */
[----:B------:R-:W-:Y:S01]  /*2b710*/  STL.64 [R1+0x8], R26 ;  /* 0x0000081a01007387 */ /* 0x000fe20000100a00 */
[C---:B------:R-:W-:Y:S01]  /*2b720*/  IMAD.X R245, R9.reuse, 0x1, R31, P3 ;  /* 0x0000000109f57824 */ /* 0x040fe200018e061f */
[C---:B------:R-:W-:Y:S01]  /*2b730*/  IADD3 R240, P3, R238.reuse, R28, RZ ;  /* 0x0000001ceef07210 */ /* 0x040fe20007f7e0ff */
[C---:B------:R-:W-:Y:S01]  /*2b740*/  IMAD.X R243, R9.reuse, 0x1, R21, P2 ;  /* 0x0000000109f37824 */ /* 0x040fe200010e0615 */
[----:B------:R-:W-:Y:S01]  /*2b750*/  IADD3 R238, P2, R238, R24, RZ ;  /* 0x00000018eeee7210 */ /* 0x000fe20007f5e0ff */
[----:B------:R-:W-:Y:S01]  /*2b760*/  IMAD.MOV.U32 R79, RZ, RZ, R224 ;  /* 0x000000ffff4f7224 */ /* 0x000fe200078e00e0 */
[----:B------:R-:W-:Y:S01]  /*2b770*/  SHF.R.S32.HI R8, RZ, 0x1f, R230 ;  /* 0x0000001fff087819 */ /* 0x000fe200000114e6 */
[C---:B------:R-:W-:Y:S01]  /*2b780*/  IMAD.X R241, R9.reuse, 0x1, R29, P3 ;  /* 0x0000000109f17824 */ /* 0x040fe200018e061d */
[C---:B------:R-:W-:Y:S01]  /*2b790*/  IADD3 R236, P3, R230.reuse, R30, RZ ;  /* 0x0000001ee6ec7210 */ /* 0x040fe20007f7e0ff */
[----:B------:R-:W-:Y:S01]  /*2b7a0*/  IMAD.X R239, R9, 0x1, R69, P2 ;  /* 0x0000000109ef7824 */ /* 0x000fe200010e0645 */
[C---:B------:R-:W-:Y:S01]  /*2b7b0*/  IADD3 R234, P2, R230.reuse, R20, RZ ;  /* 0x00000014e6ea7210 */ /* 0x040fe20007f5e0ff */
[----:B------:R-:W-:Y:S01]  /*2b7c0*/  VIADD R222, R230, UR14 ;  /* 0x0000000ee6de7c36 */ /* 0x000fe20008000000 */
[----:B------:R1:W-:Y:S01]  /*2b7d0*/  STL.64 [R1], R22 ;  /* 0x0000001601007387 */ /* 0x0003e20000100a00 */
[----:B------:R-:W-:Y:S01]  /*2b7e0*/  IMAD.X R237, R8, 0x1, R31, P3 ;  /* 0x0000000108ed7824 */ /* 0x000fe200018e061f */
[----:B------:R-:W-:Y:S01]  /*2b7f0*/  IADD3 R232, P3, R230, R28, RZ ;  /* 0x0000001ce6e87210 */ /* 0x000fe20007f7e0ff */
[----:B------:R-:W-:Y:S01]  /*2b800*/  IMAD.X R235, R8, 0x1, R21, P2 ;  /* 0x0000000108eb7824 */ /* 0x000fe200010e0615 */
[----:B------:R-:W-:Y:S01]  /*2b810*/  IADD3 R230, P2, R230, R24, RZ ;  /* 0x00000018e6e67210 */ /* 0x000fe20007f5e0ff */
[----:B------:R-:W-:Y:S01]  /*2b820*/  IMAD.MOV.U32 R100, RZ, RZ, R212 ;  /* 0x000000ffff647224 */ /* 0x000fe200078e00d4 */
[----:B------:R-:W-:Y:S01]  /*2b830*/  ULDC UR15, c[0x0][0x248] ;  /* 0x00009200000f7ab9 */ /* 0x000fe20000000800 */
[----:B------:R-:W-:Y:S01]  /*2b840*/  IMAD.X R233, R8, 0x1, R29, P3 ;  /* 0x0000000108e97824 */ /* 0x000fe200018e061d */
[----:B------:R-:W-:Y:S01]  /*2b850*/  IADD3 R228, P3, R222, R30, RZ ;  /* 0x0000001edee47210 */ /* 0x000fe20007f7e0ff */
[----:B------:R-:W-:Y:S01]  /*2b860*/  IMAD.X R231, R8, 0x1, R69, P2 ;  /* 0x0000000108e77824 */ /* 0x000fe200010e0645 */
[----:B------:R-:W-:Y:S01]  /*2b870*/  ULDC UR14, c[0x0][0x248] ;  /* 0x00009200000e7ab9 */ /* 0x000fe20000000800 */
[----:B-1----:R-:W-:-:S02]  /*2b880*/  SHF.R.S32.HI R23, RZ, 0x1f, R222 ;  /* 0x0000001fff177819 */ /* 0x002fc400000114de */
[C---:B------:R-:W-:Y:S01]  /*2b890*/  IADD3 R226, P2, R222.reuse, R20, RZ ;  /* 0x00000014dee27210 */ /* 0x040fe20007f5e0ff */
[C---:B------:R-:W-:Y:S01]  /*2b8a0*/  VIADD R22, R222.reuse, UR13 ;  /* 0x0000000dde167c36 */ /* 0x040fe20008000000 */
[----:B------:R-:W-:Y:S01]  /*2b8b0*/  ULDC UR13, c[0x0][0x248] ;  /* 0x00009200000d7ab9 */ /* 0x000fe20000000800 */
[C---:B------:R-:W-:Y:S01]  /*2b8c0*/  IMAD.X R229, R23.reuse, 0x1, R31, P3 ;  /* 0x0000000117e57824 */ /* 0x040fe200018e061f */
[C---:B------:R-:W-:Y:S01]  /*2b8d0*/  IADD3 R224, P3, R222.reuse, R28, RZ ;  /* 0x0000001cdee07210 */ /* 0x040fe20007f7e0ff */
[C---:B------:R-:W-:Y:S01]  /*2b8e0*/  IMAD.X R227, R23.reuse, 0x1, R21, P2 ;  /* 0x0000000117e37824 */ /* 0x040fe200010e0615 */
[----:B------:R-:W-:Y:S02]  /*2b8f0*/  IADD3 R222, P2, R222, R24, RZ ;  /* 0x00000018dede7210 */ /* 0x000fe40007f5e0ff */
[----:B------:R-:W-:Y:S01]  /*2b900*/  SHF.R.S32.HI R9, RZ, 0x1f, R22 ;  /* 0x0000001fff097819 */ /* 0x000fe20000011416 */
[C---:B------:R-:W-:Y:S01]  /*2b910*/  IMAD.X R225, R23.reuse, 0x1, R29, P3 ;  /* 0x0000000117e17824 */ /* 0x040fe200018e061d */
[C---:B------:R-:W-:Y:S01]  /*2b920*/  IADD3 R214, P3, R22.reuse, R30, RZ ;  /* 0x0000001e16d67210 */ /* 0x040fe20007f7e0ff */
[----:B------:R-:W-:Y:S01]  /*2b930*/  IMAD.X R223, R23, 0x1, R69, P2 ;  /* 0x0000000117df7824 */ /* 0x000fe200010e0645 */
[----:B------:R-:W-:Y:S01]  /*2b940*/  IADD3 R212, P2, R22, R20, RZ ;  /* 0x0000001416d47210 */ /* 0x000fe20007f5e0ff */
[----:B------:R-:W-:-:S02]  /*2b950*/  IMAD.MOV.U32 R144, RZ, RZ, R215 ;  /* 0x000000ffff907224 */ /* 0x000fc400078e00d7 */
[----:B------:R-:W-:Y:S02]  /*2b960*/  IMAD.MOV.U32 R104, RZ, RZ, R210 ;  /* 0x000000ffff687224 */ /* 0x000fe400078e00d2 */
[C---:B------:R-:W-:Y:S01]  /*2b970*/  IMAD.X R215, R9.reuse, 0x1, R31, P3 ;  /* 0x0000000109d77824 */ /* 0x040fe200018e061f */
[C---:B------:R-:W-:Y:S01]  /*2b980*/  IADD3 R210, P3, R22.reuse, R28, RZ ;  /* 0x0000001c16d27210 */ /* 0x040fe20007f7e0ff */
[C---:B------:R-:W-:Y:S01]  /*2b990*/  VIADD R8, R22.reuse, UR12 ;  /* 0x0000000c16087c36 */ /* 0x040fe20008000000 */
[----:B------:R-:W-:Y:S01]  /*2b9a0*/  ULDC UR12, c[0x0][0x248] ;  /* 0x00009200000c7ab9 */ /* 0x000fe20000000800 */
[----:B------:R-:W-:Y:S02]  /*2b9b0*/  IMAD.MOV.U32 R143, RZ, RZ, R213 ;  /* 0x000000ffff8f7224 */ /* 0x000fe400078e00d5 */
[C---:B------:R-:W-:Y:S01]  /*2b9c0*/  IMAD.X R213, R9.reuse, 0x1, R21, P2 ;  /* 0x0000000109d57824 */ /* 0x040fe200010e0615 */
[----:B------:R-:W-:Y:S01]  /*2b9d0*/  IADD3 R32, P2, R22, R24, RZ ;  /* 0x0000001816207210 */ /* 0x000fe20007f5e0ff */
[----:B------:R-:W-:Y:S01]  /*2b9e0*/  IMAD.X R211, R9, 0x1, R29, P3 ;  /* 0x0000000109d37824 */ /* 0x000fe200018e061d */
[----:B------:R-:W-:-:S02]  /*2b9f0*/  SHF.R.S32.HI R23, RZ, 0x1f, R8 ;  /* 0x0000001fff177819 */ /* 0x000fc40000011408 */
[----:B------:R-:W-:Y:S01]  /*2ba00*/  IADD3 R26, P3, R8, R30, RZ ;  /* 0x0000001e081a7210 */ /* 0x000fe20007f7e0ff */
[----:B------:R-:W-:-:S04]  /*2ba10*/  IMAD.X R33, R9, 0x1, R69, P2 ;  /* 0x0000000109217824 */ /* 0x000fc800010e0645 */
[----:B------:R-:W-:Y:S01]  /*2ba20*/  IMAD.X R27, R23, 0x1, R31, P3 ;  /* 0x00000001171b7824 */ /* 0x000fe200018e061f */
[----:B------:R1:W-:Y:S04]  /*2ba30*/  STL.64 [R1+0xe78], R32 ;  /* 0x000e782001007387 */ /* 0x0003e80000100a00 */
[----:B------:R2:W-:Y:S01]  /*2ba40*/  STL.64 [R1+0xe70], R26 ;  /* 0x000e701a01007387 */ /* 0x0005e20000100a00 */
[C---:B-1----:R-:W-:Y:S02]  /*2ba50*/  IADD3 R32, P2, R8.reuse, R20, RZ ;  /* 0x0000001408207210 */ /* 0x042fe40007f5e0ff */
[----:B--2---:R-:W-:-:S03]  /*2ba60*/  IADD3 R26, P3, R8, R28, RZ ;  /* 0x0000001c081a7210 */ /* 0x004fc60007f7e0ff */
[C---:B------:R-:W-:Y:S02]  /*2ba70*/  IMAD.X R33, R23.reuse, 0x1, R21, P2 ;  /* 0x0000000117217824 */ /* 0x040fe400010e0615 */
[C---:B------:R-:W-:Y:S01]  /*2ba80*/  VIADD R22, R8.reuse, UR55 ;  /* 0x0000003708167c36 */ /* 0x040fe20008000000 */
[----:B------:R-:W-:Y:S01]  /*2ba90*/  ULDC UR55, c[0x0][0x248] ;  /* 0x0000920000377ab9 */ /* 0x000fe20000000800 */
[----:B------:R-:W-:Y:S01]  /*2baa0*/  IMAD.X R27, R23, 0x1, R29, P3 ;  /* 0x00000001171b7824 */ /* 0x000fe200018e061d */
[----:B------:R1:W-:Y:S02]  /*2bab0*/  STL.64 [R1+0xe68], R32 ;  /* 0x000e682001007387 */ /* 0x0003e40000100a00 */
[----:B------:R-:W-:Y:S02]  /*2bac0*/  SHF.R.S32.HI R9, RZ, 0x1f, R22 ;  /* 0x0000001fff097819 */ /* 0x000fe40000011416 */
[----:B------:R2:W-:Y:S01]  /*2bad0*/  STL.64 [R1+0xe60], R26 ;  /* 0x000e601a01007387 */ /* 0x0005e20000100a00 */
[----:B-1----:R-:W-:-:S02]  /*2bae0*/  IADD3 R32, P2, R8, R24, RZ ;  /* 0x0000001808207210 */ /* 0x002fc40007f5e0ff */
[----:B--2---:R-:W-:-:S03]  /*2baf0*/  IADD3 R26, P3, R22, R30, RZ ;  /* 0x0000001e161a7210 */ /* 0x004fc60007f7e0ff */
[----:B------:R-:W-:Y:S02]  /*2bb00*/  IMAD.X R33, R23, 0x1, R69, P2 ;  /* 0x0000000117217824 */ /* 0x000fe400010e0645 */
[----:B------:R-:W-:-:S03]  /*2bb10*/  IMAD.X R27, R9, 0x1, R31, P3 ;  /* 0x00000001091b7824 */ /* 0x000fc600018e061f */
        /* <DEDUP_REMOVED lines=728> */
[----:B------:R1:W-:Y:S04]  /*2e8a0*/  STL.64 [R1+0x588], R32 ;  /* 0x0005882001007387 */ /* 0x0003e80000100a00 */
[----:B------:R2:W-:Y:S01]  /*2e8b0*/  STL.64 [R1+0x568], R26 ;  /* 0x0005681a01007387 */ /* 0x0005e20000100a00 */
[----:B-1----:R-:W-:-:S02]  /*2e8c0*/  IADD3 R32, P2, R22, R24, RZ ;  /* 0x0000001816207210 */ /* 0x002fc40007f5e0ff */
[----:B------:R-:W-:Y:S02]  /*2e8d0*/  SHF.R.S32.HI R22, RZ, 0x1f, R8 ;  /* 0x0000001fff167819 */ /* 0x000fe40000011408 */
[----:B--2---:R-:W-:Y:S01]  /*2e8e0*/  IADD3 R26, P3, R8, R30, RZ ;  /* 0x0000001e081a7210 */ /* 0x004fe20007f7e0ff */
[----:B------:R-:W-:-:S04]  /*2e8f0*/  IMAD.X R33, R9, 0x1, R69, P2 ;  /* 0x0000000109217824 */ /* 0x000fc800010e0645 */
[----:B------:R-:W-:Y:S01]  /*2e900*/  IMAD.X R27, R22, 0x1, R31, P3 ;  /* 0x00000001161b7824 */ /* 0x000fe200018e061f */
[----:B------:R1:W-:Y:S04]  /*2e910*/  STL.64 [R1+0x560], R32 ;  /* 0x0005602001007387 */ /* 0x0003e80000100a00 */
[----:B------:R2:W-:Y:S01]  /*2e920*/  STL.64 [R1+0x548], R26 ;  /* 0x0005481a01007387 */ /* 0x0005e20000100a00 */
[C---:B-1----:R-:W-:Y:S02]  /*2e930*/  IADD3 R32, P2, R8.reuse, R20, RZ ;  /* 0x0000001408207210 */ /* 0x042fe40007f5e0ff */
[----:B--2---:R-:W-:-:S03]  /*2e940*/  IADD3 R26, P3, R8, R28, RZ ;  /* 0x0000001c081a7210 */ /* 0x004fc60007f7e0ff */
[----:B------:R-:W-:Y:S02]  /*2e950*/  IMAD.X R33, R22, 0x1, R21, P2 ;  /* 0x0000000116217824 */ /* 0x000fe400010e0615 */
[----:B------:R-:W-:Y:S01]  /*2e960*/  VIADD R9, R8, UR12 ;  /* 0x0000000c08097c36 */ /* 0x000fe20008000000 */
        /* <DEDUP_REMOVED lines=13> */
[C---:B------:R-:W-:Y:S02]  /*2ea40*/  IMAD.X R33, R8.reuse, 0x1, R21, P2 ;  /* 0x0000000108217824 */ /* 0x040fe400010e0615 */
[----:B------:R-:W-:Y:S01]  /*2ea50*/  VIADD R22, R9, UR55 ;  /* 0x0000003709167c36 */ /* 0x000fe20008000000 */
[----:B------:R-:W-:Y:S01]  /*2ea60*/  LOP3.LUT R105, R105, 0xffff, RZ, 0xc0, !PT ;  /* 0x0000ffff69697812 */ /* 0x000fe200078ec0ff */
[----:B------:R-:W-:Y:S01]  /*2ea70*/  IMAD.X R27, R8, 0x1, R29, P3 ;  /* 0x00000001081b7824 */ /* 0x000fe200018e061d */
[----:B------:R1:W-:Y:S01]  /*2ea80*/  STL.64 [R1+0x500], R32 ;  /* 0x0005002001007387 */ /* 0x0003e20000100a00 */
[----:B------:R-:W-:Y:S02]  /*2ea90*/  IMAD.MOV.U32 R93, RZ, RZ, R89 ;  /* 0x000000ffff5d7224 */ /* 0x000fe400078e0059 */
[----:B------:R-:W-:Y:S01]  /*2eaa0*/  IMAD.MOV.U32 R77, RZ, RZ, R206 ;  /* 0x000000ffff4d7224 */ /* 0x000fe200078e00ce */
[----:B------:R2:W-:Y:S01]  /*2eab0*/  STL.64 [R1+0x4e8], R26 ;  /* 0x0004e81a01007387 */ /* 0x0005e20000100a00 */
[----:B------:R-:W-:-:S02]  /*2eac0*/  IMAD.MOV.U32 R101, RZ, RZ, R208 ;  /* 0x000000ffff657224 */ /* 0x000fc400078e00d0 */
[----:B------:R-:W-:Y:S02]  /*2ead0*/  IMAD.MOV.U32 R95, RZ, RZ, R207 ;  /* 0x000000ffff5f7224 */ /* 0x000fe400078e00cf */
[----:B------:R-:W-:Y:S01]  /*2eae0*/  IMAD.MOV.U32 R97, RZ, RZ, R205 ;  /* 0x000000ffff617224 */ /* 0x000fe200078e00cd */
[----:B------:R-:W-:Y:S01]  /*2eaf0*/  LOP3.LUT R6, R6, 0xffff7fff, RZ, 0xc0, !PT ;  /* 0xffff7fff06067812 */ /* 0x000fe200078ec0ff */
[----:B------:R-:W-:Y:S01]  /*2eb00*/  ULDC UR55, c[0x0][0x228] ;  /* 0x00008a0000377ab9 */ /* 0x000fe20000000800 */
[----:B-1----:R-:W-:Y:S02]  /*2eb10*/  IADD3 R32, P2, R9, R24, RZ ;  /* 0x0000001809207210 */ /* 0x002fe40007f5e0ff */
        /* <DEDUP_REMOVED lines=9> */
[C---:B------:R-:W-:Y:S01]  /*2ebb0*/  VIADD R8, R22.reuse, UR54 ;  /* 0x0000003616087c36 */ /* 0x040fe20008000000 */
[----:B------:R-:W-:Y:S01]  /*2ebc0*/  PRMT R117, R105, 0x3340, R117 ;  /* 0x0000334069757816 */ /* 0x000fe20000000075 */
[----:B------:R-:W-:Y:S01]  /*2ebd0*/  IMAD.X R27, R9, 0x1, R29, P3 ;  /* 0x00000001091b7824 */ /* 0x000fe200018e061d */
[----:B------:R1:W-:Y:S01]  /*2ebe0*/  STL.64 [R1+0x4c0], R32 ;  /* 0x0004c02001007387 */ /* 0x0003e20000100a00 */
[----:B------:R-:W-:Y:S01]  /*2ebf0*/  IMAD.MOV.U32 R89, RZ, RZ, R202 ;  /* 0x000000ffff597224 */ /* 0x000fe200078e00ca */
[----:B------:R-:W-:Y:S01]  /*2ec00*/  LOP3.LUT R7, R7, 0xff7fffff, RZ, 0xc0, !PT ;  /* 0xff7fffff07077812 */ /* 0x000fe200078ec0ff */
[----:B------:R-:W-:Y:S01]  /*2ec10*/  ULDC UR54, c[0x0][0x228] ;  /* 0x00008a0000367ab9 */ /* 0x000fe20000000800 */
        /* <DEDUP_REMOVED lines=12> */
[----:B------:R-:W-:Y:S01]  /*2ece0*/  LOP3.LUT R3, R3, 0xffdfffff, RZ, 0xc0, !PT ;  /* 0xffdfffff03037812 */ /* 0x000fe200078ec0ff */
[----:B------:R-:W-:Y:S01]  /*2ecf0*/  IMAD.X R27, R22, 0x1, R29, P3 ;  /* 0x00000001161b7824 */ /* 0x000fe200018e061d */
[----:B------:R1:W-:Y:S01]  /*2ed00*/  STL.64 [R1+0x4d0], R32 ;  /* 0x0004d02001007387 */ /* 0x0003e20000100a00 */
[----:B------:R-:W-:Y:S01]  /*2ed10*/  IMAD.MOV.U32 R82, RZ, RZ, R89 ;  /* 0x000000ffff527224 */ /* 0x000fe200078e0059 */
[----:B------:R-:W-:Y:S01]  /*2ed20*/  PRMT R156, R156, 0x3340, R0 ;  /* 0x000033409c9c7816 */ /* 0x000fe20000000000 */
[----:B------:R-:W-:Y:S01]  /*2ed30*/  IMAD.MOV.U32 R105, RZ, RZ, R204 ;  /* 0x000000ffff697224 */ /* 0x000fe200078e00cc */
[----:B------:R2:W-:Y:S01]  /*2ed40*/  STL.64 [R1+0x4f8], R26 ;  /* 0x0004f81a01007387 */ /* 0x0005e20000100a00 */
[----:B------:R-:W-:Y:S01]  /*2ed50*/  PRMT R158, R158, 0x3340, R0 ;  /* 0x000033409e9e7816 */ /* 0x000fe20000000000 */
[----:B------:R-:W-:Y:S01]  /*2ed60*/  ULDC UR53, c[0x0][0x228] ;  /* 0x00008a0000357ab9 */ /* 0x000fe20000000800 */
        /* <DEDUP_REMOVED lines=10> */
[C---:B------:R-:W-:Y:S02]  /*2ee10*/  VIADD R22, R9.reuse, UR52 ;  /* 0x0000003409167c36 */ /* 0x040fe40008000000 */
[----:B------:R-:W-:Y:S02]  /*2ee20*/  IMAD.MOV.U32 R89, RZ, RZ, R144 ;  /* 0x000000ffff597224 */ /* 0x000fe400078e0090 */
[----:B------:R-:W-:Y:S01]  /*2ee30*/  IMAD.X R27, R8, 0x1, R29, P3 ;  /* 0x00000001081b7824 */ /* 0x000fe200018e061d */
[----:B------:R1:W-:Y:S01]  /*2ee40*/  STL.64 [R1+0x510], R32 ;  /* 0x0005102001007387 */ /* 0x0003e20000100a00 */
[----:B------:R-:W-:Y:S01]  /*2ee50*/  LOP3.LUT R0, R0, 0x7fffffff, RZ, 0xc0, !PT ;  /* 0x7fffffff00007812 */ /* 0x000fe200078ec0ff */
[----:B------:R-:W-:Y:S02]  /*2ee60*/  ULDC UR52, c[0x0][0x228] ;  /* 0x00008a0000347ab9 */ /* 0x000fe40000000800 */
        /* <DEDUP_REMOVED lines=162> */
[----:B----4-:R-:W-:Y:S01]  /*2f890*/  LOP3.LUT R11, R11, 0x7fffffff, RZ, 0xc0, !PT ;  /* 0x7fffffff0b0b7812 */ /* 0x010fe200078ec0ff */
        /* <DEDUP_REMOVED lines=242> */
[----:B------:R-:W-:Y:S02]  /*307c0*/  VIADD R9, R8, UR29 ;  /* 0x0000001d08097c36 */ /* 0x000fe40008000000 */
        /* <DEDUP_REMOVED lines=14> */
[----:B------:R-:W-:Y:S01]  /*308b0*/  ULDC.64 UR28, c[0x0][0x228] ;  /* 0x00008a00001c7ab9 */ /* 0x000fe20000000a00 */
        /* <DEDUP_REMOVED lines=164> */
[C---:B--2---:R-:W-:Y:S01]  /*31300*/  IADD3 R26, P3, R9.reuse, R30, RZ ;  /* 0x0000001e091a7210 */ /* 0x044fe20007f7e0ff */
[----:B------:R-:W-:Y:S01]  /*31310*/  IMAD.X R33, R22, 0x1, R69, P2 ;  /* 0x0000000116217824 */ /* 0x000fe200010e0645 */
[----:B------:R-:W-:-:S03]  /*31320*/  IADD3 R22, P2, R9, R20, RZ ;  /* 0x0000001409167210 */ /* 0x000fc60007f5e0ff */
[C---:B------:R-:W-:Y:S01]  /*31330*/  IMAD.X R27, R8.reuse, 0x1, R31, P3 ;  /* 0x00000001081b7824 */ /* 0x040fe200018e061f */
[----:B------:R-:W-:Y:S01]  /*31340*/  STL.64 [R1+0x320], R32 ;  /* 0x0003202001007387 */ /* 0x000fe20000100a00 */
[----:B------:R-:W-:-:S03]  /*31350*/  IMAD.X R23, R8, 0x1, R21, P2 ;  /* 0x0000000108177824 */ /* 0x000fc600010e0615 */
[----:B------:R1:W-:Y:S04]  /*31360*/  STL.64 [R1+0x318], R26 ;  /* 0x0003181a01007387 */ /* 0x0003e80000100a00 */
[----:B------:R2:W-:Y:S01]  /*31370*/  STL.64 [R1+0x310], R22 ;  /* 0x0003101601007387 */ /* 0x0005e20000100a00 */
[C---:B-1----:R-:W-:Y:S02]  /*31380*/  IADD3 R26, P3, R9.reuse, R28, RZ ;  /* 0x0000001c091a7210 */ /* 0x042fe40007f7e0ff */
[----:B--2---:R-:W-:-:S03]  /*31390*/  IADD3 R22, P2, R9, R24, RZ ;  /* 0x0000001809167210 */ /* 0x004fc60007f5e0ff */
[C---:B------:R-:W-:Y:S02]  /*313a0*/  IMAD.X R27, R8.reuse, 0x1, R29, P3 ;  /* 0x00000001081b7824 */ /* 0x040fe400018e061d */
[----:B------:R-:W-:Y:S01]  /*313b0*/  VIADD R9, R9, UR16 ;  /* 0x0000001009097c36 */ /* 0x000fe20008000000 */
[----:B------:R-:W-:Y:S01]  /*313c0*/  ULDC UR16, c[0x0][0x248] ;  /* 0x0000920000107ab9 */ /* 0x000fe20000000800 */
[----:B------:R-:W-:Y:S01]  /*313d0*/  IMAD.X R23, R8, 0x1, R69, P2 ;  /* 0x0000000108177824 */ /* 0x000fe200010e0645 */
[----:B------:R1:W-:Y:S02]  /*313e0*/  STL.64 [R1+0x308], R26 ;  /* 0x0003081a01007387 */ /* 0x0003e40000100a00 */
[----:B------:R-:W-:Y:S02]  /*313f0*/  SHF.R.S32.HI R8, RZ, 0x1f, R9 ;  /* 0x0000001fff087819 */ /* 0x000fe40000011409 */
[----:B------:R2:W-:Y:S01]  /*31400*/  STL.64 [R1+0x300], R22 ;  /* 0x0003001601007387 */ /* 0x0005e20000100a00 */
[----:B-1----:R-:W-:-:S02]  /*31410*/  IADD3 R26, P3, R9, R30, RZ ;  /* 0x0000001e091a7210 */ /* 0x002fc40007f7e0ff */
[----:B--2---:R-:W-:-:S03]  /*31420*/  IADD3 R22, P2, R9, R20, RZ ;  /* 0x0000001409167210 */ /* 0x004fc60007f5e0ff */
[C---:B------:R-:W-:Y:S02]  /*31430*/  IMAD.X R27, R8.reuse, 0x1, R31, P3 ;  /* 0x00000001081b7824 */ /* 0x040fe400018e061f */
        /* <DEDUP_REMOVED lines=31> */
[----:B------:R1:W-:Y:S01]  /*31630*/  STL.64 [R1+0x2b8], R26 ;  /* 0x0002b81a01007387 */ /* 0x0003e20000100a00 */
[C---:B------:R-:W-:Y:S01]  /*31640*/  VIADD R25, R9.reuse, UR7 ;  /* 0x0000000709197c36 */ /* 0x040fe20008000000 */
[----:B------:R-:W-:Y:S02]  /*31650*/  ULDC UR7, c[0x0][0x228] ;  /* 0x00008a0000077ab9 */ /* 0x000fe40000000800 */
[----:B------:R2:W-:Y:S01]  /*31660*/  STL.64 [R1+0x2b0], R22 ;  /* 0x0002b01601007387 */ /* 0x0005e20000100a00 */
[C---:B-1----:R-:W-:Y:S02]  /*31670*/  IADD3 R26, P3, R9.reuse, R28, RZ ;  /* 0x0000001c091a7210 */ /* 0x042fe40007f7e0ff */
[----:B--2---:R-:W-:-:S03]  /*31680*/  IADD3 R22, P2, R9, R24, RZ ;  /* 0x0000001809167210 */ /* 0x004fc60007f5e0ff */
[C---:B------:R-:W-:Y:S01]  /*31690*/  IMAD.X R27, R8.reuse, 0x1, R29, P3 ;  /* 0x00000001081b7824 */ /* 0x040fe200018e061d */
[----:B------:R-:W-:Y:S01]  /*316a0*/  IADD3 R32, P3, R25, R30, RZ ;  /* 0x0000001e19207210 */ /* 0x000fe20007f7e0ff */
[----:B------:R-:W-:-:S03]  /*316b0*/  IMAD.X R23, R8, 0x1, R69, P2 ;  /* 0x0000000108177824 */ /* 0x000fc600010e0645 */
[----:B------:R1:W-:Y:S01]  /*316c0*/  STL.64 [R1+0x2a8], R26 ;  /* 0x0002a81a01007387 */ /* 0x0003e20000100a00 */
[----:B------:R-:W-:-:S05]  /*316d0*/  SHF.R.S32.HI R8, RZ, 0x1f, R25 ;  /* 0x0000001fff087819 */ /* 0x000fca0000011419 */
[C---:B------:R-:W-:Y:S01]  /*316e0*/  IMAD.X R33, R8.reuse, 0x1, R31, P3 ;  /* 0x0000000108217824 */ /* 0x040fe200018e061f */
[C---:B-1----:R-:W-:Y:S01]  /*316f0*/  IADD3 R26, P2, R25.reuse, R20, RZ ;  /* 0x00000014191a7210 */ /* 0x042fe20007f5e0ff */
[----:B------:R1:W-:Y:S04]  /*31700*/  STL.64 [R1+0x2a0], R22 ;  /* 0x0002a01601007387 */ /* 0x0003e80000100a00 */
[----:B------:R-:W-:Y:S01]  /*31710*/  IMAD.X R27, R8, 0x1, R21, P2 ;  /* 0x00000001081b7824 */ /* 0x000fe200010e0615 */
[----:B------:R2:W-:Y:S01]  /*31720*/  STL.64 [R1+0x298], R32 ;  /* 0x0002982001007387 */ /* 0x0005e20000100a00 */
[----:B------:R-:W-:Y:S01]  /*31730*/  VIADD R9, R25, UR5 ;  /* 0x0000000519097c36 */ /* 0x000fe20008000000 */
[----:B------:R-:W-:Y:S02]  /*31740*/  ULDC UR5, c[0x0][0x22c] ;  /* 0x00008b0000057ab9 */ /* 0x000fe40000000800 */
[----:B------:R3:W-:Y:S01]  /*31750*/  STL.64 [R1+0x290], R26 ;  /* 0x0002901a01007387 */ /* 0x0007e20000100a00 */
[----:B-1----:R-:W-:Y:S01]  /*31760*/  VIADD R22, R9, UR15 ;  /* 0x0000000f09167c36 */ /* 0x002fe20008000000 */
[----:B--2---:R-:W-:-:S02]  /*31770*/  IADD3 R32, P3, R25, R28, RZ ;  /* 0x0000001c19207210 */ /* 0x004fc40007f7e0ff */
[----:B---3--:R-:W-:-:S03]  /*31780*/  IADD3 R26, P2, R25, R24, RZ ;  /* 0x00000018191a7210 */ /* 0x008fc60007f5e0ff */
[C---:B------:R-:W-:Y:S02]  /*31790*/  IMAD.X R33, R8.reuse, 0x1, R29, P3 ;  /* 0x0000000108217824 */ /* 0x040fe400018e061d */
[----:B------:R-:W-:-:S03]  /*317a0*/  IMAD.X R27, R8, 0x1, R69, P2 ;  /* 0x00000001081b7824 */ /* 0x000fc600010e0645 */
[----:B------:R-:W-:Y:S01]  /*317b0*/  STL.64 [R1+0x288], R32 ;  /* 0x0002882001007387 */ /* 0x000fe20000100a00 */
[----:B------:R-:W-:Y:S01]  /*317c0*/  VIADD R23, R22, UR14 ;  /* 0x0000000e16177c36 */ /* 0x000fe20008000000 */
[----:B------:R-:W-:Y:S01]  /*317d0*/  SHF.R.S32.HI R25, RZ, 0x1f, R9 ;  /* 0x0000001fff197819 */ /* 0x000fe20000011409 */
[----:B------:R-:W-:Y:S01]  /*317e0*/  ULDC.64 UR14, c[0x0][0x228] ;  /* 0x00008a00000e7ab9 */ /* 0x000fe20000000a00 */
[----:B------:R1:W-:Y:S01]  /*317f0*/  STL.64 [R1+0x278], R26 ;  /* 0x0002781a01007387 */ /* 0x0003e20000100a00 */
[----:B------:R-:W-:-:S04]  /*31800*/  VIADD R202, R23, UR13 ;  /* 0x0000000d17ca7c36 */ /* 0x000fc80008000000 */
[----:B------:R-:W-:Y:S01]  /*31810*/  VIADD R40, R202, UR12 ;  /* 0x0000000cca287c36 */ /* 0x000fe20008000000 */
[C---:B------:R-:W-:Y:S01]  /*31820*/  IADD3 R34, P3, R9.reuse, R20, RZ ;  /* 0x0000001409227210 */ /* 0x040fe20007f7e0ff */
[----:B------:R-:W-:Y:S01]  /*31830*/  ULDC.64 UR12, c[0x0][0x228] ;  /* 0x00008a00000c7ab9 */ /* 0x000fe20000000a00 */
[----:B-1----:R-:W-:Y:S01]  /*31840*/  IADD3 R26, P2, R9, R30, RZ ;  /* 0x0000001e091a7210 */ /* 0x002fe20007f5e0ff */
[----:B------:R-:W-:Y:S01]  /*31850*/  VIADD R32, R40, UR16 ;  /* 0x0000001028207c36 */ /* 0x000fe20008000000 */
[----:B------:R-:W-:-:S03]  /*31860*/  ULDC.64 UR16, c[0x0][0x228] ;  /* 0x00008a0000107ab9 */ /* 0x000fc60000000a00 */
[C---:B------:R-:W-:Y:S02]  /*31870*/  IMAD.X R27, R25.reuse, 0x1, R31, P2 ;  /* 0x00000001191b7824 */ /* 0x040fe400010e061f */
[----:B------:R-:W-:Y:S01]  /*31880*/  VIADD R71, R32, UR11 ;  /* 0x0000000b20477c36 */ /* 0x000fe20008000000 */
[----:B------:R-:W-:Y:S02]  /*31890*/  ULDC UR11, c[0x0][0x228] ;  /* 0x00008a00000b7ab9 */ /* 0x000fe40000000800 */
[----:B------:R1:W-:Y:S01]  /*318a0*/  STL.64 [R1+0x270], R26 ;  /* 0x0002701a01007387 */ /* 0x0003e20000100a00 */
[----:B------:R-:W-:Y:S02]  /*318b0*/  IMAD.X R35, R25, 0x1, R21, P3 ;  /* 0x0000000119237824 */ /* 0x000fe400018e0615 */
[----:B------:R-:W-:Y:S01]  /*318c0*/  VIADD R8, R71, UR9 ;  /* 0x0000000947087c36 */ /* 0x000fe20008000000 */
[----:B------:R-:W-:Y:S01]  /*318d0*/  ULDC UR9, c[0x0][0x228] ;  /* 0x00008a0000097ab9 */ /* 0x000fe20000000800 */
[----:B-1----:R-:W-:Y:S01]  /*318e0*/  IADD3 R26, P2, R9, R28, RZ ;  /* 0x0000001c091a7210 */ /* 0x002fe20007f5e0ff */
[----:B------:R1:W-:Y:S04]  /*318f0*/  STL.64 [R1+0x268], R34 ;  /* 0x0002682201007387 */ /* 0x0003e80000100a00 */
[----:B------:R-:W-:-:S05]  /*31900*/  IMAD.X R27, R25, 0x1, R29, P2 ;  /* 0x00000001191b7824 */ /* 0x000fca00010e061d */
[----:B------:R2:W-:Y:S01]  /*31910*/  STL.64 [R1+0x260], R26 ;  /* 0x0002601a01007387 */ /* 0x0005e20000100a00 */
[----:B-1----:R-:W-:Y:S02]  /*31920*/  IADD3 R34, P3, R9, R24, RZ ;  /* 0x0000001809227210 */ /* 0x002fe40007f7e0ff */
[----:B------:R-:W-:-:S03]  /*31930*/  SHF.R.S32.HI R9, RZ, 0x1f, R8 ;  /* 0x0000001fff097819 */ /* 0x000fc60000011408 */
[----:B------:R-:W-:Y:S01]  /*31940*/  IMAD.X R35, R25, 0x1, R69, P3 ;  /* 0x0000000119237824 */ /* 0x000fe200018e0645 */
[----:B--2---:R-:W-:-:S04]  /*31950*/  IADD3 R26, P2, R8, R30, RZ ;  /* 0x0000001e081a7210 */ /* 0x004fc80007f5e0ff */
[----:B------:R-:W-:Y:S01]  /*31960*/  STL.64 [R1+0x250], R34 ;  /* 0x0002502201007387 */ /* 0x000fe20000100a00 */
[----:B------:R-:W-:Y:S01]  /*31970*/  IMAD.X R27, R9, 0x1, R31, P2 ;  /* 0x00000001091b7824 */ /* 0x000fe200010e061f */
[----:B------:R-:W-:-:S04]  /*31980*/  SHF.R.S32.HI R25, RZ, 0x1f, R22 ;  /* 0x0000001fff197819 */ /* 0x000fc80000011416 */
[----:B------:R1:W-:Y:S02]  /*31990*/  STL.64 [R1+0x248], R26 ;  /* 0x0002481a01007387 */ /* 0x0003e40000100a00 */
[----:B-1----:R-:W-:-:S05]  /*319a0*/  IADD3 R26, P2, R22, R30, RZ ;  /* 0x0000001e161a7210 */ /* 0x002fca0007f5e0ff */
[----:B------:R-:W-:Y:S01]  /*319b0*/  IMAD.X R27, R25, 0x1, R31, P2 ;  /* 0x00000001191b7824 */ /* 0x000fe200010e061f */
[----:B------:R-:W-:-:S04]  /*319c0*/  IADD3 R34, P3, R22, R20, RZ ;  /* 0x0000001416227210 */ /* 0x000fc80007f7e0ff */
[----:B------:R1:W-:Y:S01]  /*319d0*/  STL.64 [R1+0x240], R26 ;  /* 0x0002401a01007387 */ /* 0x0003e20000100a00 */
[----:B------:R-:W-:Y:S01]  /*319e0*/  IMAD.X R35, R25, 0x1, R21, P3 ;  /* 0x0000000119237824 */ /* 0x000fe200018e0615 */
[----:B-1----:R-:W-:-:S04]  /*319f0*/  IADD3 R26, P2, R22, R28, RZ ;  /* 0x0000001c161a7210 */ /* 0x002fc80007f5e0ff */
[----:B------:R1:W-:Y:S01]  /*31a00*/  STL.64 [R1+0x238], R34 ;  /* 0x0002382201007387 */ /* 0x0003e20000100a00 */
[----:B------:R-:W-:-:S05]  /*31a10*/  IMAD.X R27, R25, 0x1, R29, P2 ;  /* 0x00000001191b7824 */ /* 0x000fca00010e061d */
[----:B------:R2:W-:Y:S01]  /*31a20*/  STL.64 [R1+0x230], R26 ;  /* 0x0002301a01007387 */ /* 0x0005e20000100a00 */
[----:B-1----:R-:W-:Y:S02]  /*31a30*/  IADD3 R34, P3, R22, R24, RZ ;  /* 0x0000001816227210 */ /* 0x002fe40007f7e0ff */
[----:B------:R-:W-:-:S03]  /*31a40*/  SHF.R.S32.HI R22, RZ, 0x1f, R23 ;  /* 0x0000001fff167819 */ /* 0x000fc60000011417 */
[----:B------:R-:W-:Y:S01]  /*31a50*/  IMAD.X R35, R25, 0x1, R69, P3 ;  /* 0x0000000119237824 */ /* 0x000fe200018e0645 */
[----:B--2---:R-:W-:-:S04]  /*31a60*/  IADD3 R26, P2, R23, R30, RZ ;  /* 0x0000001e171a7210 */ /* 0x004fc80007f5e0ff */
[----:B------:R1:W-:Y:S01]  /*31a70*/  STL.64 [R1+0x220], R34 ;  /* 0x0002202201007387 */ /* 0x0003e20000100a00 */
[----:B------:R-:W-:-:S05]  /*31a80*/  IMAD.X R27, R22, 0x1, R31, P2 ;  /* 0x00000001161b7824 */ /* 0x000fca00010e061f */
[----:B------:R2:W-:Y:S01]  /*31a90*/  STL.64 [R1+0x218], R26 ;  /* 0x0002181a01007387 */ /* 0x0005e20000100a00 */
[----:B-1----:R-:W-:-:S05]  /*31aa0*/  IADD3 R34, P3, R23, R20, RZ ;  /* 0x0000001417227210 */ /* 0x002fca0007f7e0ff */
[----:B------:R-:W-:Y:S01]  /*31ab0*/  IMAD.X R35, R22, 0x1, R21, P3 ;  /* 0x0000000116237824 */ /* 0x000fe200018e0615 */
[----:B--2---:R-:W-:-:S04]  /*31ac0*/  IADD3 R26, P2, R23, R28, RZ ;  /* 0x0000001c171a7210 */ /* 0x004fc80007f5e0ff */
[----:B------:R1:W-:Y:S01]  /*31ad0*/  STL.64 [R1+0x210], R34 ;  /* 0x0002102201007387 */ /* 0x0003e20000100a00 */
[----:B------:R-:W-:-:S05]  /*31ae0*/  IMAD.X R27, R22, 0x1, R29, P2 ;  /* 0x00000001161b7824 */ /* 0x000fca00010e061d */
[----:B------:R2:W-:Y:S01]  /*31af0*/  STL.64 [R1+0x208], R26 ;  /* 0x0002081a01007387 */ /* 0x0005e20000100a00 */
[----:B-1----:R-:W-:Y:S02]  /*31b00*/  IADD3 R34, P3, R23, R24, RZ ;  /* 0x0000001817227210 */ /* 0x002fe40007f7e0ff */
[----:B--2---:R-:W-:-:S03]  /*31b10*/  IADD3 R26, P2, R8, R20, RZ ;  /* 0x00000014081a7210 */ /* 0x004fc60007f5e0ff */
[----:B------:R-:W-:Y:S01]  /*31b20*/  IMAD.X R35, R22, 0x1, R69, P3 ;  /* 0x0000000116237824 */ /* 0x000fe200018e0645 */
[----:B------:R-:W-:Y:S01]  /*31b30*/  SHF.R.S32.HI R22, RZ, 0x1f, R202 ;  /* 0x0000001fff167819 */ /* 0x000fe200000114ca */
[----:B------:R-:W-:Y:S01]  /*31b40*/  IMAD.X R27, R9, 0x1, R21, P2 ;  /* 0x00000001091b7824 */ /* 0x000fe200010e0615 */
[C---:B------:R-:W-:Y:S02]  /*31b50*/  IADD3 R208, P2, R202.reuse, R30, RZ ;  /* 0x0000001ecad07210 */ /* 0x040fe40007f5e0ff */
[----:B------:R-:W-:-:S03]  /*31b60*/  IADD3 R206, P3, R202, R20, RZ ;  /* 0x00000014cace7210 */ /* 0x000fc60007f7e0ff */
[----:B------:R-:W-:Y:S01]  /*31b70*/  IMAD.X R209, R22, 0x1, R31, P2 ;  /* 0x0000000116d17824 */ /* 0x000fe200010e061f */
[----:B------:R-:W-:Y:S01]  /*31b80*/  IADD3 R204, P2, R202, R28, RZ ;  /* 0x0000001ccacc7210 */ /* 0x000fe20007f5e0ff */
[----:B------:R-:W-:Y:S01]  /*31b90*/  IMAD.X R207, R22, 0x1, R21, P3 ;  /* 0x0000000116cf7824 */ /* 0x000fe200018e0615 */
[----:B------:R-:W-:-:S03]  /*31ba0*/  IADD3 R202, P3, R202, R24, RZ ;  /* 0x00000018caca7210 */ /* 0x000fc60007f7e0ff */
[C---:B------:R-:W-:Y:S02]  /*31bb0*/  IMAD.X R205, R22.reuse, 0x1, R29, P2 ;  /* 0x0000000116cd7824 */ /* 0x040fe400010e061d */
[----:B------:R-:W-:Y:S01]  /*31bc0*/  IMAD.X R203, R22, 0x1, R69, P3 ;  /* 0x0000000116cb7824 */ /* 0x000fe200018e0645 */
[----:B------:R-:W-:Y:S02]  /*31bd0*/  SHF.R.S32.HI R22, RZ, 0x1f, R40 ;  /* 0x0000001fff167819 */ /* 0x000fe40000011428 */
[----:B------:R-:W-:-:S05]  /*31be0*/  IADD3 R46, P3, R40, R30, RZ ;  /* 0x0000001e282e7210 */ /* 0x000fca0007f7e0ff */
[----:B------:R-:W-:Y:S01]  /*31bf0*/  IMAD.X R47, R22, 0x1, R31, P3 ;  /* 0x00000001162f7824 */ /* 0x000fe200018e061f */
[----:B------:R-:W-:Y:S01]  /*31c00*/  IADD3 R44, P3, R40, R20, RZ ;  /* 0x00000014282c7210 */ /* 0x000fe20007f7e0ff */
[----:B------:R-:W-:-:S04]  /*31c10*/  VIADD R23, R216, 0x1 ;  /* 0x00000001d8177836 */ /* 0x000fc80000000000 */
[----:B------:R-:W-:Y:S01]  /*31c20*/  IMAD.X R45, R22, 0x1, R21, P3 ;  /* 0x00000001162d7824 */ /* 0x000fe200018e0615 */
[----:B------:R-:W-:Y:S02]  /*31c30*/  IADD3 R42, P3, R40, R28, RZ ;  /* 0x0000001c282a7210 */ /* 0x000fe40007f7e0ff */
[----:B------:R-:W-:Y:S01]  /*31c40*/  ISETP.GE.AND P2, PT, R23, UR5, PT ;  /* 0x0000000517007c0c */ /* 0x000fe2000bf46270 */
[C---:B------:R-:W-:Y:S02]  /*31c50*/  VIADD R23, R216.reuse, 0x79 ;  /* 0x00000079d8177836 */ /* 0x040fe40000000000 */
[----:B------:R-:W-:Y:S01]  /*31c60*/  VIADD R25, R216, 0x7b ;  /* 0x0000007bd8197836 */ /* 0x000fe20000000000 */
[----:B------:R1:W-:Y:S01]  /*31c70*/  STL.64 [R1+0x1d0], R34 ;  /* 0x0001d02201007387 */ /* 0x0003e20000100a00 */
[----:B------:R-:W-:Y:S01]  /*31c80*/  IMAD.X R43, R22, 0x1, R29, P3 ;  /* 0x00000001162b7824 */ /* 0x000fe200018e061d */
[----:B------:R-:W-:Y:S01]  /*31c90*/  IADD3 R40, P3, R40, R24, RZ ;  /* 0x0000001828287210 */ /* 0x000fe20007f7e0ff */
[----:B------:R-:W-:-:S04]  /*31ca0*/  ULDC UR5, c[0x0][0x228] ;  /* 0x00008a0000057ab9 */ /* 0x000fc80000000800 */
[----:B------:R-:W-:Y:S01]  /*31cb0*/  IMAD.X R41, R22, 0x1, R69, P3 ;  /* 0x0000000116297824 */ /* 0x000fe200018e0645 */
[----:B------:R-:W-:Y:S01]  /*31cc0*/  ISETP.GE.AND P3, PT, R23, UR25, PT ;  /* 0x0000001917007c0c */ /* 0x000fe2000bf66270 */
[----:B------:R-:W-:Y:S01]  /*31cd0*/  VIADD R22, R216, 0x7a ;  /* 0x0000007ad8167836 */ /* 0x000fe20000000000 */
[----:B------:R-:W-:-:S04]  /*31ce0*/  ULDC UR25, c[0x0][0x228] ;  /* 0x00008a0000197ab9 */ /* 0x000fc80000000800 */
[----:B------:R-:W-:Y:S01]  /*31cf0*/  ISETP.GE.AND P4, PT, R22, UR27, PT ;  /* 0x0000001b16007c0c */ /* 0x000fe2000bf86270 */
[----:B------:R-:W-:Y:S01]  /*31d00*/  VIADD R23, R216, 0x78 ;  /* 0x00000078d8177836 */ /* 0x000fe20000000000 */
[----:B------:R-:W-:-:S05]  /*31d10*/  ULDC UR27, c[0x0][0x228] ;  /* 0x00008a00001b7ab9 */ /* 0x000fca0000000800 */
[----:B------:R-:W-:Y:S02]  /*31d20*/  @P3 LOP3.LUT R6, R6, 0x8000, RZ, 0xfc, !PT ;  /* 0x0000800006063812 */ /* 0x000fe400078efcff */
[----:B------:R-:W-:Y:S01]  /*31d30*/  ISETP.GE.AND P3, PT, R25, UR29, PT ;  /* 0x0000001d19007c0c */ /* 0x000fe2000bf66270 */
[----:B------:R-:W-:Y:S01]  /*31d40*/  VIADD R22, R216, 0x76 ;  /* 0x00000076d8167836 */ /* 0x000fe20000000000 */
[----:B------:R-:W-:Y:S01]  /*31d50*/  LOP3.LUT R6, R6, 0xfffeffff, RZ, 0xc0, !PT ;  /* 0xfffeffff06067812 */ /* 0x000fe200078ec0ff */
[----:B------:R-:W-:-:S03]  /*31d60*/  ULDC UR29, c[0x0][0x228] ;  /* 0x00008a00001d7ab9 */ /* 0x000fc60000000800 */
[----:B------:R-:W-:Y:S02]  /*31d70*/  @P4 LOP3.LUT R6, R6, 0x10000, RZ, 0xfc, !PT ;  /* 0x0001000006064812 */ /* 0x000fe400078efcff */
[----:B------:R-:W-:Y:S02]  /*31d80*/  ISETP.GE.AND P4, PT, R23, UR23, PT ;  /* 0x0000001717007c0c */ /* 0x000fe4000bf86270 */
[----:B------:R-:W-:Y:S01]  /*31d90*/  LOP3.LUT R6, R6, 0xfffdffff, RZ, 0xc0, !PT ;  /* 0xfffdffff06067812 */ /* 0x000fe200078ec0ff */
[----:B------:R-:W-:Y:S01]  /*31da0*/  VIADD R23, R216, 0x77 ;  /* 0x00000077d8177836 */ /* 0x000fe20000000000 */
[----:B------:R-:W-:Y:S01]  /*31db0*/  SHF.R.S32.HI R25, RZ, 0x1f, R32 ;  /* 0x0000001fff197819 */ /* 0x000fe20000011420 */
[----:B------:R-:W-:Y:S01]  /*31dc0*/  ULDC UR23, c[0x0][0x228] ;  /* 0x00008a0000177ab9 */ /* 0x000fe20000000800 */
[----:B------:R-:W-:Y:S02]  /*31dd0*/  @P3 LOP3.LUT R6, R6, 0x20000, RZ, 0xfc, !PT ;  /* 0x0002000006063812 */ /* 0x000fe400078efcff */
[----:B------:R-:W-:-:S02]  /*31de0*/  ISETP.GE.AND P3, PT, R22, UR19, PT ;  /* 0x0000001316007c0c */ /* 0x000fc4000bf66270 */
[----:B------:R-:W-:Y:S01]  /*31df0*/  LOP3.LUT R6, R6, 0xffffbfff, RZ, 0xc0, !PT ;  /* 0xffffbfff06067812 */ /* 0x000fe200078ec0ff */
[----:B------:R-:W-:Y:S01]  /*31e00*/  VIADD R22, R216, 0x75 ;  /* 0x00000075d8167836 */ /* 0x000fe20000000000 */
[----:B------:R-:W-:Y:S01]  /*31e10*/  ISETP.GE.AND P5, PT, R23, UR21, PT ;  /* 0x0000001517007c0c */ /* 0x000fe2000bfa6270 */
[----:B------:R-:W-:Y:S01]  /*31e20*/  ULDC UR21, c[0x0][0x228] ;  /* 0x00008a0000157ab9 */ /* 0x000fe20000000800 */
[----:B------:R-:W-:Y:S01]  /*31e30*/  @P4 LOP3.LUT R6, R6, 0x4000, RZ, 0xfc, !PT ;  /* 0x0000400006064812 */ /* 0x000fe200078efcff */
[----:B------:R-:W-:-:S03]  /*31e40*/  ULDC UR19, c[0x0][0x228] ;  /* 0x00008a0000137ab9 */ /* 0x000fc60000000800 */
[----:B------:R-:W-:Y:S02]  /*31e50*/  LOP3.LUT R6, R6, 0xffffefff, RZ, 0xc0, !PT ;  /* 0xffffefff06067812 */ /* 0x000fe400078ec0ff */
[----:B------:R-:W-:Y:S01]  /*31e60*/  ISETP.GE.AND P4, PT, R22, UR17, PT ;  /* 0x0000001116007c0c */ /* 0x000fe2000bf86270 */
[----:B------:R-:W-:Y:S01]  /*31e70*/  ULDC UR17, c[0x0][0x228] ;  /* 0x00008a0000117ab9 */ /* 0x000fe20000000800 */
[----:B------:R-:W-:Y:S02]  /*31e80*/  @P3 LOP3.LUT R6, R6, 0x1000, RZ, 0xfc, !PT ;  /* 0x0000100006063812 */ /* 0x000fe400078efcff */
[----:B------:R-:W-:-:S05]  /*31e90*/  IADD3 R22, P3, R8, R28, RZ ;  /* 0x0000001c08167210 */ /* 0x000fca0007f7e0ff */
[----:B------:R-:W-:Y:S01]  /*31ea0*/  IMAD.X R23, R9, 0x1, R29, P3 ;  /* 0x0000000109177824 */ /* 0x000fe200018e061d */
[----:B------:R-:W-:-:S05]  /*31eb0*/  IADD3 R8, P3, R8, R24, RZ ;  /* 0x0000001808087210 */ /* 0x000fca0007f7e0ff */
[----:B------:R-:W-:Y:S01]  /*31ec0*/  IMAD.X R9, R9, 0x1, R69, P3 ;  /* 0x0000000109097824 */ /* 0x000fe200018e0645 */
[----:B------:R-:W-:-:S05]  /*31ed0*/  IADD3 R38, P3, R32, R30, RZ ;  /* 0x0000001e20267210 */ /* 0x000fca0007f7e0ff */
[----:B------:R-:W-:Y:S01]  /*31ee0*/  IMAD.X R39, R25, 0x1, R31, P3 ;  /* 0x0000000119277824 */ /* 0x000fe200018e061f */
[----:B------:R-:W-:-:S05]  /*31ef0*/  IADD3 R36, P3, R32, R20, RZ ;  /* 0x0000001420247210 */ /* 0x000fca0007f7e0ff */
[----:B------:R-:W-:Y:S01]  /*31f00*/  IMAD.X R37, R25, 0x1, R21, P3 ;  /* 0x0000000119257824 */ /* 0x000fe200018e0615 */
[----:B-1----:R-:W-:-:S05]  /*31f10*/  IADD3 R34, P3, R32, R28, RZ ;  /* 0x0000001c20227210 */ /* 0x002fca0007f7e0ff */
[----:B------:R-:W-:Y:S01]  /*31f20*/  IMAD.X R35, R25, 0x1, R29, P3 ;  /* 0x0000000119237824 */ /* 0x000fe200018e061d */
[----:B------:R-:W-:-:S05]  /*31f30*/  IADD3 R32, P3, R32, R24, RZ ;  /* 0x0000001820207210 */ /* 0x000fca0007f7e0ff */
[----:B------:R-:W-:Y:S01]  /*31f40*/  IMAD.X R33, R25, 0x1, R69, P3 ;  /* 0x0000000119217824 */ /* 0x000fe200018e0645 */
[----:B------:R-:W-:Y:S02]  /*31f50*/  SHF.R.S32.HI R25, RZ, 0x1f, R71 ;  /* 0x0000001fff197819 */ /* 0x000fe40000011447 */
[----:B------:R-:W-:Y:S02]  /*31f60*/  IADD3 R30, P3, R71, R30, RZ ;  /* 0x0000001e471e7210 */ /* 0x000fe40007f7e0ff */
[----:B------:R-:W-:-:S03]  /*31f70*/  LOP3.LUT R6, R6, 0xffffdfff, RZ, 0xc0, !PT ;  /* 0xffffdfff06067812 */ /* 0x000fc600078ec0ff */
[----:B------:R-:W-:Y:S01]  /*31f80*/  IMAD.X R31, R25, 0x1, R31, P3 ;  /* 0x00000001191f7824 */ /* 0x000fe200018e061f */
[----:B------:R-:W-:Y:S02]  /*31f90*/  IADD3 R20, P3, R71, R20, RZ ;  /* 0x0000001447147210 */ /* 0x000fe40007f7e0ff */
[----:B------:R-:W-:Y:S02]  /*31fa0*/  @P5 LOP3.LUT R6, R6, 0x2000, RZ, 0xfc, !PT ;  /* 0x0000200006065812 */ /* 0x000fe400078efcff */
[----:B------:R-:W-:Y:S01]  /*31fb0*/  ISETP.LT.AND P5, PT, R217, UR5, !P0 ;  /* 0x00000005d9007c0c */ /* 0x000fe2000c7a1270 */
[----:B------:R-:W-:Y:S01]  /*31fc0*/  IMAD.X R21, R25, 0x1, R21, P3 ;  /* 0x0000000119157824 */ /* 0x000fe200018e0615 */
[----:B------:R-:W-:Y:S01]  /*31fd0*/  LOP3.LUT R6, R6, 0xfffff7ff, RZ, 0xc0, !PT ;  /* 0xfffff7ff06067812 */ /* 0x000fe200078ec0ff */
[----:B------:R-:W-:Y:S01]  /*31fe0*/  ULDC UR5, c[0x0][0x228] ;  /* 0x00008a0000057ab9 */ /* 0x000fe20000000800 */
[----:B------:R-:W-:Y:S02]  /*31ff0*/  IADD3 R28, P3, R71, R28, RZ ;  /* 0x0000001c471c7210 */ /* 0x000fe40007f7e0ff */
[----:B------:R-:W-:-:S02]  /*32000*/  @P4 LOP3.LUT R6, R6, 0x800, RZ, 0xfc, !PT ;  /* 0x0000080006064812 */ /* 0x000fc400078efcff */
[----:B------:R-:W-:Y:S01]  /*32010*/  ISETP.LT.AND P4, PT, R220, UR7, !P0 ;  /* 0x00000007dc007c0c */ /* 0x000fe2000c781270 */
[----:B------:R-:W-:Y:S01]  /*32020*/  IMAD.X R29, R25, 0x1, R29, P3 ;  /* 0x00000001191d7824 */ /* 0x000fe200018e061d */
[----:B------:R-:W-:Y:S01]  /*32030*/  IADD3 R24, P3, R71, R24, RZ ;  /* 0x0000001847187210 */ /* 0x000fe20007f7e0ff */
[----:B------:R-:W-:Y:S02]  /*32040*/  ULDC UR7, c[0x0][0x228] ;  /* 0x00008a0000077ab9 */ /* 0x000fe40000000800 */
[----:B------:R-:W-:Y:S02]  /*32050*/  @P5 LOP3.LUT R7, R7, 0x800000, RZ, 0xfc, !PT ;  /* 0x0080000007075812 */ /* 0x000fe400078efcff */
[----:B------:R-:W-:Y:S01]  /*32060*/  IMAD.X R25, R25, 0x1, R69, P3 ;  /* 0x0000000119197824 */ /* 0x000fe200018e0645 */
[----:B------:R-:W-:Y:S02]  /*32070*/  ISETP.LT.AND P3, PT, R219, UR9, !P0 ;  /* 0x00000009db007c0c */ /* 0x000fe4000c761270 */
[----:B------:R-:W-:Y:S01]  /*32080*/  LOP3.LUT R7, R7, 0xffbfffff, RZ, 0xc0, !PT ;  /* 0xffbfffff07077812 */ /* 0x000fe200078ec0ff */
[----:B------:R-:W-:Y:S01]  /*32090*/  VIADD R69, R216, 0x3 ;  /* 0x00000003d8457836 */ /* 0x000fe20000000000 */
[----:B------:R-:W-:Y:S01]  /*320a0*/  LOP3.LUT R6, R6, 0xfffffffe, RZ, 0xc0, !PT ;  /* 0xfffffffe06067812 */ /* 0x000fe200078ec0ff */
[----:B------:R-:W-:Y:S01]  /*320b0*/  ULDC UR9, c[0x0][0x228] ;  /* 0x00008a0000097ab9 */ /* 0x000fe20000000800 */
[----:B------:R-:W-:-:S02]  /*320c0*/  @P4 LOP3.LUT R7, R7, 0x400000, RZ, 0xfc, !PT ;  /* 0x0040000007074812 */ /* 0x000fc400078efcff */
[----:B------:R-:W-:Y:S01]  /*320d0*/  ISETP.LT.AND P0, PT, R218, UR11, !P0 ;  /* 0x0000000bda007c0c */ /* 0x000fe2000c701270 */
[----:B------:R-:W-:Y:S01]  /*320e0*/  ULDC UR11, c[0x0][0x228] ;  /* 0x00008a00000b7ab9 */ /* 0x000fe20000000800 */
[----:B------:R-:W-:-:S04]  /*320f0*/  LOP3.LUT R7, R7, 0xffdfffff, RZ, 0xc0, !PT ;  /* 0xffdfffff07077812 */ /* 0x000fc800078ec0ff */
[----:B------:R-:W-:-:S04]  /*32100*/  @P3 LOP3.LUT R7, R7, 0x200000, RZ, 0xfc, !PT ;  /* 0x0020000007073812 */ /* 0x000fc800078efcff */
[----:B------:R-:W-:-:S04]  /*32110*/  LOP3.LUT R7, R7, 0xffefffff, RZ, 0xc0, !PT ;  /* 0xffefffff07077812 */ /* 0x000fc800078ec0ff */
[----:B------:R-:W-:Y:S02]  /*32120*/  @P0 LOP3.LUT R7, R7, 0x100000, RZ, 0xfc, !PT ;  /* 0x0010000007070812 */ /* 0x000fe400078efcff */
[----:B------:R-:W-:Y:S01]  /*32130*/  ISETP.GE.AND P0, PT, R217, UR14, PT ;  /* 0x0000000ed9007c0c */ /* 0x000fe2000bf06270 */
[----:B------:R-:W-:-:S03]  /*32140*/  ULDC UR14, c[0x0][0x228] ;  /* 0x00008a00000e7ab9 */ /* 0x000fc60000000800 */
[----:B------:R-:W-:Y:S01]  /*32150*/  ISETP.LT.AND P0, PT, R216, UR13, !P0 ;  /* 0x0000000dd8007c0c */ /* 0x000fe2000c701270 */
[----:B------:R-:W-:Y:S01]  /*32160*/  ULDC UR13, c[0x0][0x228] ;  /* 0x00008a00000d7ab9 */ /* 0x000fe20000000800 */
[----:B------:R-:W-:Y:S01]  /*32170*/  ISETP.LT.AND P3, PT, R220, UR4, !P1 ;  /* 0x00000004dc007c0c */ /* 0x000fe2000cf61270 */
[----:B------:R-:W-:Y:S01]  /*32180*/  ULDC UR4, c[0x0][0x22c] ;  /* 0x00008b0000047ab9 */ /* 0x000fe20000000800 */
[----:B------:R-:W-:Y:S02]  /*32190*/  LOP3.LUT R7, R7, 0xfff7ffff, RZ, 0xc0, !PT ;  /* 0xfff7ffff07077812 */ /* 0x000fe400078ec0ff */
[----:B------:R-:W-:Y:S01]  /*321a0*/  ISETP.LT.AND P4, PT, R219, UR6, !P1 ;  /* 0x00000006db007c0c */ /* 0x000fe2000cf81270 */
[----:B------:R-:W-:-:S06]  /*321b0*/  ULDC UR6, c[0x0][0x228] ;  /* 0x00008a0000067ab9 */ /* 0x000fcc0000000800 */
[----:B------:R-:W-:-:S04]  /*321c0*/  @P0 LOP3.LUT R7, R7, 0x80000, RZ, 0xfc, !PT ;  /* 0x0008000007070812 */ /* 0x000fc800078efcff */
[----:B------:R-:W-:-:S04]  /*321d0*/  LOP3.LUT R7, R7, 0xfffdffff, RZ, 0xc0, !PT ;  /* 0xfffdffff07077812 */ /* 0x000fc800078ec0ff */
[----:B------:R-:W-:Y:S02]  /*321e0*/  @P3 LOP3.LUT R7, R7, 0x20000, RZ, 0xfc, !PT ;  /* 0x0002000007073812 */ /* 0x000fe400078efcff */
[----:B------:R-:W-:Y:S01]  /*321f0*/  ISETP.LT.AND P0, PT, R217, UR8, !P1 ;  /* 0x00000008d9007c0c */ /* 0x000fe2000cf01270 */
[----:B------:R-:W-:Y:S01]  /*32200*/  ULDC UR8, c[0x0][0x228] ;  /* 0x00008a0000087ab9 */ /* 0x000fe20000000800 */
        /* <DEDUP_REMOVED lines=20> */
[----:B------:R-:W-:Y:S02]  /*32350*/  LOP3.LUT R7, R7, 0xffff7fff, RZ, 0xc0, !PT ;  /* 0xffff7fff07077812 */ /* 0x000fe400078ec0ff */
[----:B------:R-:W-:Y:S01]  /*32360*/  ISETP.GE.AND P0, PT, R216, UR15, PT ;  /* 0x0000000fd8007c0c */ /* 0x000fe2000bf06270 */
[----:B------:R-:W-:Y:S01]  /*32370*/  ULDC UR15, c[0x0][0x228] ;  /* 0x00008a00000f7ab9 */ /* 0x000fe20000000800 */
        /* <DEDUP_REMOVED lines=12> */
[----:B------:R-:W-:-:S04]  /*32440*/  @P1 LOP3.LUT R7, R7, 0x800, RZ, 0xfc, !PT ;  /* 0x0000080007071812 */ /* 0x000fc800078efcff */
[----:B------:R-:W-:-:S04]  /*32450*/  LOP3.LUT R7, R7, 0xfffffeff, RZ, 0xc0, !PT ;  /* 0xfffffeff07077812 */ /* 0x000fc800078ec0ff */
[----:B------:R-:W-:Y:S02]  /*32460*/  @P0 LOP3.LUT R7, R7, 0x100, RZ, 0xfc, !PT ;  /* 0x0000010007070812 */ /* 0x000fe400078efcff */
[----:B------:R-:W-:Y:S01]  /*32470*/  ISETP.GE.AND P0, PT, R69, UR4, PT ;  /* 0x0000000445007c0c */ /* 0x000fe2000bf06270 */
[----:B------:R-:W-:Y:S01]  /*32480*/  VIADD R69, R216, 0x4 ;  /* 0x00000004d8457836 */ /* 0x000fe20000000000 */
[----:B------:R-:W-:-:S11]  /*32490*/  ULDC UR4, c[0x0][0x22c] ;  /* 0x00008b0000047ab9 */ /* 0x000fd60000000800 */
[----:B------:R-:W-:Y:S02]  /*324a0*/  @P0 LOP3.LUT R3, R3, 0x200000, RZ, 0xfc, !PT ;  /* 0x0020000003030812 */ /* 0x000fe400078efcff */
[----:B------:R-:W-:Y:S01]  /*324b0*/  ISETP.GE.AND P0, PT, R69, UR4, PT ;  /* 0x0000000445007c0c */ /* 0x000fe2000bf06270 */
[----:B------:R-:W-:Y:S01]  /*324c0*/  VIADD R69, R216, 0x5 ;  /* 0x00000005d8457836 */ /* 0x000fe20000000000 */
[----:B------:R-:W-:Y:S01]  /*324d0*/  LOP3.LUT R3, R3, 0xffefffff, RZ, 0xc0, !PT ;  /* 0xffefffff03037812 */ /* 0x000fe200078ec0ff */
[----:B------:R-:W-:-:S10]  /*324e0*/  ULDC UR4, c[0x0][0x22c] ;  /* 0x00008b0000047ab9 */ /* 0x000fd40000000800 */
        /* <DEDUP_REMOVED lines=421> */
[----:B------:R-:W-:-:S04]  /*33f40*/  ULDC UR4, c[0x0][0x22c] ;  /* 0x00008b0000047ab9 */ /* 0x000fc80000000800 */
        /* <DEDUP_REMOVED lines=17> */
[----:B------:R-:W-:Y:S01]  /*34060*/  ULDC UR4, c[0x0][0x22c] ;  /* 0x00008b0000047ab9 */ /* 0x000fe20000000800 */
[----:B------:R-:W-:-:S03]  /*34070*/  @P0 LOP3.LUT R68, R68, 0x2000, RZ, 0xfc, !PT ;  /* 0x0000200044440812 */ /* 0x000fc600078efcff */
        /* <DEDUP_REMOVED lines=82> */
[----:B------:R-:W-:Y:S01]  /*345a0*/  ULDC UR4, c[0x0][0x22c] ;  /* 0x00008b0000047ab9 */ /* 0x000fe20000000800 */
[----:B------:R-:W-:-:S09]  /*345b0*/  LOP3.LUT R68, R68, 0xffffefff, RZ, 0xc0, !PT ;  /* 0xffffefff44447812 */ /* 0x000fd200078ec0ff */
[----:B------:R-:W-:Y:S02]  /*345c0*/  @P0 LOP3.LUT R6, R6, 0x40, RZ, 0xfc, !PT ;  /* 0x0000004006060812 */ /* 0x000fe400078efcff */
[----:B------:R-:W-:Y:S01]  /*345d0*/  ISETP.GE.AND P0, PT, R69, UR4, PT ;  /* 0x0000000445007c0c */ /* 0x000fe2000bf06270 */
[----:B------:R-:W-:Y:S01]  /*345e0*/  VIADD R69, R216, 0x72 ;  /* 0x00000072d8457836 */ /* 0x000fe20000000000 */
[----:B------:R-:W-:Y:S01]  /*345f0*/  LOP3.LUT R6, R6, 0xffffff7f, RZ, 0xc0, !PT ;  /* 0xffffff7f06067812 */ /* 0x000fe200078ec0ff */
[----:B------:R-:W-:Y:S01]  /*34600*/  ULDC UR4, c[0x0][0x22c] ;  /* 0x00008b0000047ab9 */ /* 0x000fe20000000800 */
[----:B------:R-:W-:-:S04]  /*34610*/  @P1 LOP3.LUT R68, R68, 0x1000, RZ, 0xfc, !PT ;  /* 0x0000100044441812 */ /* 0x000fc800078efcff */
[----:B------:R-:W-:-:S05]  /*34620*/  LOP3.LUT R68, R68, 0xffffbfff, RZ, 0xc0, !PT ;  /* 0xffffbfff44447812 */ /* 0x000fca00078ec0ff */
[----:B------:R-:W-:Y:S02]  /*34630*/  @P0 LOP3.LUT R6, R6, 0x80, RZ, 0xfc, !PT ;  /* 0x0000008006060812 */ /* 0x000fe400078efcff */
[----:B------:R-:W-:Y:S02]  /*34640*/  ISETP.GE.AND P0, PT, R69, UR4, PT ;  /* 0x0000000445007c0c */ /* 0x000fe4000bf06270 */
[----:B------:R-:W-:Y:S01]  /*34650*/  @P2 LOP3.LUT R68, R68, 0x4000, RZ, 0xfc, !PT ;  /* 0x0000400044442812 */ /* 0x000fe200078efcff */
[----:B------:R-:W-:Y:S01]  /*34660*/  VIADD R69, R216, 0x73 ;  /* 0x00000073d8457836 */ /* 0x000fe20000000000 */
[----:B------:R-:W-:Y:S01]  /*34670*/  LOP3.LUT R6, R6, 0xfffffeff, RZ, 0xc0, !PT ;  /* 0xfffffeff06067812 */ /* 0x000fe200078ec0ff */
[----:B------:R-:W-:Y:S01]  /*34680*/  ULDC UR4, c[0x0][0x22c] ;  /* 0x00008b0000047ab9 */ /* 0x000fe20000000800 */
[----:B------:R-:W-:-:S04]  /*34690*/  LOP3.LUT R68, R68, 0xffff7fff, RZ, 0xc0, !PT ;  /* 0xffff7fff44447812 */ /* 0x000fc800078ec0ff */
[----:B------:R-:W-:-:S03]  /*346a0*/  @P3 LOP3.LUT R68, R68, 0x8000, RZ, 0xfc, !PT ;  /* 0x0000800044443812 */ /* 0x000fc600078efcff */
[----:B------:R-:W-:Y:S02]  /*346b0*/  @P0 LOP3.LUT R6, R6, 0x100, RZ, 0xfc, !PT ;  /* 0x0000010006060812 */ /* 0x000fe400078efcff */
[----:B------:R-:W-:Y:S01]  /*346c0*/  ISETP.GE.AND P0, PT, R69, UR4, PT ;  /* 0x0000000445007c0c */ /* 0x000fe2000bf06270 */
[----:B------:R-:W-:Y:S01]  /*346d0*/  VIADD R216, R216, 0x74 ;  /* 0x00000074d8d87836 */ /* 0x000fe20000000000 */
[----:B------:R-:W-:Y:S01]  /*346e0*/  LOP3.LUT R68, R68, 0xfffeffff, RZ, 0xc0, !PT ;  /* 0xfffeffff44447812 */ /* 0x000fe200078ec0ff */
[----:B------:R-:W-:Y:S01]  /*346f0*/  ULDC UR4, c[0x0][0x22c] ;  /* 0x00008b0000047ab9 */ /* 0x000fe20000000800 */
[----:B------:R-:W-:Y:S02]  /*34700*/  LOP3.LUT R6, R6, 0xfffffdff, RZ, 0xc0, !PT ;  /* 0xfffffdff06067812 */ /* 0x000fe400078ec0ff */
[----:B------:R-:W-:Y:S02]  /*34710*/  @P4 LOP3.LUT R68, R68, 0x10000, RZ, 0xfc, !PT ;  /* 0x0001000044444812 */ /* 0x000fe400078efcff */
[----:B------:R-:W-:Y:S01]  /*34720*/  ISETP.GE.AND P4, PT, R216, UR4, PT ;  /* 0x00000004d8007c0c */ /* 0x000fe2000bf86270 */
[----:B------:R-:W-:-:S04]  /*34730*/  ULDC UR4, c[0x0][0x228] ;  /* 0x00008a0000047ab9 */ /* 0x000fc80000000800 */
[----:B------:R-:W-:Y:S02]  /*34740*/  @P0 LOP3.LUT R6, R6, 0x200, RZ, 0xfc, !PT ;  /* 0x0000020006060812 */ /* 0x000fe400078efcff */
[----:B------:R-:W-:Y:S02]  /*34750*/  LOP3.LUT R68, R68, 0xfffdffff, RZ, 0xc0, !PT ;  /* 0xfffdffff44447812 */ /* 0x000fe400078ec0ff */
[----:B------:R-:W-:Y:S02]  /*34760*/  LOP3.LUT R6, R6, 0xfffffbff, RZ, 0xc0, !PT ;  /* 0xfffffbff06067812 */ /* 0x000fe400078ec0ff */
[----:B------:R-:W-:Y:S02]  /*34770*/  LOP3.LUT P3, RZ, R3, 0x200000, RZ, 0xc0, !PT ;  /* 0x0020000003ff7812 */ /* 0x000fe4000786c0ff */
[----:B------:R-:W-:Y:S02]  /*34780*/  @P5 LOP3.LUT R68, R68, 0x20000, RZ, 0xfc, !PT ;  /* 0x0002000044445812 */ /* 0x000fe400078efcff */
[----:B------:R-:W-:-:S02]  /*34790*/  @P4 LOP3.LUT R6, R6, 0x400, RZ, 0xfc, !PT ;  /* 0x0000040006064812 */ /* 0x000fc400078efcff */
[----:B------:R-:W-:Y:S01]  /*347a0*/  ISETP.LT.AND P4, PT, R217, UR12, !P3 ;  /* 0x0000000cd9007c0c */ /* 0x000fe2000df81270 */
[----:B------:R-:W-:Y:S01]  /*347b0*/  ULDC UR12, c[0x0][0x228] ;  /* 0x00008a00000c7ab9 */ /* 0x000fe20000000800 */
[----:B------:R-:W-:Y:S02]  /*347c0*/  LOP3.LUT R68, R68, 0xfffbffff, RZ, 0xc0, !PT ;  /* 0xfffbffff44447812 */ /* 0x000fe400078ec0ff */
[----:B------:R-:W-:Y:S02]  /*347d0*/  LOP3.LUT R7, R7, 0xffffff7f, RZ, 0xc0, !PT ;  /* 0xffffff7f07077812 */ /* 0x000fe400078ec0ff */
[----:B------:R-:W-:Y:S02]  /*347e0*/  @P6 LOP3.LUT R68, R68, 0x40000, RZ, 0xfc, !PT ;  /* 0x0004000044446812 */ /* 0x000fe400078efcff */
[----:B------:R-:W-:Y:S01]  /*347f0*/  ISETP.LT.AND P6, PT, R220, UR4, !P3 ;  /* 0x00000004dc007c0c */ /* 0x000fe2000dfc1270 */
[----:B------:R-:W-:Y:S01]  /*34800*/  ULDC UR4, c[0x0][0x228] ;  /* 0x00008a0000047ab9 */ /* 0x000fe20000000800 */
[----:B------:R-:W-:Y:S01]  /*34810*/  ISETP.LT.AND P5, PT, R219, UR5, !P3 ;  /* 0x00000005db007c0c */ /* 0x000fe2000dfa1270 */
[----:B------:R-:W-:-:S02]  /*34820*/  ULDC UR5, c[0x0][0x228] ;  /* 0x00008a0000057ab9 */ /* 0x000fc40000000800 */
[----:B------:R-:W-:-:S04]  /*34830*/  @P4 LOP3.LUT R7, R7, 0x80, RZ, 0xfc, !PT ;  /* 0x0000008007074812 */ /* 0x000fc800078efcff */
[----:B------:R-:W-:-:S04]  /*34840*/  LOP3.LUT R7, R7, 0xffffffbf, RZ, 0xc0, !PT ;  /* 0xffffffbf07077812 */ /* 0x000fc800078ec0ff */
[----:B------:R-:W-:Y:S02]  /*34850*/  @P6 LOP3.LUT R7, R7, 0x40, RZ, 0xfc, !PT ;  /* 0x0000004007076812 */ /* 0x000fe400078efcff */
[----:B------:R-:W-:Y:S01]  /*34860*/  ISETP.LT.AND P4, PT, R218, UR6, !P3 ;  /* 0x00000006da007c0c */ /* 0x000fe2000df81270 */
[----:B------:R-:W-:Y:S01]  /*34870*/  ULDC UR6, c[0x0][0x228] ;  /* 0x00008a0000067ab9 */ /* 0x000fe20000000800 */
[----:B------:R-:W-:-:S04]  /*34880*/  LOP3.LUT R7, R7, 0xffffffdf, RZ, 0xc0, !PT ;  /* 0xffffffdf07077812 */ /* 0x000fc800078ec0ff */
[----:B------:R-:W-:Y:S02]  /*34890*/  @P5 LOP3.LUT R7, R7, 0x20, RZ, 0xfc, !PT ;  /* 0x0000002007075812 */ /* 0x000fe400078efcff */
[----:B------:R-:W-:Y:S02]  /*348a0*/  LOP3.LUT P2, RZ, R3, 0x100000, RZ, 0xc0, !PT ;  /* 0x0010000003ff7812 */ /* 0x000fe4000784c0ff */
[----:B------:R-:W-:-:S04]  /*348b0*/  LOP3.LUT R7, R7, 0xffffffef, RZ, 0xc0, !PT ;  /* 0xffffffef07077812 */ /* 0x000fc800078ec0ff */
[----:B------:R-:W-:Y:S02]  /*348c0*/  @P4 LOP3.LUT R7, R7, 0x10, RZ, 0xfc, !PT ;  /* 0x0000001007074812 */ /* 0x000fe400078efcff */
        /* <DEDUP_REMOVED lines=21> */
[----:B------:R-:W-:Y:S01]  /*34a20*/  ISETP.LT.AND P5, PT, R219, UR6, !P1 ;  /* 0x00000006db007c0c */ /* 0x000fe2000cfa1270 */
[----:B------:R-:W-:-:S08]  /*34a30*/  ULDC UR6, c[0x0][0x228] ;  /* 0x00008a0000067ab9 */ /* 0x000fd00000000800 */
        /* <DEDUP_REMOVED lines=519> */
[----:B------:R-:W-:Y:S02]  /*36ab0*/  LOP3.LUT R18, R18, 0xfffffff7, RZ, 0xc0, !PT ;  /* 0xfffffff712127812 */ /* 0x000fe400078ec0ff */
[----:B------:R-:W-:Y:S01]  /*36ac0*/  ISETP.LT.AND P6, PT, R219, UR5, !P2 ;  /* 0x00000005db007c0c */ /* 0x000fe2000d7c1270 */
[----:B------:R-:W-:Y:S01]  /*36ad0*/  ULDC UR5, c[0x0][0x228] ;  /* 0x00008a0000057ab9 */ /* 0x000fe20000000800 */
[----:B------:R-:W-:Y:S01]  /*36ae0*/  ISETP.LT.AND P5, PT, R220, UR6, !P2 ;  /* 0x00000006dc007c0c */ /* 0x000fe2000d7a1270 */
[----:B------:R-:W-:-:S06]  /*36af0*/  ULDC UR6, c[0x0][0x228] ;  /* 0x00008a0000067ab9 */ /* 0x000fcc0000000800 */
[----:B------:R-:W-:Y:S02]  /*36b00*/  @P4 LOP3.LUT R18, R18, 0x8, RZ, 0xfc, !PT ;  /* 0x0000000812124812 */ /* 0x000fe400078efcff */
[----:B------:R-:W-:Y:S01]  /*36b10*/  ISETP.LT.AND P4, PT, R217, UR7, !P2 ;  /* 0x00000007d9007c0c */ /* 0x000fe2000d781270 */
[----:B------:R-:W-:Y:S01]  /*36b20*/  ULDC UR7, c[0x0][0x228] ;  /* 0x00008a0000077ab9 */ /* 0x000fe20000000800 */
[----:B------:R-:W-:Y:S02]  /*36b30*/  LOP3.LUT R18, R18, 0xfffffffb, RZ, 0xc0, !PT ;  /* 0xfffffffb12127812 */ /* 0x000fe400078ec0ff */
[----:B------:R-:W-:Y:S02]  /*36b40*/  LOP3.LUT P1, RZ, R0, 0x200000, RZ, 0xc0, !PT ;  /* 0x0020000000ff7812 */ /* 0x000fe4000782c0ff */
[----:B------:R-:W-:Y:S02]  /*36b50*/  @P6 LOP3.LUT R18, R18, 0x4, RZ, 0xfc, !PT ;  /* 0x0000000412126812 */ /* 0x000fe400078efcff */
[----:B------:R-:W-:Y:S01]  /*36b60*/  ISETP.LT.AND P6, PT, R220, UR5, !P1 ;  /* 0x00000005dc007c0c */ /* 0x000fe2000cfc1270 */
[----:B------:R-:W-:Y:S01]  /*36b70*/  ULDC UR5, c[0x0][0x228] ;  /* 0x00008a0000057ab9 */ /* 0x000fe20000000800 */
[----:B------:R-:W-:-:S03]  /*36b80*/  LOP3.LUT R18, R18, 0xfffffffd, RZ, 0xc0, !PT ;  /* 0xfffffffd12127812 */ /* 0x000fc600078ec0ff */
[----:B------:R-:W-:Y:S02]  /*36b90*/  @P4 LOP3.LUT R17, R17, 0x20000000, RZ, 0xfc, !PT ;  /* 0x2000000011114812 */ /* 0x000fe400078efcff */
[----:B------:R-:W-:Y:S01]  /*36ba0*/  ISETP.LT.AND P4, PT, R217, UR4, !P1 ;  /* 0x00000004d9007c0c */ /* 0x000fe2000cf81270 */
[----:B------:R-:W-:Y:S01]  /*36bb0*/  ULDC UR4, c[0x0][0x228] ;  /* 0x00008a0000047ab9 */ /* 0x000fe20000000800 */
[----:B------:R-:W-:Y:S02]  /*36bc0*/  @P5 LOP3.LUT R18, R18, 0x2, RZ, 0xfc, !PT ;  /* 0x0000000212125812 */ /* 0x000fe400078efcff */
[----:B------:R-:W-:Y:S01]  /*36bd0*/  ISETP.LT.AND P5, PT, R219, UR6, !P1 ;  /* 0x00000006db007c0c */ /* 0x000fe2000cfa1270 */
[----:B------:R-:W-:Y:S01]  /*36be0*/  ULDC UR6, c[0x0][0x228] ;  /* 0x00008a0000067ab9 */ /* 0x000fe20000000800 */
[----:B------:R-:W-:Y:S02]  /*36bf0*/  LOP3.LUT R17, R17, 0x7fffffff, RZ, 0xc0, !PT ;  /* 0x7fffffff11117812 */ /* 0x000fe400078ec0ff */
[----:B------:R-:W-:-:S02]  /*36c00*/  LOP3.LUT R18, R18, 0xfffffffe, RZ, 0xc0, !PT ;  /* 0xfffffffe12127812 */ /* 0x000fc400078ec0ff */
[----:B------:R-:W-:-:S03]  /*36c10*/  @P6 LOP3.LUT R17, R17, 0x80000000, RZ, 0xfc, !PT ;  /* 0x8000000011116812 */ /* 0x000fc600078efcff */
        /* <DEDUP_REMOVED lines=516> */
[----:B------:R-:W-:-:S04]  /*38c60*/  @P4 LOP3.LUT R14, R14, 0x10, RZ, 0xfc, !PT ;  /* 0x000000100e0e4812 */ /* 0x000fc800078efcff */
[----:B------:R-:W-:Y:S02]  /*38c70*/  LOP3.LUT R14, R14, 0xfffffff7, RZ, 0xc0, !PT ;  /* 0xfffffff70e0e7812 */ /* 0x000fe400078ec0ff */
[----:B------:R-:W-:Y:S01]  /*38c80*/  ISETP.LT.AND P5, PT, R220, UR5, !P3 ;  /* 0x00000005dc007c0c */ /* 0x000fe2000dfa1270 */
[----:B------:R-:W-:Y:S01]  /*38c90*/  ULDC UR5, c[0x0][0x228] ;  /* 0x00008a0000057ab9 */ /* 0x000fe20000000800 */
[----:B------:R-:W-:Y:S02]  /*38ca0*/  @P6 LOP3.LUT R14, R14, 0x8, RZ, 0xfc, !PT ;  /* 0x000000080e0e6812 */ /* 0x000fe400078efcff */
[----:B------:R-:W-:Y:S02]  /*38cb0*/  LOP3.LUT P6, RZ, R5, 0x40, RZ, 0xc0, !PT ;  /* 0x0000004005ff7812 */ /* 0x000fe400078cc0ff */
[----:B------:R-:W-:Y:S01]  /*38cc0*/  ISETP.LT.AND P4, PT, R219, UR6, !P3 ;  /* 0x00000006db007c0c */ /* 0x000fe2000df81270 */
[----:B------:R-:W-:Y:S01]  /*38cd0*/  ULDC UR6, c[0x0][0x228] ;  /* 0x00008a0000067ab9 */ /* 0x000fe20000000800 */
[----:B------:R-:W-:-:S02]  /*38ce0*/  LOP3.LUT R14, R14, 0xfffffffb, RZ, 0xc0, !PT ;  /* 0xfffffffb0e0e7812 */ /* 0x000fc400078ec0ff */
[----:B------:R-:W-:Y:S02]  /*38cf0*/  LOP3.LUT R68, R68, 0xfff7ffff, RZ, 0xc0, !PT ;  /* 0xfff7ffff44447812 */ /* 0x000fe400078ec0ff */
[----:B------:R-:W-:Y:S02]  /*38d00*/  LOP3.LUT P2, RZ, R5, 0x80000, RZ, 0xc0, !PT ;  /* 0x0008000005ff7812 */ /* 0x000fe4000784c0ff */
[----:B------:R-:W-:Y:S02]  /*38d10*/  @P5 LOP3.LUT R14, R14, 0x4, RZ, 0xfc, !PT ;  /* 0x000000040e0e5812 */ /* 0x000fe400078efcff */
[----:B------:R-:W-:Y:S01]  /*38d20*/  ISETP.LT.AND P5, PT, R217, UR4, !P2 ;  /* 0x00000004d9007c0c */ /* 0x000fe2000d7a1270 */
[----:B------:R-:W-:Y:S01]  /*38d30*/  ULDC UR4, c[0x0][0x228] ;  /* 0x00008a0000047ab9 */ /* 0x000fe20000000800 */
[----:B------:R-:W-:Y:S02]  /*38d40*/  @P6 LOP3.LUT R68, R68, 0x80000, RZ, 0xfc, !PT ;  /* 0x0008000044446812 */ /* 0x000fe400078efcff */
[----:B------:R-:W-:-:S02]  /*38d50*/  LOP3.LUT P6, RZ, R5, 0x80, RZ, 0xc0, !PT ;  /* 0x0000008005ff7812 */ /* 0x000fc400078cc0ff */
[----:B------:R-:W-:Y:S01]  /*38d60*/  ISETP.LT.AND P3, PT, R218, UR7, !P3 ;  /* 0x00000007da007c0c */ /* 0x000fe2000df61270 */
[----:B------:R-:W-:Y:S01]  /*38d70*/  ULDC UR7, c[0x0][0x228] ;  /* 0x00008a0000077ab9 */ /* 0x000fe20000000800 */
[----:B------:R-:W-:Y:S02]  /*38d80*/  LOP3.LUT R14, R14, 0xfffffffd, RZ, 0xc0, !PT ;  /* 0xfffffffd0e0e7812 */ /* 0x000fe400078ec0ff */
[----:B------:R-:W-:Y:S02]  /*38d90*/  LOP3.LUT R68, R68, 0xffefffff, RZ, 0xc0, !PT ;  /* 0xffefffff44447812 */ /* 0x000fe400078ec0ff */
[----:B------:R-:W-:Y:S02]  /*38da0*/  @P4 LOP3.LUT R14, R14, 0x2, RZ, 0xfc, !PT ;  /* 0x000000020e0e4812 */ /* 0x000fe400078efcff */
[----:B------:R-:W-:Y:S01]  /*38db0*/  ISETP.LT.AND P4, PT, R220, UR5, !P2 ;  /* 0x00000005dc007c0c */ /* 0x000fe2000d781270 */
[----:B------:R-:W-:Y:S01]  /*38dc0*/  ULDC UR5, c[0x0][0x228] ;  /* 0x00008a0000057ab9 */ /* 0x000fe20000000800 */
[----:B------:R-:W-:-:S02]  /*38dd0*/  LOP3.LUT R14, R14, 0xfffffffe, RZ, 0xc0, !PT ;  /* 0xfffffffe0e0e7812 */ /* 0x000fc400078ec0ff */
[----:B------:R-:W-:Y:S02]  /*38de0*/  @P5 LOP3.LUT R13, R13, 0x80000000, RZ, 0xfc, !PT ;  /* 0x800000000d0d5812 */ /* 0x000fe400078efcff */
[----:B------:R-:W-:Y:S02]  /*38df0*/  @P6 LOP3.LUT R68, R68, 0x100000, RZ, 0xfc, !PT ;  /* 0x0010000044446812 */ /* 0x000fe400078efcff */
[----:B------:R-:W-:Y:S02]  /*38e00*/  LOP3.LUT P6, RZ, R5, 0x100, RZ, 0xc0, !PT ;  /* 0x0000010005ff7812 */ /* 0x000fe400078cc0ff */
[----:B------:R-:W-:Y:S02]  /*38e10*/  @P3 LOP3.LUT R14, R14, 0x1, RZ, 0xfc, !PT ;  /* 0x000000010e0e3812 */ /* 0x000fe400078efcff */
[----:B------:R-:W-:Y:S01]  /*38e20*/  ISETP.LT.AND P3, PT, R219, UR6, !P2 ;  /* 0x00000006db007c0c */ /* 0x000fe2000d761270 */
[----:B------:R-:W-:Y:S01]  /*38e30*/  ULDC UR6, c[0x0][0x228] ;  /* 0x00008a0000067ab9 */ /* 0x000fe20000000800 */
[----:B------:R-:W-:-:S02]  /*38e40*/  LOP3.LUT R13, R13, 0xbfffffff, RZ, 0xc0, !PT ;  /* 0xbfffffff0d0d7812 */ /* 0x000fc400078ec0ff */
[----:B------:R-:W-:Y:S02]  /*38e50*/  LOP3.LUT R68, R68, 0xffdfffff, RZ, 0xc0, !PT ;  /* 0xffdfffff44447812 */ /* 0x000fe400078ec0ff */
[----:B------:R-:W-:Y:S02]  /*38e60*/  @P4 LOP3.LUT R13, R13, 0x40000000, RZ, 0xfc, !PT ;  /* 0x400000000d0d4812 */ /* 0x000fe400078efcff */
[----:B------:R-:W-:Y:S01]  /*38e70*/  ISETP.LT.AND P2, PT, R218, UR7, !P2 ;  /* 0x00000007da007c0c */ /* 0x000fe2000d741270 */
[----:B------:R-:W-:Y:S01]  /*38e80*/  ULDC UR7, c[0x0][0x228] ;  /* 0x00008a0000077ab9 */ /* 0x000fe20000000800 */
[----:B------:R-:W-:Y:S02]  /*38e90*/  LOP3.LUT R13, R13, 0xdfffffff, RZ, 0xc0, !PT ;  /* 0xdfffffff0d0d7812 */ /* 0x000fe400078ec0ff */
[----:B------:R-:W-:Y:S02]  /*38ea0*/  @P6 LOP3.LUT R68, R68, 0x200000, RZ, 0xfc, !PT ;  /* 0x0020000044446812 */ /* 0x000fe400078efcff */
[----:B------:R-:W-:-:S02]  /*38eb0*/  LOP3.LUT P1, RZ, R5, 0x40000, RZ, 0xc0, !PT ;  /* 0x0004000005ff7812 */ /* 0x000fc4000782c0ff */
[----:B------:R-:W-:Y:S02]  /*38ec0*/  LOP3.LUT P6, RZ, R5, 0x200, RZ, 0xc0, !PT ;  /* 0x0000020005ff7812 */ /* 0x000fe400078cc0ff */
[----:B------:R-:W-:Y:S02]  /*38ed0*/  @P3 LOP3.LUT R13, R13, 0x20000000, RZ, 0xfc, !PT ;  /* 0x200000000d0d3812 */ /* 0x000fe400078efcff */
[----:B------:R-:W-:Y:S01]  /*38ee0*/  ISETP.LT.AND P4, PT, R217, UR4, !P1 ;  /* 0x00000004d9007c0c */ /* 0x000fe2000cf81270 */
[----:B------:R-:W-:Y:S01]  /*38ef0*/  ULDC UR4, c[0x0][0x228] ;  /* 0x00008a0000047ab9 */ /* 0x000fe20000000800 */
[----:B------:R-:W-:Y:S02]  /*38f00*/  LOP3.LUT R13, R13, 0xefffffff, RZ, 0xc0, !PT ;  /* 0xefffffff0d0d7812 */ /* 0x000fe400078ec0ff */
[----:B------:R-:W-:Y:S02]  /*38f10*/  LOP3.LUT R68, R68, 0xffbfffff, RZ, 0xc0, !PT ;  /* 0xffbfffff44447812 */ /* 0x000fe400078ec0ff */
[----:B------:R-:W-:-:S02]  /*38f20*/  @P2 LOP3.LUT R13, R13, 0x10000000, RZ, 0xfc, !PT ;  /* 0x100000000d0d2812 */ /* 0x000fc400078efcff */
[----:B------:R-:W-:Y:S01]  /*38f30*/  ISETP.LT.AND P3, PT, R220, UR5, !P1 ;  /* 0x00000005dc007c0c */ /* 0x000fe2000cf61270 */
[----:B------:R-:W-:Y:S01]  /*38f40*/  ULDC UR5, c[0x0][0x228] ;  /* 0x00008a0000057ab9 */ /* 0x000fe20000000800 */
[----:B------:R-:W-:Y:S02]  /*38f50*/  LOP3.LUT R13, R13, 0xf7ffffff, RZ, 0xc0, !PT ;  /* 0xf7ffffff0d0d7812 */ /* 0x000fe400078ec0ff */
        /* <DEDUP_REMOVED lines=10> */
[----:B------:R-:W-:Y:S02]  /*39000*/  @P6 LOP3.LUT R68, R68, 0x800000, RZ, 0xfc, !PT ;  /* 0x0080000044446812 */ /* 0x000fe400078efcff */
[----:B------:R-:W-:Y:S02]  /*39010*/  LOP3.LUT P6, RZ, R5, 0x800, RZ, 0xc0, !PT ;  /* 0x0000080005ff7812 */ /* 0x000fe400078cc0ff */
[----:B------:R-:W-:-:S04]  /*39020*/  LOP3.LUT R13, R13, 0xfdffffff, RZ, 0xc0, !PT ;  /* 0xfdffffff0d0d7812 */ /* 0x000fc800078ec0ff */
        /* <DEDUP_REMOVED lines=8> */
[----:B------:R-:W-:Y:S02]  /*390b0*/  LOP3.LUT P6, RZ, R5, 0x1000, RZ, 0xc0, !PT ;  /* 0x0000100005ff7812 */ /* 0x000fe400078cc0ff */
[----:B------:R-:W-:Y:S01]  /*390c0*/  ISETP.LT.AND P3, PT, R220, UR5, !P0 ;  /* 0x00000005dc007c0c */ /* 0x000fe2000c761270 */
[----:B------:R-:W-:Y:S01]  /*390d0*/  ULDC UR5, c[0x0][0x228] ;  /* 0x00008a0000057ab9 */ /* 0x000fe20000000800 */
[----:B------:R-:W-:Y:S02]  /*390e0*/  LOP3.LUT R13, R13, 0xff7fffff, RZ, 0xc0, !PT ;  /* 0xff7fffff0d0d7812 */ /* 0x000fe400078ec0ff */
[----:B------:R-:W-:Y:S02]  /*390f0*/  LOP3.LUT R68, R68, 0xfdffffff, RZ, 0xc0, !PT ;  /* 0xfdffffff44447812 */ /* 0x000fe400078ec0ff */
[----:B------:R-:W-:Y:S01]  /*39100*/  ISETP.LT.AND P2, PT, R219, UR6, !P0 ;  /* 0x00000006db007c0c */ /* 0x000fe2000c741270 */
[----:B------:R-:W-:-:S02]  /*39110*/  ULDC UR6, c[0x0][0x228] ;  /* 0x00008a0000067ab9 */ /* 0x000fc40000000800 */
[----:B------:R-:W-:Y:S02]  /*39120*/  @P1 LOP3.LUT R13, R13, 0x800000, RZ, 0xfc, !PT ;  /* 0x008000000d0d1812 */ /* 0x000fe400078efcff */
[----:B------:R-:W-:Y:S02]  /*39130*/  @P6 LOP3.LUT R68, R68, 0x2000000, RZ, 0xfc, !PT ;  /* 0x0200000044446812 */ /* 0x000fe400078efcff */
[----:B------:R-:W-:Y:S02]  /*39140*/  LOP3.LUT P6, RZ, R5, 0x2000, RZ, 0xc0, !PT ;  /* 0x0000200005ff7812 */ /* 0x000fe400078cc0ff */
[----:B------:R-:W-:Y:S02]  /*39150*/  LOP3.LUT R13, R13, 0xffbfffff, RZ, 0xc0, !PT ;  /* 0xffbfffff0d0d7812 */ /* 0x000fe400078ec0ff */
[----:B------:R-:W-:Y:S02]  /*39160*/  LOP3.LUT R68, R68, 0xfbffffff, RZ, 0xc0, !PT ;  /* 0xfbffffff44447812 */ /* 0x000fe400078ec0ff */
[----:B------:R-:W-:-:S02]  /*39170*/  @P3 LOP3.LUT R13, R13, 0x400000, RZ, 0xfc, !PT ;  /* 0x004000000d0d3812 */ /* 0x000fc400078efcff */
[----:B------:R-:W-:Y:S01]  /*39180*/  ISETP.LT.AND P1, PT, R218, UR7, !P0 ;  /* 0x00000007da007c0c */ /* 0x000fe2000c721270 */
[----:B------:R-:W-:Y:S01]  /*39190*/  ULDC UR7, c[0x0][0x228] ;  /* 0x00008a0000077ab9 */ /* 0x000fe20000000800 */
[----:B------:R-:W-:-:S03]  /*391a0*/  LOP3.LUT R13, R13, 0xffdfffff, RZ, 0xc0, !PT ;  /* 0xffdfffff0d0d7812 */ /* 0x000fc600078ec0ff */
[----:B------:R-:W-:Y:S02]  /*391b0*/  @P6 LOP3.LUT R68, R68, 0x4000000, RZ, 0xfc, !PT ;  /* 0x0400000044446812 */ /* 0x000fe400078efcff */
[----:B------:R-:W-:Y:S02]  /*391c0*/  LOP3.LUT P6, RZ, R5, 0x4000, RZ, 0xc0, !PT ;  /* 0x0000400005ff7812 */ /* 0x000fe400078cc0ff */
[----:B------:R-:W-:Y:S02]  /*391d0*/  @P2 LOP3.LUT R13, R13, 0x200000, RZ, 0xfc, !PT ;  /* 0x002000000d0d2812 */ /* 0x000fe400078efcff */
[----:B------:R-:W-:Y:S02]  /*391e0*/  LOP3.LUT P0, RZ, R5, 0x10000, RZ, 0xc0, !PT ;  /* 0x0001000005ff7812 */ /* 0x000fe4000780c0ff */
[----:B------:R-:W-:Y:S02]  /*391f0*/  LOP3.LUT R13, R13, 0xffefffff, RZ, 0xc0, !PT ;  /* 0xffefffff0d0d7812 */ /* 0x000fe400078ec0ff */
[----:B------:R-:W-:-:S02]  /*39200*/  LOP3.LUT R68, R68, 0xf7ffffff, RZ, 0xc0, !PT ;  /* 0xf7ffffff44447812 */ /* 0x000fc400078ec0ff */
[----:B------:R-:W-:Y:S02]  /*39210*/  @P1 LOP3.LUT R13, R13, 0x100000, RZ, 0xfc, !PT ;  /* 0x001000000d0d1812 */ /* 0x000fe400078efcff */
[----:B------:R-:W-:Y:S01]  /*39220*/  ISETP.LT.AND P1, PT, R217, UR44, !P0 ;  /* 0x0000002cd9007c0c */ /* 0x000fe2000c721270 */
[----:B------:R-:W-:Y:S01]  /*39230*/  ULDC UR44, c[0x0][0x228] ;  /* 0x00008a00002c7ab9 */ /* 0x000fe20000000800 */
[----:B------:R-:W-:Y:S02]  /*39240*/  @P6 LOP3.LUT R68, R68, 0x8000000, RZ, 0xfc, !PT ;  /* 0x0800000044446812 */ /* 0x000fe400078efcff */
[----:B------:R-:W-:Y:S02]  /*39250*/  LOP3.LUT P6, RZ, R5, 0x8000, RZ, 0xc0, !PT ;  /* 0x0000800005ff7812 */ /* 0x000fe400078cc0ff */
[----:B------:R-:W-:Y:S02]  /*39260*/  LOP3.LUT R13, R13, 0xfff7ffff, RZ, 0xc0, !PT ;  /* 0xfff7ffff0d0d7812 */ /* 0x000fe400078ec0ff */
[----:B------:R-:W-:Y:S01]  /*39270*/  ISETP.LT.AND P6, PT, R217, UR43, !P6 ;  /* 0x0000002bd9007c0c */ /* 0x000fe2000f7c1270 */
[----:B------:R-:W-:-:S04]  /*39280*/  ULDC UR43, c[0x0][0x228] ;  /* 0x00008a00002b7ab9 */ /* 0x000fc80000000800 */
[----:B------:R-:W-:-:S04]  /*39290*/  @P1 LOP3.LUT R13, R13, 0x80000, RZ, 0xfc, !PT ;  /* 0x000800000d0d1812 */ /* 0x000fc800078efcff */
[----:B------:R-:W-:-:S04]  /*392a0*/  LOP3.LUT R13, R13, 0xfffeffff, RZ, 0xc0, !PT ;  /* 0xfffeffff0d0d7812 */ /* 0x000fc800078ec0ff */
[----:B------:R-:W-:Y:S02]  /*392b0*/  @P6 LOP3.LUT R13, R13, 0x10000, RZ, 0xfc, !PT ;  /* 0x000100000d0d6812 */ /* 0x000fe400078efcff */
[----:B------:R-:W-:-:S04]  /*392c0*/  LOP3.LUT P6, RZ, R68, 0x8000000, RZ, 0xc0, !PT ;  /* 0x0800000044ff7812 */ /* 0x000fc800078cc0ff */
[----:B------:R-:W-:Y:S01]  /*392d0*/  ISETP.LT.AND P6, PT, R217, UR42, !P6 ;  /* 0x0000002ad9007c0c */ /* 0x000fe2000f7c1270 */
[----:B------:R-:W-:Y:S01]  /*392e0*/  ULDC UR42, c[0x0][0x228] ;  /* 0x00008a00002a7ab9 */ /* 0x000fe20000000800 */
[----:B------:R-:W-:-:S11]  /*392f0*/  LOP3.LUT R13, R13, 0xffffdfff, RZ, 0xc0, !PT ;  /* 0xffffdfff0d0d7812 */ /* 0x000fd600078ec0ff */
        /* <DEDUP_REMOVED lines=23> */
[----:B------:R-:W-:-:S12]  /*39470*/  ULDC UR37, c[0x0][0x228] ;  /* 0x00008a0000257ab9 */ /* 0x000fd80000000800 */
        /* <DEDUP_REMOVED lines=9> */
[----:B------:R-:W-:Y:S02]  /*39510*/  LOP3.LUT R12, R12, 0xfeffffff, RZ, 0xc0, !PT ;  /* 0xfeffffff0c0c7812 */ /* 0x000fe400078ec0ff */
[----:B------:R-:W-:-:S09]  /*39520*/  LOP3.LUT P5, RZ, R5, 0x20, RZ, 0xc0, !PT ;  /* 0x0000002005ff7812 */ /* 0x000fd200078ac0ff */
[----:B------:R-:W-:Y:S02]  /*39530*/  @P6 LOP3.LUT R12, R12, 0x1000000, RZ, 0xfc, !PT ;  /* 0x010000000c0c6812 */ /* 0x000fe400078efcff */
[----:B------:R-:W-:-:S04]  /*39540*/  LOP3.LUT P6, RZ, R68, 0x80000, RZ, 0xc0, !PT ;  /* 0x0008000044ff7812 */ /* 0x000fc800078cc0ff */
[C---:B------:R-:W-:Y:S01]  /*39550*/  ISETP.LT.AND P6, PT, R217.reuse, UR34, !P6 ;  /* 0x00000022d9007c0c */ /* 0x040fe2000f7c1270 */
[----:B------:R-:W-:Y:S01]  /*39560*/  ULDC UR34, c[0x0][0x228] ;  /* 0x00008a0000227ab9 */ /* 0x000fe20000000800 */
[----:B------:R-:W-:Y:S01]  /*39570*/  ISETP.LT.AND P5, PT, R217, UR33, !P5 ;  /* 0x00000021d9007c0c */ /* 0x000fe2000efa1270 */
[----:B------:R-:W-:Y:S01]  /*39580*/  ULDC UR33, c[0x0][0x228] ;  /* 0x00008a0000217ab9 */ /* 0x000fe20000000800 */
[----:B------:R-:W-:Y:S02]  /*39590*/  LOP3.LUT R12, R12, 0xffdfffff, RZ, 0xc0, !PT ;  /* 0xffdfffff0c0c7812 */ /* 0x000fe400078ec0ff */
[----:B------:R-:W-:-:S04]  /*395a0*/  LOP3.LUT P4, RZ, R5, 0x10, RZ, 0xc0, !PT ;  /* 0x0000001005ff7812 */ /* 0x000fc8000788c0ff */
[----:B------:R-:W-:Y:S01]  /*395b0*/  ISETP.LT.AND P4, PT, R217, UR32, !P4 ;  /* 0x00000020d9007c0c */ /* 0x000fe2000e781270 */
[----:B------:R-:W-:Y:S02]  /*395c0*/  ULDC UR32, c[0x0][0x228] ;  /* 0x00008a0000207ab9 */ /* 0x000fe40000000800 */
[----:B------:R-:W-:-:S04]  /*395d0*/  @P6 LOP3.LUT R12, R12, 0x200000, RZ, 0xfc, !PT ;  /* 0x002000000c0c6812 */ /* 0x000fc800078efcff */
[----:B------:R-:W-:Y:S02]  /*395e0*/  LOP3.LUT R12, R12, 0xfffbffff, RZ, 0xc0, !PT ;  /* 0xfffbffff0c0c7812 */ /* 0x000fe400078ec0ff */
[----:B------:R-:W-:Y:S02]  /*395f0*/  LOP3.LUT P3, RZ, R5, 0x8, RZ, 0xc0, !PT ;  /* 0x0000000805ff7812 */ /* 0x000fe4000786c0ff */
[----:B------:R-:W-:Y:S02]  /*39600*/  @P5 LOP3.LUT R12, R12, 0x40000, RZ, 0xfc, !PT ;  /* 0x000400000c0c5812 */ /* 0x000fe400078efcff */
[----:B------:R-:W-:Y:S01]  /*39610*/  ISETP.LT.AND P3, PT, R217, UR31, !P3 ;  /* 0x0000001fd9007c0c */ /* 0x000fe2000df61270 */
[----:B------:R-:W-:Y:S01]  /*39620*/  ULDC UR31, c[0x0][0x228] ;  /* 0x00008a00001f7ab9 */ /* 0x000fe20000000800 */
[----:B------:R-:W-:Y:S02]  /*39630*/  LOP3.LUT R12, R12, 0xffff7fff, RZ, 0xc0, !PT ;  /* 0xffff7fff0c0c7812 */ /* 0x000fe400078ec0ff */
[----:B------:R-:W-:-:S02]  /*39640*/  LOP3.LUT P2, RZ, R5, 0x4, RZ, 0xc0, !PT ;  /* 0x0000000405ff7812 */ /* 0x000fc4000784c0ff */
        /* <DEDUP_REMOVED lines=8> */
[----:B------:R-:W-:-:S02]  /*396d0*/  LOP3.LUT R12, R12, 0xfffffdff, RZ, 0xc0, !PT ;  /* 0xfffffdff0c0c7812 */ /* 0x000fc400078ec0ff */
[----:B------:R-:W-:Y:S02]  /*396e0*/  LOP3.LUT P1, RZ, R5, 0x1, RZ, 0xc0, !PT ;  /* 0x0000000105ff7812 */ /* 0x000fe4000782c0ff */
        /* <DEDUP_REMOVED lines=10> */
[----:B------:R-:W-:-:S03]  /*39790*/  LOP3.LUT R12, R12, 0xfffffffe, RZ, 0xc0, !PT ;  /* 0xfffffffe0c0c7812 */ /* 0x000fc600078ec0ff */
[----:B------:R-:W-:-:S08]  /*397a0*/  @P0 LOP3.LUT R70, R70, 0x1000, RZ, 0xfc, !PT ;  /* 0x0000100046460812 */ /* 0x000fd000078efcff */
[----:B------:R-:W-:Y:S02]  /*397b0*/  @P1 LOP3.LUT R12, R12, 0x1, RZ, 0xfc, !PT ;  /* 0x000000010c0c1812 */ /* 0x000fe400078efcff */
[----:B------:R-:W-:Y:S02]  /*397c0*/  LOP3.LUT P1, RZ, R68, 0x1000, RZ, 0xc0, !PT ;  /* 0x0000100044ff7812 */ /* 0x000fe4000782c0ff */
[----:B------:R-:W-:Y:S02]  /*397d0*/  LOP3.LUT R70, R70, 0xfffff7ff, RZ, 0xc0, !PT ;  /* 0xfffff7ff46467812 */ /* 0x000fe400078ec0ff */
[----:B------:R-:W-:Y:S01]  /*397e0*/  ISETP.LT.AND P0, PT, R217, UR26, !P1 ;  /* 0x0000001ad9007c0c */ /* 0x000fe2000cf01270 */
[----:B------:R-:W-:-:S08]  /*397f0*/  ULDC UR26, c[0x0][0x228] ;  /* 0x00008a00001a7ab9 */ /* 0x000fd00000000800 */
[----:B------:R-:W-:Y:S02]  /*39800*/  @P1 LOP3.LUT R70, R70, 0x800, RZ, 0xfc, !PT ;  /* 0x0000080046461812 */ /* 0x000fe400078efcff */
[----:B------:R-:W-:Y:S02]  /*39810*/  LOP3.LUT P1, RZ, R3, 0x10000000, RZ, 0xc0, !PT ;  /* 0x1000000003ff7812 */ /* 0x000fe4000782c0ff */
[C---:B------:R-:W-:Y:S02]  /*39820*/  LOP3.LUT P6, RZ, R68.reuse, 0x40000, RZ, 0xc0, !PT ;  /* 0x0004000044ff7812 */ /* 0x040fe400078cc0ff */
[C---:B------:R-:W-:Y:S02]  /*39830*/  LOP3.LUT P5, RZ, R68.reuse, 0x20000, RZ, 0xc0, !PT ;  /* 0x0002000044ff7812 */ /* 0x040fe400078ac0ff */
[C---:B------:R-:W-:Y:S02]  /*39840*/  LOP3.LUT P4, RZ, R68.reuse, 0x10000, RZ, 0xc0, !PT ;  /* 0x0001000044ff7812 */ /* 0x040fe4000788c0ff */
[----:B------:R-:W-:-:S02]  /*39850*/  LOP3.LUT P3, RZ, R68, 0x8000, RZ, 0xc0, !PT ;  /* 0x0000800044ff7812 */ /* 0x000fc4000786c0ff */
[C---:B------:R-:W-:Y:S02]  /*39860*/  LOP3.LUT P2, RZ, R68.reuse, 0x4000, RZ, 0xc0, !PT ;  /* 0x0000400044ff7812 */ /* 0x040fe4000784c0ff */
[----:B------:R-:W-:-:S04]  /*39870*/  LOP3.LUT R68, R68, 0xfffffbff, RZ, 0xc0, !PT ;  /* 0xfffffbff44447812 */ /* 0x000fc800078ec0ff */
[----:B------:R-:W-:Y:S02]  /*39880*/  @P1 LOP3.LUT R68, R68, 0x400, RZ, 0xfc, !PT ;  /* 0x0000040044441812 */ /* 0x000fe400078efcff */
[----:B------:R-:W-:Y:S02]  /*39890*/  LOP3.LUT P1, RZ, R3, 0x400000, RZ, 0xc0, !PT ;  /* 0x0040000003ff7812 */ /* 0x000fe4000782c0ff */
[----:B------:R-:W-:Y:S02]  /*398a0*/  @P0 LOP3.LUT R10, R10, 0x20000000, RZ, 0xfc, !PT ;  /* 0x200000000a0a0812 */ /* 0x000fe400078efcff */
[----:B------:R-:W-:Y:S01]  /*398b0*/  ISETP.LT.AND P0, PT, R217, UR25, !P2 ;  /* 0x00000019d9007c0c */ /* 0x000fe2000d701270 */
[----:B------:R-:W-:Y:S01]  /*398c0*/  ULDC UR25, c[0x0][0x228] ;  /* 0x00008a0000197ab9 */ /* 0x000fe20000000800 */
[----:B------:R-:W-:Y:S02]  /*398d0*/  LOP3.LUT R68, R68, 0xfffff7ff, RZ, 0xc0, !PT ;  /* 0xfffff7ff44447812 */ /* 0x000fe400078ec0ff */
[----:B------:R-:W-:-:S05]  /*398e0*/  LOP3.LUT R10, R10, 0xfbffffff, RZ, 0xc0, !PT ;  /* 0xfbffffff0a0a7812 */ /* 0x000fca00078ec0ff */
[----:B------:R-:W-:Y:S02]  /*398f0*/  @P1 LOP3.LUT R68, R68, 0x800, RZ, 0xfc, !PT ;  /* 0x0000080044441812 */ /* 0x000fe400078efcff */
[----:B------:R-:W-:Y:S01]  /*39900*/  ISETP.LT.AND P1, PT, R217, UR24, !P3 ;  /* 0x00000018d9007c0c */ /* 0x000fe2000df21270 */
[----:B------:R-:W-:Y:S01]  /*39910*/  ULDC UR24, c[0x0][0x228] ;  /* 0x00008a0000187ab9 */ /* 0x000fe20000000800 */
[----:B------:R-:W-:-:S04]  /*39920*/  @P0 LOP3.LUT R10, R10, 0x4000000, RZ, 0xfc, !PT ;  /* 0x040000000a0a0812 */ /* 0x000fc800078efcff */
[----:B------:R-:W-:-:S07]  /*39930*/  LOP3.LUT R10, R10, 0xff7fffff, RZ, 0xc0, !PT ;  /* 0xff7fffff0a0a7812 */ /* 0x000fce00078ec0ff */
[----:B------:R-:W-:Y:S02]  /*39940*/  @P1 LOP3.LUT R10, R10, 0x800000, RZ, 0xfc, !PT ;  /* 0x008000000a0a1812 */ /* 0x000fe400078efcff */
[----:B------:R-:W-:Y:S01]  /*39950*/  ISETP.LT.AND P1, PT, R217, UR23, !P4 ;  /* 0x00000017d9007c0c */ /* 0x000fe2000e721270 */
[----:B------:R-:W-:Y:S01]  /*39960*/  ULDC UR23, c[0x0][0x228] ;  /* 0x00008a0000177ab9 */ /* 0x000fe20000000800 */
[----:B------:R-:W-:Y:S02]  /*39970*/  LOP3.LUT R10, R10, 0xffefffff, RZ, 0xc0, !PT ;  /* 0xffefffff0a0a7812 */ /* 0x000fe400078ec0ff */
[----:B------:R-:W-:-:S04]  /*39980*/  LOP3.LUT R70, R70, 0xffffdfff, RZ, 0xc0, !PT ;  /* 0xffffdfff46467812 */ /* 0x000fc800078ec0ff */
[----:B------:R-:W-:-:S05]  /*39990*/  @P2 LOP3.LUT R70, R70, 0x2000, RZ, 0xfc, !PT ;  /* 0x0000200046462812 */ /* 0x000fca00078efcff */
[----:B------:R-:W-:Y:S02]  /*399a0*/  @P1 LOP3.LUT R10, R10, 0x100000, RZ, 0xfc, !PT ;  /* 0x001000000a0a1812 */ /* 0x000fe400078efcff */
[----:B------:R-:W-:Y:S01]  /*399b0*/  ISETP.LT.AND P1, PT, R217, UR22, !P5 ;  /* 0x00000016d9007c0c */ /* 0x000fe2000ef21270 */
[----:B------:R-:W-:Y:S01]  /*399c0*/  ULDC UR22, c[0x0][0x228] ;  /* 0x00008a0000167ab9 */ /* 0x000fe20000000800 */
[----:B------:R-:W-:Y:S02]  /*399d0*/  LOP3.LUT R70, R70, 0xffffbfff, RZ, 0xc0, !PT ;  /* 0xffffbfff46467812 */ /* 0x000fe400078ec0ff */
[----:B------:R-:W-:Y:S02]  /*399e0*/  LOP3.LUT R10, R10, 0xfffdffff, RZ, 0xc0, !PT ;  /* 0xfffdffff0a0a7812 */ /* 0x000fe400078ec0ff */
[----:B------:R-:W-:-:S04]  /*399f0*/  @P3 LOP3.LUT R70, R70, 0x4000, RZ, 0xfc, !PT ;  /* 0x0000400046463812 */ /* 0x000fc800078efcff */
[----:B------:R-:W-:-:S03]  /*39a00*/  LOP3.LUT R70, R70, 0xffff7fff, RZ, 0xc0, !PT ;  /* 0xffff7fff46467812 */ /* 0x000fc600078ec0ff */
[----:B------:R-:W-:Y:S02]  /*39a10*/  @P1 LOP3.LUT R10, R10, 0x20000, RZ, 0xfc, !PT ;  /* 0x000200000a0a1812 */ /* 0x000fe400078efcff */
[----:B------:R-:W-:Y:S01]  /*39a20*/  ISETP.LT.AND P1, PT, R217, UR21, !P6 ;  /* 0x00000015d9007c0c */ /* 0x000fe2000f721270 */
[----:B------:R-:W-:Y:S01]  /*39a30*/  ULDC UR21, c[0x0][0x228] ;  /* 0x00008a0000157ab9 */ /* 0x000fe20000000800 */
[----:B------:R-:W-:Y:S02]  /*39a40*/  @P4 LOP3.LUT R70, R70, 0x8000, RZ, 0xfc, !PT ;  /* 0x0000800046464812 */ /* 0x000fe400078efcff */
[----:B------:R-:W-:Y:S02]  /*39a50*/  LOP3.LUT R10, R10, 0xffffbfff, RZ, 0xc0, !PT ;  /* 0xffffbfff0a0a7812 */ /* 0x000fe400078ec0ff */
[----:B------:R-:W-:-:S04]  /*39a60*/  LOP3.LUT R70, R70, 0xfffeffff, RZ, 0xc0, !PT ;  /* 0xfffeffff46467812 */ /* 0x000fc800078ec0ff */
[----:B------:R-:W-:-:S03]  /*39a70*/  @P5 LOP3.LUT R70, R70, 0x10000, RZ, 0xfc, !PT ;  /* 0x0001000046465812 */ /* 0x000fc600078efcff */
[----:B------:R-:W-:Y:S02]  /*39a80*/  @P1 LOP3.LUT R10, R10, 0x4000, RZ, 0xfc, !PT ;  /* 0x000040000a0a1812 */ /* 0x000fe400078efcff */
[----:B------:R-:W-:Y:S02]  /*39a90*/  LOP3.LUT P1, RZ, R68, 0x800, RZ, 0xc0, !PT ;  /* 0x0000080044ff7812 */ /* 0x000fe4000782c0ff */
[----:B------:R-:W-:Y:S02]  /*39aa0*/  LOP3.LUT R70, R70, 0xfffdffff, RZ, 0xc0, !PT ;  /* 0xfffdffff46467812 */ /* 0x000fe400078ec0ff */
[----:B------:R-:W-:Y:S01]  /*39ab0*/  ISETP.LT.AND P1, PT, R217, UR20, !P1 ;  /* 0x00000014d9007c0c */ /* 0x000fe2000cf21270 */
[----:B------:R-:W-:Y:S01]  /*39ac0*/  ULDC UR20, c[0x0][0x228] ;  /* 0x00008a0000147ab9 */ /* 0x000fe20000000800 */
[----:B------:R-:W-:Y:S02]  /*39ad0*/  @P6 LOP3.LUT R70, R70, 0x20000, RZ, 0xfc, !PT ;  /* 0x0002000046466812 */ /* 0x000fe400078efcff */
[----:B------:R-:W-:-:S02]  /*39ae0*/  LOP3.LUT P6, RZ, R3, 0x800000, RZ, 0xc0, !PT ;  /* 0x0080000003ff7812 */ /* 0x000fc400078cc0ff */
[----:B------:R-:W-:Y:S02]  /*39af0*/  LOP3.LUT R10, R10, 0xfffff7ff, RZ, 0xc0, !PT ;  /* 0xfffff7ff0a0a7812 */ /* 0x000fe400078ec0ff */
[----:B------:R-:W-:Y:S01]  /*39b00*/  ISETP.LT.AND P6, PT, R217, UR19, !P6 ;  /* 0x00000013d9007c0c */ /* 0x000fe2000f7c1270 */
[----:B------:R-:W-:-:S04]  /*39b10*/  ULDC UR19, c[0x0][0x228] ;  /* 0x00008a0000137ab9 */ /* 0x000fc80000000800 */
[----:B------:R-:W-:-:S04]  /*39b20*/  @P1 LOP3.LUT R10, R10, 0x800, RZ, 0xfc, !PT ;  /* 0x000008000a0a1812 */ /* 0x000fc800078efcff */
[----:B------:R-:W-:-:S04]  /*39b30*/  LOP3.LUT R10, R10, 0xfffffeff, RZ, 0xc0, !PT ;  /* 0xfffffeff0a0a7812 */ /* 0x000fc800078ec0ff */
[----:B------:R-:W-:Y:S02]  /*39b40*/  @P6 LOP3.LUT R10, R10, 0x100, RZ, 0xfc, !PT ;  /* 0x000001000a0a6812 */ /* 0x000fe400078efcff */
[----:B------:R-:W-:Y:S02]  /*39b50*/  LOP3.LUT P6, RZ, R6, 0x2000, RZ, 0xc0, !PT ;  /* 0x0000200006ff7812 */ /* 0x000fe400078cc0ff */
[----:B------:R-:W-:-:S11]  /*39b60*/  LOP3.LUT R70, R70, 0xf7ffffff, RZ, 0xc0, !PT ;  /* 0xf7ffffff46467812 */ /* 0x000fd600078ec0ff */
        /* <DEDUP_REMOVED lines=11> */
[----:B------:R-:W-:Y:S02]  /*39c20*/  LOP3.LUT R70, R70, 0x7fffffff, RZ, 0xc0, !PT ;  /* 0x7fffffff46467812 */ /* 0x000fe400078ec0ff */
[----:B------:R-:W-:-:S09]  /*39c30*/  LOP3.LUT P1, RZ, R68, 0x400, RZ, 0xc0, !PT ;  /* 0x0000040044ff7812 */ /* 0x000fd2000782c0ff */
        /* <DEDUP_REMOVED lines=24> */
[----:B------:R-:W-:-:S04]  /*39dc0*/  LOP3.LUT P3, RZ, R3, 0x4000000, RZ, 0xc0, !PT ;  /* 0x0400000003ff7812 */ /* 0x000fc8000786c0ff */
[----:B------:R-:W-:Y:S01]  /*39dd0*/  ISETP.LT.AND P3, PT, R217, UR16, !P3 ;  /* 0x00000010d9007c0c */ /* 0x000fe2000df61270 */
[----:B------:R-:W-:-:S04]  /*39de0*/  ULDC UR16, c[0x0][0x228] ;  /* 0x00008a0000107ab9 */ /* 0x000fc80000000800 */
[----:B------:R-:W-:Y:S02]  /*39df0*/  @P6 LOP3.LUT R68, R68, 0x80, RZ, 0xfc, !PT ;  /* 0x0000008044446812 */ /* 0x000fe400078efcff */
[----:B------:R-:W-:Y:S02]  /*39e00*/  LOP3.LUT P6, RZ, R6, 0x1, RZ, 0xc0, !PT ;  /* 0x0000000106ff7812 */ /* 0x000fe400078cc0ff */
[----:B------:R-:W-:Y:S02]  /*39e10*/  LOP3.LUT P2, RZ, R3, 0x8000000, RZ, 0xc0, !PT ;  /* 0x0800000003ff7812 */ /* 0x000fe4000784c0ff */
[----:B------:R-:W-:Y:S02]  /*39e20*/  LOP3.LUT R68, R68, 0xfffffeff, RZ, 0xc0, !PT ;  /* 0xfffffeff44447812 */ /* 0x000fe400078ec0ff */
[----:B------:R-:W-:Y:S01]  /*39e30*/  ISETP.LT.AND P2, PT, R217, UR15, !P2 ;  /* 0x0000000fd9007c0c */ /* 0x000fe2000d741270 */
[----:B------:R-:W-:Y:S01]  /*39e40*/  ULDC UR15, c[0x0][0x228] ;  /* 0x00008a00000f7ab9 */ /* 0x000fe20000000800 */
[----:B------:R-:W-:-:S02]  /*39e50*/  @P3 LOP3.LUT R11, R11, 0x80000000, RZ, 0xfc, !PT ;  /* 0x800000000b0b3812 */ /* 0x000fc400078efcff */
[----:B------:R-:W-:Y:S01]  /*39e60*/  ISETP.LT.AND P1, PT, R217, UR14, !P1 ;  /* 0x0000000ed9007c0c */ /* 0x000fe2000cf21270 */
[----:B------:R-:W-:Y:S02]  /*39e70*/  ULDC UR14, c[0x0][0x228] ;  /* 0x00008a00000e7ab9 */ /* 0x000fe40000000800 */
[----:B------:R-:W-:Y:S02]  /*39e80*/  @P6 LOP3.LUT R68, R68, 0x100, RZ, 0xfc, !PT ;  /* 0x0000010044446812 */ /* 0x000fe400078efcff */
[----:B------:R-:W-:Y:S02]  /*39e90*/  LOP3.LUT P6, RZ, R3, 0x80000000, RZ, 0xc0, !PT ;  /* 0x8000000003ff7812 */ /* 0x000fe400078cc0ff */
[----:B------:R-:W-:Y:S02]  /*39ea0*/  LOP3.LUT R11, R11, 0xefffffff, RZ, 0xc0, !PT ;  /* 0xefffffff0b0b7812 */ /* 0x000fe400078ec0ff */
[----:B------:R-:W-:Y:S02]  /*39eb0*/  LOP3.LUT P0, RZ, R3, 0x20000000, RZ, 0xc0, !PT ;  /* 0x2000000003ff7812 */ /* 0x000fe4000780c0ff */
[----:B------:R-:W-:-:S02]  /*39ec0*/  @P2 LOP3.LUT R11, R11, 0x10000000, RZ, 0xfc, !PT ;  /* 0x100000000b0b2812 */ /* 0x000fc400078efcff */
[----:B------:R-:W-:Y:S02]  /*39ed0*/  LOP3.LUT R68, R68, 0xfffffdff, RZ, 0xc0, !PT ;  /* 0xfffffdff44447812 */ /* 0x000fe400078ec0ff */
[----:B------:R-:W-:Y:S01]  /*39ee0*/  ISETP.LT.AND P0, PT, R217, UR13, !P0 ;  /* 0x0000000dd9007c0c */ /* 0x000fe2000c701270 */
[----:B------:R-:W-:Y:S01]  /*39ef0*/  ULDC UR13, c[0x0][0x228] ;  /* 0x00008a00000d7ab9 */ /* 0x000fe20000000800 */
[----:B------:R-:W-:Y:S02]  /*39f00*/  LOP3.LUT R11, R11, 0xfdffffff, RZ, 0xc0, !PT ;  /* 0xfdffffff0b0b7812 */ /* 0x000fe400078ec0ff */
[----:B------:R-:W-:Y:S02]  /*39f10*/  @P6 LOP3.LUT R68, R68, 0x200, RZ, 0xfc, !PT ;  /* 0x0000020044446812 */ /* 0x000fe400078efcff */
[----:B------:R-:W-:Y:S02]  /*39f20*/  LOP3.LUT P6, RZ, R3, 0x40000000, RZ, 0xc0, !PT ;  /* 0x4000000003ff7812 */ /* 0x000fe400078cc0ff */
[----:B------:R-:W-:-:S02]  /*39f30*/  @P1 LOP3.LUT R11, R11, 0x2000000, RZ, 0xfc, !PT ;  /* 0x020000000b0b1812 */ /* 0x000fc400078efcff */
[----:B------:R-:W-:Y:S01]  /*39f40*/  ISETP.LT.AND P6, PT, R217, UR12, !P6 ;  /* 0x0000000cd9007c0c */ /* 0x000fe2000f7c1270 */
[----:B------:R-:W-:Y:S01]  /*39f50*/  ULDC UR12, c[0x0][0x228] ;  /* 0x00008a00000c7ab9 */ /* 0x000fe20000000800 */
[----:B------:R-:W-:-:S04]  /*39f60*/  LOP3.LUT R11, R11, 0xffbfffff, RZ, 0xc0, !PT ;  /* 0xffbfffff0b0b7812 */ /* 0x000fc800078ec0ff */
        /* <DEDUP_REMOVED lines=34> */
[----:B------:R-:W-:Y:S02]  /*3a190*/  LOP3.LUT P4, RZ, R3, 0x2000000, RZ, 0xc0, !PT ;  /* 0x0200000003ff7812 */ /* 0x000fe4000788c0ff */
[----:B------:R-:W-:Y:S02]  /*3a1a0*/  LOP3.LUT R11, R11, 0xfffffffd, RZ, 0xc0, !PT ;  /* 0xfffffffd0b0b7812 */ /* 0x000fe400078ec0ff */
[----:B------:R-:W-:Y:S01]  /*3a1b0*/  ISETP.LT.AND P4, PT, R217, UR17, !P4 ;  /* 0x00000011d9007c0c */ /* 0x000fe2000e781270 */
[----:B------:R-:W-:Y:S01]  /*3a1c0*/  ULDC UR17, c[0x0][0x228] ;  /* 0x00008a0000117ab9 */ /* 0x000fe20000000800 */
[----:B------:R-:W-:-:S03]  /*3a1d0*/  LOP3.LUT R10, R10, 0xffffffdf, RZ, 0xc0, !PT ;  /* 0xffffffdf0a0a7812 */ /* 0x000fc600078ec0ff */
[----:B------:R-:W-:Y:S02]  /*3a1e0*/  @P6 LOP3.LUT R11, R11, 0x2, RZ, 0xfc, !PT ;  /* 0x000000020b0b6812 */ /* 0x000fe400078efcff */
[----:B------:R-:W-:Y:S02]  /*3a1f0*/  LOP3.LUT P6, RZ, R68, 0x8, RZ, 0xc0, !PT ;  /* 0x0000000844ff7812 */ /* 0x000fe400078cc0ff */
[----:B------:R-:W-:Y:S02]  /*3a200*/  @P5 LOP3.LUT R10, R10, 0x20, RZ, 0xfc, !PT ;  /* 0x000000200a0a5812 */ /* 0x000fe400078efcff */
[----:B------:R-:W-:Y:S01]  /*3a210*/  ISETP.LT.AND P6, PT, R217, UR5, !P6 ;  /* 0x00000005d9007c0c */ /* 0x000fe2000f7c1270 */
[----:B------:R-:W-:Y:S01]  /*3a220*/  ULDC UR5, c[0x0][0x228] ;  /* 0x00008a0000057ab9 */ /* 0x000fe20000000800 */
[----:B------:R-:W-:Y:S02]  /*3a230*/  LOP3.LUT R10, R10, 0xfffffffb, RZ, 0xc0, !PT ;  /* 0xfffffffb0a0a7812 */ /* 0x000fe400078ec0ff */
[----:B------:R-:W-:-:S02]  /*3a240*/  LOP3.LUT P5, RZ, R6, 0x4000, RZ, 0xc0, !PT ;  /* 0x0000400006ff7812 */ /* 0x000fc400078ac0ff */
[----:B------:R-:W-:Y:S02]  /*3a250*/  @P4 LOP3.LUT R10, R10, 0x4, RZ, 0xfc, !PT ;  /* 0x000000040a0a4812 */ /* 0x000fe400078efcff */
[C---:B------:R-:W-:Y:S02]  /*3a260*/  LOP3.LUT P4, RZ, R6.reuse, 0x8000, RZ, 0xc0, !PT ;  /* 0x0000800006ff7812 */ /* 0x040fe4000788c0ff */
[C---:B------:R-:W-:Y:S02]  /*3a270*/  LOP3.LUT P3, RZ, R6.reuse, 0x10000, RZ, 0xc0, !PT ;  /* 0x0001000006ff7812 */ /* 0x040fe4000786c0ff */
[C---:B------:R-:W-:Y:S02]  /*3a280*/  LOP3.LUT P2, RZ, R6.reuse, 0x20000, RZ, 0xc0, !PT ;  /* 0x0002000006ff7812 */ /* 0x040fe4000784c0ff */
[C---:B------:R-:W-:Y:S02]  /*3a290*/  LOP3.LUT P1, RZ, R6.reuse, 0x40000, RZ, 0xc0, !PT ;  /* 0x0004000006ff7812 */ /* 0x040fe4000782c0ff */
[----:B------:R-:W-:-:S02]  /*3a2a0*/  LOP3.LUT P0, RZ, R6, 0x80000, RZ, 0xc0, !PT ;  /* 0x0008000006ff7812 */ /* 0x000fc4000780c0ff */
        /* <DEDUP_REMOVED lines=33> */
[----:B------:R-:W-:Y:S02]  /*3a4c0*/  ISETP.LT.AND P6, PT, R217, UR27, !P6 ;  /* 0x0000001bd9007c0c */ /* 0x000fe4000f7c1270 */
[----:B------:R-:W-:-:S11]  /*3a4d0*/  LOP3.LUT R3, R3, 0xfffffbff, RZ, 0xc0, !PT ;  /* 0xfffffbff03037812 */ /* 0x000fd600078ec0ff */
[----:B------:R-:W-:Y:S02]  /*3a4e0*/  @P6 LOP3.LUT R3, R3, 0x400, RZ, 0xfc, !PT ;  /* 0x0000040003036812 */ /* 0x000fe400078efcff */
[----:B------:R-:W-:-:S04]  /*3a4f0*/  LOP3.LUT P6, RZ, R70, 0x8000000, RZ, 0xc0, !PT ;  /* 0x0800000046ff7812 */ /* 0x000fc800078cc0ff */
[----:B------:R-:W-:Y:S02]  /*3a500*/  ISETP.LT.AND P6, PT, R217, UR31, !P6 ;  /* 0x0000001fd9007c0c */ /* 0x000fe4000f7c1270 */
[----:B------:R-:W-:-:S11]  /*3a510*/  LOP3.LUT R3, R3, 0xffffff7f, RZ, 0xc0, !PT ;  /* 0xffffff7f03037812 */ /* 0x000fd600078ec0ff */
[----:B------:R-:W-:Y:S02]  /*3a520*/  @P6 LOP3.LUT R3, R3, 0x80, RZ, 0xfc, !PT ;  /* 0x0000008003036812 */ /* 0x000fe400078efcff */
[C---:B------:R-:W-:Y:S02]  /*3a530*/  ISETP.LT.AND P6, PT, R217.reuse, UR35, !P5 ;  /* 0x00000023d9007c0c */ /* 0x040fe4000efc1270 */
[C---:B------:R-:W-:Y:S02]  /*3a540*/  ISETP.LT.AND P5, PT, R217.reuse, UR39, !P4 ;  /* 0x00000027d9007c0c */ /* 0x040fe4000e7a1270 */
[C---:B------:R-:W-:Y:S02]  /*3a550*/  ISETP.LT.AND P4, PT, R217.reuse, UR43, !P3 ;  /* 0x0000002bd9007c0c */ /* 0x040fe4000df81270 */
[----:B------:R-:W-:Y:S02]  /*3a560*/  ISETP.LT.AND P3, PT, R217, UR47, !P2 ;  /* 0x0000002fd9007c0c */ /* 0x000fe4000d761270 */
[----:B------:R-:W-:-:S02]  /*3a570*/  LOP3.LUT R0, R0, 0xbfffffff, RZ, 0xc0, !PT ;  /* 0xbfffffff00007812 */ /* 0x000fc400078ec0ff */
[----:B------:R-:W-:-:S07]  /*3a580*/  ISETP.LT.AND P1, PT, R217, UR51, !P1 ;  /* 0x00000033d9007c0c */ /* 0x000fce000cf21270 */
[----:B------:R-:W-:-:S04]  /*3a590*/  @P4 LOP3.LUT R0, R0, 0x40000000, RZ, 0xfc, !PT ;  /* 0x4000000000004812 */ /* 0x000fc800078efcff */
[----:B------:R-:W-:-:S04]  /*3a5a0*/  LOP3.LUT R0, R0, 0xf7ffffff, RZ, 0xc0, !PT ;  /* 0xf7ffffff00007812 */ /* 0x000fc800078ec0ff */
[----:B------:R-:W-:-:S04]  /*3a5b0*/  @P3 LOP3.LUT R0, R0, 0x8000000, RZ, 0xfc, !PT ;  /* 0x0800000000003812 */ /* 0x000fc800078efcff */
[----:B------:R-:W-:-:S04]  /*3a5c0*/  LOP3.LUT R0, R0, 0xfeffffff, RZ, 0xc0, !PT ;  /* 0xfeffffff00007812 */ /* 0x000fc800078ec0ff */
[----:B------:R-:W-:Y:S02]  /*3a5d0*/  @P1 LOP3.LUT R0, R0, 0x1000000, RZ, 0xfc, !PT ;  /* 0x0100000000001812 */ /* 0x000fe400078efcff */
[----:B------:R-:W-:Y:S02]  /*3a5e0*/  LOP3.LUT P1, RZ, R5, 0x8000, RZ, 0xc0, !PT ;  /* 0x0000800005ff7812 */ /* 0x000fe4000782c0ff */
[----:B------:R-:W-:Y:S02]  /*3a5f0*/  LOP3.LUT R3, R3, 0xffffffef, RZ, 0xc0, !PT ;  /* 0xffffffef03037812 */ /* 0x000fe400078ec0ff */
[----:B------:R-:W-:Y:S02]  /*3a600*/  LOP3.LUT R70, R70, 0xfbffffff, RZ, 0xc0, !PT ;  /* 0xfbffffff46467812 */ /* 0x000fe400078ec0ff */
[----:B------:R-:W-:Y:S02]  /*3a610*/  @P6 LOP3.LUT R3, R3, 0x10, RZ, 0xfc, !PT ;  /* 0x0000001003036812 */ /* 0x000fe400078efcff */
[----:B------:R-:W-:-:S05]  /*3a620*/  LOP3.LUT P6, RZ, R5, 0x40, RZ, 0xc0, !PT ;  /* 0x0000004005ff7812 */ /* 0x000fca00078cc0ff */
        /* <DEDUP_REMOVED lines=18> */
[C---:B------:R-:W-:Y:S02]  /*3a750*/  LOP3.LUT P6, RZ, R5.reuse, 0x1000, RZ, 0xc0, !PT ;  /* 0x0000100005ff7812 */ /* 0x040fe400078cc0ff */
[----:B------:R-:W-:Y:S02]  /*3a760*/  LOP3.LUT R70, R70, 0xfeffffff, RZ, 0xc0, !PT ;  /* 0xfeffffff46467812 */ /* 0x000fe400078ec0ff */
[----:B------:R-:W-:-:S04]  /*3a770*/  LOP3.LUT P1, RZ, R5, 0x10000, RZ, 0xc0, !PT ;  /* 0x0001000005ff7812 */ /* 0x000fc8000782c0ff */
[----:B------:R-:W-:Y:S01]  /*3a780*/  ISETP.LT.AND P1, PT, R220, UR23, !P1 ;  /* 0x00000017dc007c0c */ /* 0x000fe2000cf21270 */
[----:B------:R-:W-:-:S04]  /*3a790*/  ULDC UR23, c[0x0][0x228] ;  /* 0x00008a0000177ab9 */ /* 0x000fc80000000800 */
[----:B------:R-:W-:Y:S02]  /*3a7a0*/  @P6 LOP3.LUT R70, R70, 0x1000000, RZ, 0xfc, !PT ;  /* 0x0100000046466812 */ /* 0x000fe400078efcff */
[----:B------:R-:W-:Y:S02]  /*3a7b0*/  LOP3.LUT P6, RZ, R5, 0x2000, RZ, 0xc0, !PT ;  /* 0x0000200005ff7812 */ /* 0x000fe400078cc0ff */
[----:B------:R-:W-:Y:S02]  /*3a7c0*/  LOP3.LUT R70, R70, 0xfdffffff, RZ, 0xc0, !PT ;  /* 0xfdffffff46467812 */ /* 0x000fe400078ec0ff */
[----:B------:R-:W-:-:S04]  /*3a7d0*/  LOP3.LUT R13, R13, 0xfffbffff, RZ, 0xc0, !PT ;  /* 0xfffbffff0d0d7812 */ /* 0x000fc800078ec0ff */
[----:B------:R-:W-:-:S05]  /*3a7e0*/  @P1 LOP3.LUT R13, R13, 0x40000, RZ, 0xfc, !PT ;  /* 0x000400000d0d1812 */ /* 0x000fca00078efcff */
[----:B------:R-:W-:-:S04]  /*3a7f0*/  @P6 LOP3.LUT R70, R70, 0x2000000, RZ, 0xfc, !PT ;  /* 0x0200000046466812 */ /* 0x000fc800078efcff */
[----:B------:R-:W-:-:S04]  /*3a800*/  LOP3.LUT P1, RZ, R70, 0x4000000, RZ, 0xc0, !PT ;  /* 0x0400000046ff7812 */ /* 0x000fc8000782c0ff */
[C---:B------:R-:W-:Y:S01]  /*3a810*/  ISETP.LT.AND P1, PT, R220.reuse, UR19, !P1 ;  /* 0x00000013dc007c0c */ /* 0x040fe2000cf21270 */
[----:B------:R-:W-:Y:S01]  /*3a820*/  ULDC UR19, c[0x0][0x228] ;  /* 0x00008a0000137ab9 */ /* 0x000fe20000000800 */
[----:B------:R-:W-:Y:S02]  /*3a830*/  LOP3.LUT P6, RZ, R5, 0x4000, RZ, 0xc0, !PT ;  /* 0x0000400005ff7812 */ /* 0x000fe400078cc0ff */
[----:B------:R-:W-:Y:S02]  /*3a840*/  LOP3.LUT R13, R13, 0xffff7fff, RZ, 0xc0, !PT ;  /* 0xffff7fff0d0d7812 */ /* 0x000fe400078ec0ff */
[----:B------:R-:W-:Y:S01]  /*3a850*/  ISETP.LT.AND P6, PT, R220, UR15, !P6 ;  /* 0x0000000fdc007c0c */ /* 0x000fe2000f7c1270 */
[----:B------:R-:W-:-:S06]  /*3a860*/  ULDC UR15, c[0x0][0x228] ;  /* 0x00008a00000f7ab9 */ /* 0x000fcc0000000800 */
        /* <DEDUP_REMOVED lines=37> */
[----:B------:R-:W-:-:S09]  /*3aac0*/  LOP3.LUT R3, R3, 0xfffffffd, RZ, 0xc0, !PT ;  /* 0xfffffffd03037812 */ /* 0x000fd200078ec0ff */
[----:B------:R-:W-:Y:S02]  /*3aad0*/  @P6 LOP3.LUT R12, R12, 0x800000, RZ, 0xfc, !PT ;  /* 0x008000000c0c6812 */ /* 0x000fe400078efcff */
[----:B------:R-:W-:-:S04]  /*3aae0*/  LOP3.LUT P6, RZ, R70, 0x40000, RZ, 0xc0, !PT ;  /* 0x0004000046ff7812 */ /* 0x000fc800078cc0ff */
[----:B------:R-:W-:Y:S01]  /*3aaf0*/  ISETP.LT.AND P6, PT, R220, UR15, !P6 ;  /* 0x0000000fdc007c0c */ /* 0x000fe2000f7c1270 */
[----:B------:R-:W-:Y:S01]  /*3ab00*/  ULDC UR15, c[0x0][0x228] ;  /* 0x00008a00000f7ab9 */ /* 0x000fe20000000800 */
[----:B------:R-:W-:Y:S02]  /*3ab10*/  @P5 LOP3.LUT R3, R3, 0x2, RZ, 0xfc, !PT ;  /* 0x0000000203035812 */ /* 0x000fe400078efcff */
[C---:B------:R-:W-:Y:S02]  /*3ab20*/  LOP3.LUT P5, RZ, R5.reuse, 0x20, RZ, 0xc0, !PT ;  /* 0x0000002005ff7812 */ /* 0x040fe400078ac0ff */
[----:B------:R-:W-:Y:S02]  /*3ab30*/  LOP3.LUT R12, R12, 0xffefffff, RZ, 0xc0, !PT ;  /* 0xffefffff0c0c7812 */ /* 0x000fe400078ec0ff */
[----:B------:R-:W-:Y:S01]  /*3ab40*/  ISETP.LT.AND P5, PT, R220, UR11, !P5 ;  /* 0x0000000bdc007c0c */ /* 0x000fe2000efa1270 */
[----:B------:R-:W-:Y:S01]  /*3ab50*/  ULDC UR11, c[0x0][0x228] ;  /* 0x00008a00000b7ab9 */ /* 0x000fe20000000800 */
[----:B------:R-:W-:-:S02]  /*3ab60*/  LOP3.LUT P4, RZ, R5, 0x10, RZ, 0xc0, !PT ;  /* 0x0000001005ff7812 */ /* 0x000fc4000788c0ff */
[----:B------:R-:W-:Y:S02]  /*3ab70*/  ISETP.LT.AND P2, PT, R217, UR55, !P0 ;  /* 0x00000037d9007c0c */ /* 0x000fe4000c741270 */
[----:B------:R-:W-:Y:S02]  /*3ab80*/  @P6 LOP3.LUT R12, R12, 0x100000, RZ, 0xfc, !PT ;  /* 0x001000000c0c6812 */ /* 0x000fe400078efcff */
[----:B------:R-:W-:Y:S01]  /*3ab90*/  ISETP.LT.AND P4, PT, R220, UR23, !P4 ;  /* 0x00000017dc007c0c */ /* 0x000fe2000e781270 */
[----:B------:R-:W-:Y:S01]  /*3aba0*/  ULDC UR23, c[0x0][0x228] ;  /* 0x00008a0000177ab9 */ /* 0x000fe20000000800 */
[----:B------:R-:W-:Y:S02]  /*3abb0*/  LOP3.LUT R12, R12, 0xfffdffff, RZ, 0xc0, !PT ;  /* 0xfffdffff0c0c7812 */ /* 0x000fe400078ec0ff */
[----:B------:R-:W-:Y:S02]  /*3abc0*/  LOP3.LUT P0, RZ, R6, 0x100000, RZ, 0xc0, !PT ;  /* 0x0010000006ff7812 */ /* 0x000fe4000780c0ff */
[----:B------:R-:W-:-:S02]  /*3abd0*/  LOP3.LUT P3, RZ, R5, 0x8, RZ, 0xc0, !PT ;  /* 0x0000000805ff7812 */ /* 0x000fc4000786c0ff */
[----:B------:R-:W-:Y:S02]  /*3abe0*/  @P5 LOP3.LUT R12, R12, 0x20000, RZ, 0xfc, !PT ;  /* 0x000200000c0c5812 */ /* 0x000fe400078efcff */
[----:B------:R-:W-:Y:S02]  /*3abf0*/  ISETP.LT.AND P0, PT, R217, UR61, !P0 ;  /* 0x0000003dd9007c0c */ /* 0x000fe4000c701270 */
[----:B------:R-:W-:Y:S02]  /*3ac00*/  LOP3.LUT R0, R0, 0xffdfffff, RZ, 0xc0, !PT ;  /* 0xffdfffff00007812 */ /* 0x000fe400078ec0ff */
[----:B------:R-:W-:Y:S01]  /*3ac10*/  ISETP.LT.AND P3, PT, R220, UR19, !P3 ;  /* 0x00000013dc007c0c */ /* 0x000fe2000df61270 */
[----:B------:R-:W-:Y:S01]  /*3ac20*/  ULDC UR19, c[0x0][0x228] ;  /* 0x00008a0000137ab9 */ /* 0x000fe20000000800 */
[----:B------:R-:W-:Y:S02]  /*3ac30*/  LOP3.LUT R12, R12, 0xffffbfff, RZ, 0xc0, !PT ;  /* 0xffffbfff0c0c7812 */ /* 0x000fe400078ec0ff */
[----:B------:R-:W-:-:S02]  /*3ac40*/  @P2 LOP3.LUT R0, R0, 0x200000, RZ, 0xfc, !PT ;  /* 0x0020000000002812 */ /* 0x000fc400078efcff */
[----:B------:R-:W-:Y:S02]  /*3ac50*/  LOP3.LUT P2, RZ, R5, 0x4, RZ, 0xc0, !PT ;  /* 0x0000000405ff7812 */ /* 0x000fe4000784c0ff */
[----:B------:R-:W-:Y:S02]  /*3ac60*/  @P4 LOP3.LUT R12, R12, 0x4000, RZ, 0xfc, !PT ;  /* 0x000040000c0c4812 */ /* 0x000fe400078efcff */
[----:B------:R-:W-:Y:S02]  /*3ac70*/  LOP3.LUT R0, R0, 0xfffbffff, RZ, 0xc0, !PT ;  /* 0xfffbffff00007812 */ /* 0x000fe400078ec0ff */
[----:B------:R-:W-:Y:S01]  /*3ac80*/  ISETP.LT.AND P2, PT, R220, UR15, !P2 ;  /* 0x0000000fdc007c0c */ /* 0x000fe2000d741270 */
[----:B------:R-:W-:Y:S01]  /*3ac90*/  ULDC UR15, c[0x0][0x228] ;  /* 0x00008a00000f7ab9 */ /* 0x000fe20000000800 */
[----:B------:R-:W-:Y:S02]  /*3aca0*/  LOP3.LUT R12, R12, 0xfffff7ff, RZ, 0xc0, !PT ;  /* 0xfffff7ff0c0c7812 */ /* 0x000fe400078ec0ff */
[----:B------:R-:W-:-:S02]  /*3acb0*/  @P0 LOP3.LUT R0, R0, 0x40000, RZ, 0xfc, !PT ;  /* 0x0004000000000812 */ /* 0x000fc400078efcff */
[C---:B------:R-:W-:Y:S02]  /*3acc0*/  LOP3.LUT P0, RZ, R5.reuse, 0x2, RZ, 0xc0, !PT ;  /* 0x0000000205ff7812 */ /* 0x040fe4000780c0ff */
[----:B------:R-:W-:Y:S02]  /*3acd0*/  @P3 LOP3.LUT R12, R12, 0x800, RZ, 0xfc, !PT ;  /* 0x000008000c0c3812 */ /* 0x000fe400078efcff */
[----:B------:R-:W-:Y:S01]  /*3ace0*/  ISETP.LT.AND P0, PT, R220, UR11, !P0 ;  /* 0x0000000bdc007c0c */ /* 0x000fe2000c701270 */
[----:B------:R-:W-:Y:S01]  /*3acf0*/  ULDC UR11, c[0x0][0x228] ;  /* 0x00008a00000b7ab9 */ /* 0x000fe20000000800 */
[----:B------:R-:W-:Y:S02]  /*3ad00*/  LOP3.LUT R12, R12, 0xfffffeff, RZ, 0xc0, !PT ;  /* 0xfffffeff0c0c7812 */ /* 0x000fe400078ec0ff */
[----:B------:R-:W-:Y:S02]  /*3ad10*/  LOP3.LUT P1, RZ, R5, 0x1, RZ, 0xc0, !PT ;  /* 0x0000000105ff7812 */ /* 0x000fe4000782c0ff */
[----:B------:R-:W-:-:S02]  /*3ad20*/  @P2 LOP3.LUT R12, R12, 0x100, RZ, 0xfc, !PT ;  /* 0x000001000c0c2812 */ /* 0x000fc400078efcff */
        /* <DEDUP_REMOVED lines=12> */
[----:B------:R-:W-:-:S04]  /*3adf0*/  LOP3.LUT P1, RZ, R70, 0x800, RZ, 0xc0, !PT ;  /* 0x0000080046ff7812 */ /* 0x000fc8000782c0ff */
[----:B------:R-:W-:Y:S01]  /*3ae00*/  ISETP.LT.AND P0, PT, R220, UR15, !P1 ;  /* 0x0000000fdc007c0c */ /* 0x000fe2000cf01270 */
[----:B------:R-:W-:Y:S01]  /*3ae10*/  ULDC UR15, c[0x0][0x228] ;  /* 0x00008a00000f7ab9 */ /* 0x000fe20000000800 */
[----:B------:R-:W-:Y:S02]  /*3ae20*/  LOP3.LUT R72, R72, 0xfffffbff, RZ, 0xc0, !PT ;  /* 0xfffffbff48487812 */ /* 0x000fe400078ec0ff */
[----:B------:R-:W-:Y:S02]  /*3ae30*/  LOP3.LUT R10, R10, 0xefffffff, RZ, 0xc0, !PT ;  /* 0xefffffff0a0a7812 */ /* 0x000fe400078ec0ff */
[----:B------:R-:W-:-:S03]  /*3ae40*/  LOP3.LUT P2, RZ, R70, 0x2000, RZ, 0xc0, !PT ;  /* 0x0000200046ff7812 */ /* 0x000fc6000784c0ff */
[----:B------:R-:W-:Y:S02]  /*3ae50*/  @P1 LOP3.LUT R72, R72, 0x400, RZ, 0xfc, !PT ;  /* 0x0000040048481812 */ /* 0x000fe400078efcff */
[----:B------:R-:W-:Y:S02]  /*3ae60*/  LOP3.LUT P1, RZ, R3, 0x8000000, RZ, 0xc0, !PT ;  /* 0x0800000003ff7812 */ /* 0x000fe4000782c0ff */
[----:B------:R-:W-:Y:S02]  /*3ae70*/  @P0 LOP3.LUT R10, R10, 0x10000000, RZ, 0xfc, !PT ;  /* 0x100000000a0a0812 */ /* 0x000fe400078efcff */
[----:B------:R-:W-:Y:S01]  /*3ae80*/  ISETP.LT.AND P0, PT, R220, UR11, !P2 ;  /* 0x0000000bdc007c0c */ /* 0x000fe2000d701270 */
[----:B------:R-:W-:Y:S01]  /*3ae90*/  ULDC UR11, c[0x0][0x228] ;  /* 0x00008a00000b7ab9 */ /* 0x000fe20000000800 */
[C---:B------:R-:W-:Y:S02]  /*3aea0*/  LOP3.LUT P6, RZ, R70.reuse, 0x20000, RZ, 0xc0, !PT ;  /* 0x0002000046ff7812 */ /* 0x040fe400078cc0ff */
[----:B------:R-:W-:-:S02]  /*3aeb0*/  LOP3.LUT P5, RZ, R70, 0x10000, RZ, 0xc0, !PT ;  /* 0x0001000046ff7812 */ /* 0x000fc400078ac0ff */
[C---:B------:R-:W-:Y:S02]  /*3aec0*/  LOP3.LUT P4, RZ, R70.reuse, 0x8000, RZ, 0xc0, !PT ;  /* 0x0000800046ff7812 */ /* 0x040fe4000788c0ff */
[C---:B------:R-:W-:Y:S02]  /*3aed0*/  LOP3.LUT P3, RZ, R70.reuse, 0x4000, RZ, 0xc0, !PT ;  /* 0x0000400046ff7812 */ /* 0x040fe4000786c0ff */
[----:B------:R-:W-:Y:S02]  /*3aee0*/  LOP3.LUT R70, R70, 0xfffffbff, RZ, 0xc0, !PT ;  /* 0xfffffbff46467812 */ /* 0x000fe400078ec0ff */
[----:B------:R-:W-:Y:S02]  /*3aef0*/  LOP3.LUT R10, R10, 0xfdffffff, RZ, 0xc0, !PT ;  /* 0xfdffffff0a0a7812 */ /* 0x000fe400078ec0ff */
[----:B------:R-:W-:Y:S02]  /*3af00*/  @P1 LOP3.LUT R70, R70, 0x400, RZ, 0xfc, !PT ;  /* 0x0000040046461812 */ /* 0x000fe400078efcff */
[----:B------:R-:W-:Y:S01]  /*3af10*/  ISETP.LT.AND P1, PT, R220, UR23, !P3 ;  /* 0x00000017dc007c0c */ /* 0x000fe2000df21270 */
[----:B------:R-:W-:Y:S01]  /*3af20*/  ULDC UR23, c[0x0][0x228] ;  /* 0x00008a0000177ab9 */ /* 0x000fe20000000800 */
[----:B------:R-:W-:-:S02]  /*3af30*/  @P0 LOP3.LUT R10, R10, 0x2000000, RZ, 0xfc, !PT ;  /* 0x020000000a0a0812 */ /* 0x000fc400078efcff */
[----:B------:R-:W-:Y:S02]  /*3af40*/  LOP3.LUT R72, R72, 0xffffefff, RZ, 0xc0, !PT ;  /* 0xffffefff48487812 */ /* 0x000fe400078ec0ff */
[----:B------:R-:W-:Y:S02]  /*3af50*/  LOP3.LUT R10, R10, 0xffbfffff, RZ, 0xc0, !PT ;  /* 0xffbfffff0a0a7812 */ /* 0x000fe400078ec0ff */
        /* <DEDUP_REMOVED lines=11> */
[----:B------:R-:W-:-:S04]  /*3b010*/  @P4 LOP3.LUT R72, R72, 0x4000, RZ, 0xfc, !PT ;  /* 0x0000400048484812 */ /* 0x000fc800078efcff */
[----:B------:R-:W-:Y:S02]  /*3b020*/  LOP3.LUT R72, R72, 0xffff7fff, RZ, 0xc0, !PT ;  /* 0xffff7fff48487812 */ /* 0x000fe400078ec0ff */
[----:B------:R-:W-:Y:S02]  /*3b030*/  LOP3.LUT R10, R10, 0xfffeffff, RZ, 0xc0, !PT ;  /* 0xfffeffff0a0a7812 */ /* 0x000fe400078ec0ff */
[----:B------:R-:W-:-:S03]  /*3b040*/  @P5 LOP3.LUT R72, R72, 0x8000, RZ, 0xfc, !PT ;  /* 0x0000800048485812 */ /* 0x000fc600078efcff */
[----:B------:R-:W-:Y:S02]  /*3b050*/  @P1 LOP3.LUT R10, R10, 0x10000, RZ, 0xfc, !PT ;  /* 0x000100000a0a1812 */ /* 0x000fe400078efcff */
[----:B------:R-:W-:Y:S02]  /*3b060*/  LOP3.LUT R72, R72, 0xfffeffff, RZ, 0xc0, !PT ;  /* 0xfffeffff48487812 */ /* 0x000fe400078ec0ff */
[----:B------:R-:W-:Y:S01]  /*3b070*/  ISETP.LT.AND P1, PT, R220, UR11, !P6 ;  /* 0x0000000bdc007c0c */ /* 0x000fe2000f721270 */
[----:B------:R-:W-:Y:S01]  /*3b080*/  ULDC UR11, c[0x0][0x228] ;  /* 0x00008a00000b7ab9 */ /* 0x000fe20000000800 */
[----:B------:R-:W-:Y:S02]  /*3b090*/  @P6 LOP3.LUT R72, R72, 0x10000, RZ, 0xfc, !PT ;  /* 0x0001000048486812 */ /* 0x000fe400078efcff */
[----:B------:R-:W-:Y:S02]  /*3b0a0*/  LOP3.LUT P6, RZ, R3, 0x400000, RZ, 0xc0, !PT ;  /* 0x0040000003ff7812 */ /* 0x000fe400078cc0ff */
[----:B------:R-:W-:-:S02]  /*3b0b0*/  LOP3.LUT R10, R10, 0xffffdfff, RZ, 0xc0, !PT ;  /* 0xffffdfff0a0a7812 */ /* 0x000fc400078ec0ff */
        /* <DEDUP_REMOVED lines=49> */
[C---:B------:R-:W-:Y:S02]  /*3b3d0*/  LOP3.LUT P6, RZ, R3.reuse, 0x80000000, RZ, 0xc0, !PT ;  /* 0x8000000003ff7812 */ /* 0x040fe400078cc0ff */
[----:B------:R-:W-:Y:S01]  /*3b3e0*/  ISETP.LT.AND P2, PT, R220, UR23, !P2 ;  /* 0x00000017dc007c0c */ /* 0x000fe2000d741270 */
[----:B------:R-:W-:Y:S01]  /*3b3f0*/  ULDC UR23, c[0x0][0x228] ;  /* 0x00008a0000177ab9 */ /* 0x000fe20000000800 */
[----:B------:R-:W-:Y:S02]  /*3b400*/  LOP3.LUT P5, RZ, R3, 0x800000, RZ, 0xc0, !PT ;  /* 0x0080000003ff7812 */ /* 0x000fe400078ac0ff */
[----:B------:R-:W-:Y:S02]  /*3b410*/  LOP3.LUT R70, R70, 0xfffffeff, RZ, 0xc0, !PT ;  /* 0xfffffeff46467812 */ /* 0x000fe400078ec0ff */
[----:B------:R-:W-:Y:S01]  /*3b420*/  ISETP.LT.AND P5, PT, R220, UR19, !P5 ;  /* 0x00000013dc007c0c */ /* 0x000fe2000efa1270 */
[----:B------:R-:W-:-:S04]  /*3b430*/  ULDC UR19, c[0x0][0x228] ;  /* 0x00008a0000137ab9 */ /* 0x000fc80000000800 */
[----:B------:R-:W-:Y:S02]  /*3b440*/  @P6 LOP3.LUT R70, R70, 0x100, RZ, 0xfc, !PT ;  /* 0x0000010046466812 */ /* 0x000fe400078efcff */
[C---:B------:R-:W-:Y:S02]  /*3b450*/  LOP3.LUT P6, RZ, R3.reuse, 0x40000000, RZ, 0xc0, !PT ;  /* 0x4000000003ff7812 */ /* 0x040fe400078cc0ff */
[----:B------:R-:W-:Y:S01]  /*3b460*/  ISETP.LT.AND P1, PT, R220, UR19, !P1 ;  /* 0x00000013dc007c0c */ /* 0x000fe2000cf21270 */
[----:B------:R-:W-:Y:S01]  /*3b470*/  ULDC UR19, c[0x0][0x228] ;  /* 0x00008a0000137ab9 */ /* 0x000fe20000000800 */
[----:B------:R-:W-:Y:S02]  /*3b480*/  LOP3.LUT P4, RZ, R3, 0x1000000, RZ, 0xc0, !PT ;  /* 0x0100000003ff7812 */ /* 0x000fe4000788c0ff */
[----:B------:R-:W-:Y:S02]  /*3b490*/  LOP3.LUT R11, R11, 0xbfffffff, RZ, 0xc0, !PT ;  /* 0xbfffffff0b0b7812 */ /* 0x000fe400078ec0ff */
[----:B------:R-:W-:-:S02]  /*3b4a0*/  LOP3.LUT P0, RZ, R3, 0x10000000, RZ, 0xc0, !PT ;  /* 0x1000000003ff7812 */ /* 0x000fc4000780c0ff */
[----:B------:R-:W-:Y:S01]  /*3b4b0*/  ISETP.LT.AND P4, PT, R220, UR15, !P4 ;  /* 0x0000000fdc007c0c */ /* 0x000fe2000e781270 */
[----:B------:R-:W-:Y:S01]  /*3b4c0*/  ULDC UR15, c[0x0][0x228] ;  /* 0x00008a00000f7ab9 */ /* 0x000fe20000000800 */
[----:B------:R-:W-:Y:S02]  /*3b4d0*/  @P2 LOP3.LUT R11, R11, 0x40000000, RZ, 0xfc, !PT ;  /* 0x400000000b0b2812 */ /* 0x000fe400078efcff */
[----:B------:R-:W-:Y:S02]  /*3b4e0*/  LOP3.LUT R70, R70, 0xfffffdff, RZ, 0xc0, !PT ;  /* 0xfffffdff46467812 */ /* 0x000fe400078ec0ff */
[----:B------:R-:W-:Y:S01]  /*3b4f0*/  ISETP.LT.AND P0, PT, R220, UR15, !P0 ;  /* 0x0000000fdc007c0c */ /* 0x000fe2000c701270 */
[----:B------:R-:W-:Y:S01]  /*3b500*/  ULDC UR15, c[0x0][0x228] ;  /* 0x00008a00000f7ab9 */ /* 0x000fe20000000800 */
[----:B------:R-:W-:Y:S02]  /*3b510*/  LOP3.LUT P3, RZ, R3, 0x2000000, RZ, 0xc0, !PT ;  /* 0x0200000003ff7812 */ /* 0x000fe4000786c0ff */
[----:B------:R-:W-:-:S02]  /*3b520*/  LOP3.LUT R11, R11, 0xf7ffffff, RZ, 0xc0, !PT ;  /* 0xf7ffffff0b0b7812 */ /* 0x000fc400078ec0ff */
[----:B------:R-:W-:Y:S02]  /*3b530*/  @P6 LOP3.LUT R70, R70, 0x200, RZ, 0xfc, !PT ;  /* 0x0000020046466812 */ /* 0x000fe400078efcff */
[----:B------:R-:W-:Y:S02]  /*3b540*/  LOP3.LUT P6, RZ, R3, 0x20000000, RZ, 0xc0, !PT ;  /* 0x2000000003ff7812 */ /* 0x000fe400078cc0ff */
[C---:B------:R-:W-:Y:S01]  /*3b550*/  ISETP.LT.AND P3, PT, R220.reuse, UR11, !P3 ;  /* 0x0000000bdc007c0c */ /* 0x040fe2000df61270 */
[----:B------:R-:W-:Y:S01]  /*3b560*/  ULDC UR11, c[0x0][0x228] ;  /* 0x00008a00000b7ab9 */ /* 0x000fe20000000800 */
[----:B------:R-:W-:Y:S02]  /*3b570*/  @P1 LOP3.LUT R11, R11, 0x8000000, RZ, 0xfc, !PT ;  /* 0x080000000b0b1812 */ /* 0x000fe400078efcff */
        /* <DEDUP_REMOVED lines=40> */
[----:B------:R-:W-:Y:S02]  /*3b800*/  LOP3.LUT R11, R11, 0xfffffffe, RZ, 0xc0, !PT ;  /* 0xfffffffe0b0b7812 */ /* 0x000fe400078ec0ff */
[----:B------:R-:W-:-:S04]  /*3b810*/  @P5 LOP3.LUT R10, R10, 0x80, RZ, 0xfc, !PT ;  /* 0x000000800a0a5812 */ /* 0x000fc800078efcff */
        /* <DEDUP_REMOVED lines=95> */
[----:B------:R-:W-:Y:S01]  /*3be10*/  ISETP.LT.AND P1, PT, R219, UR19, !P1 ;  /* 0x00000013db007c0c */ /* 0x000fe2000cf21270 */
        /* <DEDUP_REMOVED lines=48> */
[----:B------:R-:W-:Y:S02]  /*3c120*/  LOP3.LUT P5, RZ, R5, 0x20, RZ, 0xc0, !PT ;  /* 0x0000002005ff7812 */ /* 0x000fe400078ac0ff */
        /* <DEDUP_REMOVED lines=25> */
[----:B------:R-:W-:Y:S02]  /*3c2c0*/  LOP3.LUT P0, RZ, R5, 0x2, RZ, 0xc0, !PT ;  /* 0x0000000205ff7812 */ /* 0x000fe4000780c0ff */
        /* <DEDUP_REMOVED lines=113> */
[----:B------:R-:W-:Y:S01]  /*3c9e0*/  ISETP.LT.AND P2, PT, R219, UR23, !P2 ;  /* 0x00000017db007c0c */ /* 0x000fe2000d741270 */
[----:B------:R-:W-:Y:S01]  /*3c9f0*/  ULDC UR23, c[0x0][0x228] ;  /* 0x00008a0000177ab9 */ /* 0x000fe20000000800 */
[----:B------:R-:W-:Y:S02]  /*3ca00*/  LOP3.LUT P5, RZ, R3, 0x800000, RZ, 0xc0, !PT ;  /* 0x0080000003ff7812 */ /* 0x000fe400078ac0ff */
[----:B------:R-:W-:Y:S02]  /*3ca10*/  LOP3.LUT R72, R72, 0xffffff7f, RZ, 0xc0, !PT ;  /* 0xffffff7f48487812 */ /* 0x000fe400078ec0ff */
[----:B------:R-:W-:Y:S01]  /*3ca20*/  ISETP.LT.AND P5, PT, R219, UR19, !P5 ;  /* 0x00000013db007c0c */ /* 0x000fe2000efa1270 */
[----:B------:R-:W-:-:S04]  /*3ca30*/  ULDC UR19, c[0x0][0x228] ;  /* 0x00008a0000137ab9 */ /* 0x000fc80000000800 */
[----:B------:R-:W-:Y:S02]  /*3ca40*/  @P6 LOP3.LUT R72, R72, 0x80, RZ, 0xfc, !PT ;  /* 0x0000008048486812 */ /* 0x000fe400078efcff */
[----:B------:R-:W-:Y:S02]  /*3ca50*/  LOP3.LUT P6, RZ, R3, 0x40000000, RZ, 0xc0, !PT ;  /* 0x4000000003ff7812 */ /* 0x000fe400078cc0ff */
        /* <DEDUP_REMOVED lines=15> */
[----:B------:R-:W-:Y:S01]  /*3cb50*/  ISETP.LT.AND P3, PT, R219, UR11, !P3 ;  /* 0x0000000bdb007c0c */ /* 0x000fe2000df61270 */
        /* <DEDUP_REMOVED lines=94> */
[----:B------:R-:W-:Y:S02]  /*3d140*/  ISETP.LT.AND P2, PT, R219, UR59, !P0 ;  /* 0x0000003bdb007c0c */ /* 0x000fe4000c741270 */
[----:B------:R-:W-:Y:S02]  /*3d150*/  LOP3.LUT P0, RZ, R5, 0x8000, RZ, 0xc0, !PT ;  /* 0x0000800005ff7812 */ /* 0x000fe4000780c0ff */
[----:B------:R-:W-:-:S02]  /*3d160*/  LOP3.LUT R0, R0, 0x7fffffff, RZ, 0xc0, !PT ;  /* 0x7fffffff00007812 */ /* 0x000fc400078ec0ff */
[----:B------:R-:W-:-:S03]  /*3d170*/  LOP3.LUT R73, R73, 0xfeffffff, RZ, 0xc0, !PT ;  /* 0xfeffffff49497812 */ /* 0x000fc600078ec0ff */
[----:B------:R-:W-:Y:S02]  /*3d180*/  @P6 LOP3.LUT R0, R0, 0x80000000, RZ, 0xfc, !PT ;  /* 0x8000000000006812 */ /* 0x000fe400078efcff */
[----:B------:R-:W-:-:S04]  /*3d190*/  LOP3.LUT P6, RZ, R5, 0x40, RZ, 0xc0, !PT ;  /* 0x0000004005ff7812 */ /* 0x000fc800078cc0ff */
[----:B------:R-:W-:-:S04]  /*3d1a0*/  @P0 LOP3.LUT R73, R73, 0x1000000, RZ, 0xfc, !PT ;  /* 0x0100000049490812 */ /* 0x000fc800078efcff */
[----:B------:R-:W-:-:S05]  /*3d1b0*/  LOP3.LUT R73, R73, 0xfffeffff, RZ, 0xc0, !PT ;  /* 0xfffeffff49497812 */ /* 0x000fca00078ec0ff */
[----:B------:R-:W-:Y:S02]  /*3d1c0*/  @P6 LOP3.LUT R73, R73, 0x10000, RZ, 0xfc, !PT ;  /* 0x0001000049496812 */ /* 0x000fe400078efcff */
[----:B------:R-:W-:Y:S02]  /*3d1d0*/  LOP3.LUT P6, RZ, R5, 0x80, RZ, 0xc0, !PT ;  /* 0x0000008005ff7812 */ /* 0x000fe400078cc0ff */
[----:B------:R-:W-:-:S11]  /*3d1e0*/  LOP3.LUT R73, R73, 0xfffdffff, RZ, 0xc0, !PT ;  /* 0xfffdffff49497812 */ /* 0x000fd600078ec0ff */
[----:B------:R-:W-:Y:S02]  /*3d1f0*/  @P6 LOP3.LUT R73, R73, 0x20000, RZ, 0xfc, !PT ;  /* 0x0002000049496812 */ /* 0x000fe400078efcff */
[----:B------:R-:W-:Y:S02]  /*3d200*/  LOP3.LUT P6, RZ, R5, 0x100, RZ, 0xc0, !PT ;  /* 0x0000010005ff7812 */ /* 0x000fe400078cc0ff */
[----:B------:R-:W-:Y:S02]  /*3d210*/  LOP3.LUT R73, R73, 0xfffbffff, RZ, 0xc0, !PT ;  /* 0xfffbffff49497812 */ /* 0x000fe400078ec0ff */
[----:B------:R-:W-:-:S09]  /*3d220*/  ISETP.LT.AND P5, PT, R219, UR37, !P5 ;  /* 0x00000025db007c0c */ /* 0x000fd2000efa1270 */
[----:B------:R-:W-:Y:S02]  /*3d230*/  @P6 LOP3.LUT R73, R73, 0x40000, RZ, 0xfc, !PT ;  /* 0x0004000049496812 */ /* 0x000fe400078efcff */
[----:B------:R-:W-:Y:S02]  /*3d240*/  LOP3.LUT P6, RZ, R5, 0x200, RZ, 0xc0, !PT ;  /* 0x0000020005ff7812 */ /* 0x000fe400078cc0ff */
[----:B------:R-:W-:Y:S02]  /*3d250*/  LOP3.LUT R73, R73, 0xfff7ffff, RZ, 0xc0, !PT ;  /* 0xfff7ffff49497812 */ /* 0x000fe400078ec0ff */
[----:B------:R-:W-:-:S04]  /*3d260*/  LOP3.LUT R3, R3, 0xfffffffb, RZ, 0xc0, !PT ;  /* 0xfffffffb03037812 */ /* 0x000fc800078ec0ff */
[----:B------:R-:W-:-:S05]  /*3d270*/  @P5 LOP3.LUT R3, R3, 0x4, RZ, 0xfc, !PT ;  /* 0x0000000403035812 */ /* 0x000fca00078efcff */
[----:B------:R-:W-:Y:S02]  /*3d280*/  @P6 LOP3.LUT R73, R73, 0x80000, RZ, 0xfc, !PT ;  /* 0x0008000049496812 */ /* 0x000fe400078efcff */
[----:B------:R-:W-:Y:S02]  /*3d290*/  LOP3.LUT P6, RZ, R5, 0x400, RZ, 0xc0, !PT ;  /* 0x0000040005ff7812 */ /* 0x000fe400078cc0ff */
[----:B------:R-:W-:Y:S02]  /*3d2a0*/  ISETP.LT.AND P5, PT, R219, UR45, !P3 ;  /* 0x0000002ddb007c0c */ /* 0x000fe4000dfa1270 */
[----:B------:R-:W-:Y:S02]  /*3d2b0*/  LOP3.LUT R73, R73, 0xffefffff, RZ, 0xc0, !PT ;  /* 0xffefffff49497812 */ /* 0x000fe400078ec0ff */
[----:B------:R-:W-:-:S07]  /*3d2c0*/  LOP3.LUT R0, R0, 0xefffffff, RZ, 0xc0, !PT ;  /* 0xefffffff00007812 */ /* 0x000fce00078ec0ff */
[----:B------:R-:W-:Y:S02]  /*3d2d0*/  @P6 LOP3.LUT R73, R73, 0x100000, RZ, 0xfc, !PT ;  /* 0x0010000049496812 */ /* 0x000fe400078efcff */
[----:B------:R-:W-:Y:S02]  /*3d2e0*/  LOP3.LUT P6, RZ, R5, 0x800, RZ, 0xc0, !PT ;  /* 0x0000080005ff7812 */ /* 0x000fe400078cc0ff */
[----:B------:R-:W-:Y:S02]  /*3d2f0*/  @P5 LOP3.LUT R0, R0, 0x10000000, RZ, 0xfc, !PT ;  /* 0x1000000000005812 */ /* 0x000fe400078efcff */
[----:B------:R-:W-:Y:S02]  /*3d300*/  ISETP.LT.AND P3, PT, R219, UR53, !P1 ;  /* 0x00000035db007c0c */ /* 0x000fe4000cf61270 */
[----:B------:R-:W-:Y:S02]  /*3d310*/  LOP3.LUT R0, R0, 0xfdffffff, RZ, 0xc0, !PT ;  /* 0xfdffffff00007812 */ /* 0x000fe400078ec0ff */
[----:B------:R-:W-:-:S02]  /*3d320*/  LOP3.LUT R73, R73, 0xffdfffff, RZ, 0xc0, !PT ;  /* 0xffdfffff49497812 */ /* 0x000fc400078ec0ff */
[----:B------:R-:W-:-:S03]  /*3d330*/  @P4 LOP3.LUT R0, R0, 0x2000000, RZ, 0xfc, !PT ;  /* 0x0200000000004812 */ /* 0x000fc600078efcff */
[----:B------:R-:W-:Y:S02]  /*3d340*/  @P6 LOP3.LUT R73, R73, 0x200000, RZ, 0xfc, !PT ;  /* 0x0020000049496812 */ /* 0x000fe400078efcff */
[----:B------:R-:W-:Y:S02]  /*3d350*/  LOP3.LUT P6, RZ, R5, 0x1000, RZ, 0xc0, !PT ;  /* 0x0000100005ff7812 */ /* 0x000fe400078cc0ff */
[----:B------:R-:W-:Y:S02]  /*3d360*/  LOP3.LUT R0, R0, 0xffbfffff, RZ, 0xc0, !PT ;  /* 0xffbfffff00007812 */ /* 0x000fe400078ec0ff */
[----:B------:R-:W-:Y:S02]  /*3d370*/  LOP3.LUT P1, RZ, R6, 0x100000, RZ, 0xc0, !PT ;  /* 0x0010000006ff7812 */ /* 0x000fe4000782c0ff */
[----:B------:R-:W-:Y:S02]  /*3d380*/  @P3 LOP3.LUT R0, R0, 0x400000, RZ, 0xfc, !PT ;  /* 0x0040000000003812 */ /* 0x000fe400078efcff */
[----:B------:R-:W-:-:S02]  /*3d390*/  LOP3.LUT R73, R73, 0xffbfffff, RZ, 0xc0, !PT ;  /* 0xffbfffff49497812 */ /* 0x000fc400078ec0ff */
[----:B------:R-:W-:Y:S01]  /*3d3a0*/  ISETP.LT.AND P1, PT, R219, UR4, !P1 ;  /* 0x00000004db007c0c */ /* 0x000fe2000cf21270 */
[----:B------:R-:W-:Y:S01]  /*3d3b0*/  ULDC UR4, c[0x0][0x228] ;  /* 0x00008a0000047ab9 */ /* 0x000fe20000000800 */
[----:B------:R-:W-:Y:S02]  /*3d3c0*/  LOP3.LUT R0, R0, 0xfff7ffff, RZ, 0xc0, !PT ;  /* 0xfff7ffff00007812 */ /* 0x000fe400078ec0ff */
[----:B------:R-:W-:Y:S02]  /*3d3d0*/  LOP3.LUT P0, RZ, R5, 0x10000, RZ, 0xc0, !PT ;  /* 0x0001000005ff7812 */ /* 0x000fe4000780c0ff */
[----:B------:R-:W-:Y:S02]  /*3d3e0*/  @P6 LOP3.LUT R73, R73, 0x400000, RZ, 0xfc, !PT ;  /* 0x0040000049496812 */ /* 0x000fe400078efcff */
[----:B------:R-:W-:Y:S02]  /*3d3f0*/  @P2 LOP3.LUT R0, R0, 0x80000, RZ, 0xfc, !PT ;  /* 0x0008000000002812 */ /* 0x000fe400078efcff */
[----:B------:R-:W-:-:S02]  /*3d400*/  LOP3.LUT P6, RZ, R5, 0x2000, RZ, 0xc0, !PT ;  /* 0x0000200005ff7812 */ /* 0x000fc400078cc0ff */
[----:B------:R-:W-:Y:S01]  /*3d410*/  ISETP.LT.AND P0, PT, R218, UR23, !P0 ;  /* 0x00000017da007c0c */ /* 0x000fe2000c701270 */
[----:B------:R-:W-:Y:S01]  /*3d420*/  ULDC UR23, c[0x0][0x228] ;  /* 0x00008a0000177ab9 */ /* 0x000fe20000000800 */
[----:B------:R-:W-:Y:S02]  /*3d430*/  LOP3.LUT R0, R0, 0xfffeffff, RZ, 0xc0, !PT ;  /* 0xfffeffff00007812 */ /* 0x000fe400078ec0ff */
[----:B------:R-:W-:Y:S02]  /*3d440*/  LOP3.LUT R73, R73, 0xff7fffff, RZ, 0xc0, !PT ;  /* 0xff7fffff49497812 */ /* 0x000fe400078ec0ff */
[----:B------:R-:W-:-:S04]  /*3d450*/  @P1 LOP3.LUT R0, R0, 0x10000, RZ, 0xfc, !PT ;  /* 0x0001000000001812 */ /* 0x000fc800078efcff */
[----:B------:R-:W-:Y:S02]  /*3d460*/  LOP3.LUT R0, R0, 0xffff7fff, RZ, 0xc0, !PT ;  /* 0xffff7fff00007812 */ /* 0x000fe400078ec0ff */
[----:B------:R-:W-:Y:S02]  /*3d470*/  @P6 LOP3.LUT R73, R73, 0x800000, RZ, 0xfc, !PT ;  /* 0x0080000049496812 */ /* 0x000fe400078efcff */
[----:B------:R-:W-:Y:S02]  /*3d480*/  @P0 LOP3.LUT R0, R0, 0x8000, RZ, 0xfc, !PT ;  /* 0x0000800000000812 */ /* 0x000fe400078efcff */
        /* <DEDUP_REMOVED lines=57> */
[C---:B------:R-:W-:Y:S02]  /*3d820*/  LOP3.LUT P3, RZ, R5.reuse, 0x8, RZ, 0xc0, !PT ;  /* 0x0000000805ff7812 */ /* 0x040fe4000786c0ff */
[----:B------:R-:W-:Y:S02]  /*3d830*/  @P5 LOP3.LUT R0, R0, 0x10, RZ, 0xfc, !PT ;  /* 0x0000001000005812 */ /* 0x000fe400078efcff */
[----:B------:R-:W-:Y:S01]  /*3d840*/  ISETP.LT.AND P3, PT, R218, UR19, !P3 ;  /* 0x00000013da007c0c */ /* 0x000fe2000df61270 */
[----:B------:R-:W-:Y:S01]  /*3d850*/  ULDC UR19, c[0x0][0x228] ;  /* 0x00008a0000137ab9 */ /* 0x000fe20000000800 */
[----:B------:R-:W-:Y:S02]  /*3d860*/  LOP3.LUT R0, R0, 0xfffffff7, RZ, 0xc0, !PT ;  /* 0xfffffff700007812 */ /* 0x000fe400078ec0ff */
[----:B------:R-:W-:-:S02]  /*3d870*/  LOP3.LUT P2, RZ, R5, 0x4, RZ, 0xc0, !PT ;  /* 0x0000000405ff7812 */ /* 0x000fc4000784c0ff */
[C---:B------:R-:W-:Y:S02]  /*3d880*/  LOP3.LUT P0, RZ, R5.reuse, 0x1, RZ, 0xc0, !PT ;  /* 0x0000000105ff7812 */ /* 0x040fe4000780c0ff */
[----:B------:R-:W-:Y:S02]  /*3d890*/  @P4 LOP3.LUT R0, R0, 0x8, RZ, 0xfc, !PT ;  /* 0x0000000800004812 */ /* 0x000fe400078efcff */
[C---:B------:R-:W-:Y:S01]  /*3d8a0*/  ISETP.LT.AND P2, PT, R218.reuse, UR15, !P2 ;  /* 0x0000000fda007c0c */ /* 0x040fe2000d741270 */
[----:B------:R-:W-:Y:S01]  /*3d8b0*/  ULDC UR15, c[0x0][0x228] ;  /* 0x00008a00000f7ab9 */ /* 0x000fe20000000800 */
        /* <DEDUP_REMOVED lines=8> */
[----:B------:R-:W-:Y:S02]  /*3d940*/  LOP3.LUT R5, R5, 0x7fffffff, RZ, 0xc0, !PT ;  /* 0x7fffffff05057812 */ /* 0x000fe400078ec0ff */
[----:B------:R-:W-:Y:S02]  /*3d950*/  @P2 LOP3.LUT R0, R0, 0x2, RZ, 0xfc, !PT ;  /* 0x0000000200002812 */ /* 0x000fe400078efcff */
[----:B------:R-:W-:-:S02]  /*3d960*/  @P0 LOP3.LUT R5, R5, 0x80000000, RZ, 0xfc, !PT ;  /* 0x8000000005050812 */ /* 0x000fc400078efcff */
[C---:B------:R-:W-:Y:S02]  /*3d970*/  LOP3.LUT P0, RZ, R73.reuse, 0x200, RZ, 0xc0, !PT ;  /* 0x0000020049ff7812 */ /* 0x040fe4000780c0ff */
[----:B------:R-:W-:Y:S02]  /*3d980*/  LOP3.LUT R0, R0, 0xfffffffe, RZ, 0xc0, !PT ;  /* 0xfffffffe00007812 */ /* 0x000fe400078ec0ff */
[----:B------:R-:W-:Y:S01]  /*3d990*/  ISETP.LT.AND P0, PT, R218, UR19, !P0 ;  /* 0x00000013da007c0c */ /* 0x000fe2000c701270 */
[----:B------:R-:W-:Y:S01]  /*3d9a0*/  ULDC UR19, c[0x0][0x228] ;  /* 0x00008a0000137ab9 */ /* 0x000fe20000000800 */
[----:B------:R-:W-:Y:S02]  /*3d9b0*/  @P1 LOP3.LUT R0, R0, 0x1, RZ, 0xfc, !PT ;  /* 0x0000000100001812 */ /* 0x000fe400078efcff */
[----:B------:R-:W-:Y:S02]  /*3d9c0*/  LOP3.LUT P1, RZ, R73, 0x400, RZ, 0xc0, !PT ;  /* 0x0000040049ff7812 */ /* 0x000fe4000782c0ff */
[----:B------:R-:W-:-:S02]  /*3d9d0*/  LOP3.LUT R5, R5, 0xbfffffff, RZ, 0xc0, !PT ;  /* 0xbfffffff05057812 */ /* 0x000fc400078ec0ff */
[----:B------:R-:W-:Y:S01]  /*3d9e0*/  ISETP.LT.AND P1, PT, R218, UR15, !P1 ;  /* 0x0000000fda007c0c */ /* 0x000fe2000cf21270 */
[----:B------:R-:W-:Y:S01]  /*3d9f0*/  ULDC UR15, c[0x0][0x228] ;  /* 0x00008a00000f7ab9 */ /* 0x000fe20000000800 */
[----:B------:R-:W-:-:S03]  /*3da00*/  LOP3.LUT P2, RZ, R73, 0x800, RZ, 0xc0, !PT ;  /* 0x0000080049ff7812 */ /* 0x000fc6000784c0ff */
[----:B------:R-:W-:Y:S02]  /*3da10*/  @P0 LOP3.LUT R5, R5, 0x40000000, RZ, 0xfc, !PT ;  /* 0x4000000005050812 */ /* 0x000fe400078efcff */
[C---:B------:R-:W-:Y:S01]  /*3da20*/  ISETP.LT.AND P2, PT, R218.reuse, UR11, !P2 ;  /* 0x0000000bda007c0c */ /* 0x040fe2000d741270 */
        /* <DEDUP_REMOVED lines=11> */
[----:B------:R-:W-:Y:S02]  /*3dae0*/  LOP3.LUT R5, R5, 0xf7ffffff, RZ, 0xc0, !PT ;  /* 0xf7ffffff05057812 */ /* 0x000fe400078ec0ff */
[----:B------:R-:W-:Y:S02]  /*3daf0*/  LOP3.LUT P5, RZ, R73, 0x4000, RZ, 0xc0, !PT ;  /* 0x0000400049ff7812 */ /* 0x000fe400078ac0ff */
[----:B------:R-:W-:-:S02]  /*3db00*/  @P3 LOP3.LUT R5, R5, 0x8000000, RZ, 0xfc, !PT ;  /* 0x0800000005053812 */ /* 0x000fc400078efcff */
[----:B------:R-:W-:Y:S02]  /*3db10*/  LOP3.LUT P0, RZ, R3, 0x20000000, RZ, 0xc0, !PT ;  /* 0x2000000003ff7812 */ /* 0x000fe4000780c0ff */
        /* <DEDUP_REMOVED lines=8> */
[----:B------:R-:W-:Y:S02]  /*3dba0*/  LOP3.LUT R5, R5, 0xfdffffff, RZ, 0xc0, !PT ;  /* 0xfdffffff05057812 */ /* 0x000fe400078ec0ff */
[----:B------:R-:W-:Y:S02]  /*3dbb0*/  @P0 LOP3.LUT R73, R73, 0x100, RZ, 0xfc, !PT ;  /* 0x0000010049490812 */ /* 0x000fe400078efcff */
[----:B------:R-:W-:Y:S02]  /*3dbc0*/  @P5 LOP3.LUT R5, R5, 0x2000000, RZ, 0xfc, !PT ;  /* 0x0200000005055812 */ /* 0x000fe400078efcff */
[----:B------:R-:W-:Y:S02]  /*3dbd0*/  LOP3.LUT P0, RZ, R3, 0x400000, RZ, 0xc0, !PT ;  /* 0x0040000003ff7812 */ /* 0x000fe4000780c0ff */
[----:B------:R-:W-:Y:S02]  /*3dbe0*/  LOP3.LUT R5, R5, 0xfeffffff, RZ, 0xc0, !PT ;  /* 0xfeffffff05057812 */ /* 0x000fe400078ec0ff */
[----:B------:R-:W-:Y:S01]  /*3dbf0*/  ISETP.LT.AND P0, PT, R218, UR23, !P0 ;  /* 0x00000017da007c0c */ /* 0x000fe2000c701270 */
[----:B------:R-:W-:Y:S01]  /*3dc00*/  ULDC UR23, c[0x0][0x228] ;  /* 0x00008a0000177ab9 */ /* 0x000fe20000000800 */
[----:B------:R-:W-:-:S02]  /*3dc10*/  @P6 LOP3.LUT R5, R5, 0x1000000, RZ, 0xfc, !PT ;  /* 0x0100000005056812 */ /* 0x000fc400078efcff */
[----:B------:R-:W-:Y:S02]  /*3dc20*/  LOP3.LUT P6, RZ, R3, 0x800000, RZ, 0xc0, !PT ;  /* 0x0080000003ff7812 */ /* 0x000fe400078cc0ff */
[----:B------:R-:W-:Y:S02]  /*3dc30*/  LOP3.LUT R5, R5, 0xff7fffff, RZ, 0xc0, !PT ;  /* 0xff7fffff05057812 */ /* 0x000fe400078ec0ff */
        /* <DEDUP_REMOVED lines=13> */
[----:B------:R-:W-:Y:S02]  /*3dd10*/  LOP3.LUT P3, RZ, R3, 0x4000000, RZ, 0xc0, !PT ;  /* 0x0400000003ff7812 */ /* 0x000fe4000786c0ff */
[----:B------:R-:W-:Y:S02]  /*3dd20*/  LOP3.LUT R5, R5, 0xffefffff, RZ, 0xc0, !PT ;  /* 0xffefffff05057812 */ /* 0x000fe400078ec0ff */
[C---:B------:R-:W-:Y:S02]  /*3dd30*/  LOP3.LUT P2, RZ, R3.reuse, 0x8000000, RZ, 0xc0, !PT ;  /* 0x0800000003ff7812 */ /* 0x040fe4000784c0ff */
[----:B------:R-:W-:Y:S02]  /*3dd40*/  LOP3.LUT P1, RZ, R3, 0x10000000, RZ, 0xc0, !PT ;  /* 0x1000000003ff7812 */ /* 0x000fe4000782c0ff */
[----:B------:R-:W-:-:S02]  /*3dd50*/  LOP3.LUT P0, RZ, R73, 0x100, RZ, 0xc0, !PT ;  /* 0x0000010049ff7812 */ /* 0x000fc4000780c0ff */
[----:B------:R-:W-:Y:S02]  /*3dd60*/  @P4 LOP3.LUT R5, R5, 0x100000, RZ, 0xfc, !PT ;  /* 0x0010000005054812 */ /* 0x000fe400078efcff */
[C---:B------:R-:W-:Y:S01]  /*3dd70*/  ISETP.LT.AND P4, PT, R218.reuse, UR23, !P3 ;  /* 0x00000017da007c0c */ /* 0x040fe2000df81270 */
[----:B------:R-:W-:Y:S01]  /*3dd80*/  ULDC UR23, c[0x0][0x228] ;  /* 0x00008a0000177ab9 */ /* 0x000fe20000000800 */
[C---:B------:R-:W-:Y:S01]  /*3dd90*/  ISETP.LT.AND P3, PT, R218.reuse, UR19, !P2 ;  /* 0x00000013da007c0c */ /* 0x040fe2000d761270 */
[----:B------:R-:W-:Y:S01]  /*3dda0*/  ULDC UR19, c[0x0][0x228] ;  /* 0x00008a0000137ab9 */ /* 0x000fe20000000800 */
[C---:B------:R-:W-:Y:S01]  /*3ddb0*/  ISETP.LT.AND P2, PT, R218.reuse, UR15, !P1 ;  /* 0x0000000fda007c0c */ /* 0x040fe2000cf41270 */
[----:B------:R-:W-:Y:S01]  /*3ddc0*/  ULDC UR15, c[0x0][0x228] ;  /* 0x00008a00000f7ab9 */ /* 0x000fe20000000800 */
[----:B------:R-:W-:Y:S01]  /*3ddd0*/  ISETP.LT.AND P1, PT, R218, UR11, !P0 ;  /* 0x0000000bda007c0c */ /* 0x000fe2000c721270 */
[----:B------:R-:W-:Y:S01]  /*3dde0*/  ULDC UR11, c[0x0][0x228] ;  /* 0x00008a00000b7ab9 */ /* 0x000fe20000000800 */
[----:B------:R-:W-:-:S13]  /*3ddf0*/  LOP3.LUT P0, RZ, R6, 0x4000, RZ, 0xc0, !PT ;  /* 0x0000400006ff7812 */ /* 0x000fda000780c0ff */
        /* <DEDUP_REMOVED lines=42> */
[----:B------:R-:W-:Y:S02]  /*3e0a0*/  LOP3.LUT R73, R73, 0xffffffbf, RZ, 0xc0, !PT ;  /* 0xffffffbf49497812 */ /* 0x000fe400078ec0ff */
[----:B------:R-:W-:-:S07]  /*3e0b0*/  @P4 LOP3.LUT R5, R5, 0x80000, RZ, 0xfc, !PT ;  /* 0x0008000005054812 */ /* 0x000fce00078efcff */
[----:B------:R-:W-:Y:S02]  /*3e0c0*/  @P0 LOP3.LUT R73, R73, 0x40, RZ, 0xfc, !PT ;  /* 0x0000004049490812 */ /* 0x000fe400078efcff */
[----:B------:R-:W-:Y:S02]  /*3e0d0*/  LOP3.LUT P0, RZ, R3, 0x80000000, RZ, 0xc0, !PT ;  /* 0x8000000003ff7812 */ /* 0x000fe4000780c0ff */
        /* <DEDUP_REMOVED lines=27> */
[----:B------:R-:W-:-:S09]  /*3e290*/  PRMT R69, R128, 0x3340, R1 ;  /* 0x0000334080457816 */ /* 0x000fd20000000001 */
[----:B------:R-:W-:Y:S02]  /*3e2a0*/  @P0 LOP3.LUT R5, R5, 0x1000, RZ, 0xfc, !PT ;  /* 0x0000100005050812 */ /* 0x000fe400078efcff */
[----:B------:R-:W-:-:S04]  /*3e2b0*/  LOP3.LUT P0, RZ, R73, 0x10, RZ, 0xc0, !PT ;  /* 0x0000001049ff7812 */ /* 0x000fc8000780c0ff */
[----:B------:R-:W-:Y:S02]  /*3e2c0*/  ISETP.LT.AND P0, PT, R218, UR23, !P0 ;  /* 0x00000017da007c0c */ /* 0x000fe4000c701270 */
[----:B------:R-:W-:Y:S02]  /*3e2d0*/  PRMT R68, R136, 0x3340, R1 ;  /* 0x0000334088447816 */ /* 0x000fe40000000001 */
[----:B------:R-:W-:Y:S02]  /*3e2e0*/  PRMT R162, R123, 0x5410, R69 ;  /* 0x000054107ba27816 */ /* 0x000fe40000000045 */
[----:B------:R-:W-:Y:S02]  /*3e2f0*/  PRMT R70, R195, 0x3340, R1 ;  /* 0x00003340c3467816 */ /* 0x000fe40000000001 */
[----:B------:R-:W-:Y:S02]  /*3e300*/  LOP3.LUT R69, R91, 0xffff, RZ, 0xc0, !PT ;  /* 0x0000ffff5b457812 */ /* 0x000fe400078ec0ff */
[----:B------:R-:W-:-:S02]  /*3e310*/  LOP3.LUT R5, R5, 0xfffff7ff, RZ, 0xc0, !PT ;  /* 0xfffff7ff05057812 */ /* 0x000fc400078ec0ff */
[----:B------:R-:W-:Y:S02]  /*3e320*/  PRMT R195, R127, 0x5410, R68 ;  /* 0x000054107fc37816 */ /* 0x000fe40000000044 */
[----:B------:R-:W-:Y:S02]  /*3e330*/  PRMT R160, R122, 0x5410, R70 ;  /* 0x000054107aa07816 */ /* 0x000fe40000000046 */
[----:B------:R-:W-:Y:S02]  /*3e340*/  PRMT R68, R69, 0x3340, R1 ;  /* 0x0000334045447816 */ /* 0x000fe40000000001 */
[----:B------:R-:W-:Y:S02]  /*3e350*/  SHF.R.U32.HI R108, RZ, 0x8, R69 ;  /* 0x00000008ff6c7819 */ /* 0x000fe40000011645 */
[----:B------:R-:W-:Y:S02]  /*3e360*/  LOP3.LUT R70, R97, 0xffff, RZ, 0xc0, !PT ;  /* 0x0000ffff61467812 */ /* 0x000fe400078ec0ff */
[----:B------:R-:W-:Y:S01]  /*3e370*/  LOP3.LUT R69, R77, 0xffff, RZ, 0xc0, !PT ;  /* 0x0000ffff4d457812 */ /* 0x000fe200078ec0ff */
[----:B------:R-:W-:Y:S01]  /*3e380*/  IMAD.MOV.U32 R77, RZ, RZ, R95 ;  /* 0x000000ffff4d7224 */ /* 0x000fe200078e005f */
[----:B------:R-:W-:Y:S01]  /*3e390*/  @P0 LOP3.LUT R5, R5, 0x800, RZ, 0xfc, !PT ;  /* 0x0000080005050812 */ /* 0x000fe200078efcff */
[----:B------:R-:W-:Y:S01]  /*3e3a0*/  IMAD.MOV.U32 R95, RZ, RZ, R101 ;  /* 0x000000ffff5f7224 */ /* 0x000fe200078e0065 */
[----:B------:R-:W-:Y:S01]  /*3e3b0*/  LOP3.LUT P0, RZ, R73, 0x8, RZ, 0xc0, !PT ;  /* 0x0000000849ff7812 */ /* 0x000fe2000780c0ff */
[----:B------:R-:W-:Y:S01]  /*3e3c0*/  IMAD.MOV.U32 R101, RZ, RZ, R105 ;  /* 0x000000ffff657224 */ /* 0x000fe200078e0069 */
[----:B------:R-:W-:-:S02]  /*3e3d0*/  PRMT R71, R74, 0x3340, R1 ;  /* 0x000033404a477816 */ /* 0x000fc40000000001 */
[----:B------:R-:W-:Y:S02]  /*3e3e0*/  PRMT R105, R70, 0x3340, R69 ;  /* 0x0000334046697816 */ /* 0x000fe40000000045 */
[----:B------:R-:W-:Y:S02]  /*3e3f0*/  ISETP.LT.AND P0, PT, R218, UR19, !P0 ;  /* 0x00000013da007c0c */ /* 0x000fe4000c701270 */
[----:B------:R-:W-:Y:S02]  /*3e400*/  PRMT R153, R153, 0x5410, R71 ;  /* 0x0000541099997816 */ /* 0x000fe40000000047 */
[----:B------:R-:W-:Y:S02]  /*3e410*/  PRMT R105, R105, 0x5410, R68 ;  /* 0x0000541069697816 */ /* 0x000fe40000000044 */
[----:B------:R-:W-:Y:S02]  /*3e420*/  SHF.R.U32.HI R68, RZ, 0x8, R70 ;  /* 0x00000008ff447819 */ /* 0x000fe40000011646 */
[----:B------:R-:W-:-:S02]  /*3e430*/  SHF.R.U32.HI R71, RZ, 0x8, R69 ;  /* 0x00000008ff477819 */ /* 0x000fc40000011645 */
[----:B------:R-:W-:Y:S02]  /*3e440*/  LOP3.LUT R68, R68, 0xffff, RZ, 0xc0, !PT ;  /* 0x0000ffff44447812 */ /* 0x000fe400078ec0ff */
[----:B------:R-:W-:Y:S02]  /*3e450*/  LOP3.LUT R71, R71, 0xffff, RZ, 0xc0, !PT ;  /* 0x0000ffff47477812 */ /* 0x000fe400078ec0ff */
[----:B------:R-:W-:Y:S02]  /*3e460*/  LOP3.LUT R69, R77, 0xffff, RZ, 0xc0, !PT ;  /* 0x0000ffff4d457812 */ /* 0x000fe400078ec0ff */
[----:B------:R-:W-:Y:S02]  /*3e470*/  LOP3.LUT R5, R5, 0xfffffbff, RZ, 0xc0, !PT ;  /* 0xfffffbff05057812 */ /* 0x000fe400078ec0ff */
[----:B------:R-:W-:Y:S02]  /*3e480*/  PRMT R71, R68, 0x3340, R71 ;  /* 0x0000334044477816 */ /* 0x000fe40000000047 */
[----:B------:R-:W-:-:S02]  /*3e490*/  PRMT R68, R69, 0x3340, R1 ;  /* 0x0000334045447816 */ /* 0x000fc40000000001 */
[----:B------:R-:W-:Y:S02]  /*3e4a0*/  SHF.R.U32.HI R109, RZ, 0x8, R69 ;  /* 0x00000008ff6d7819 */ /* 0x000fe40000011645 */
[----:B------:R-:W-:Y:S02]  /*3e4b0*/  @P0 LOP3.LUT R5, R5, 0x400, RZ, 0xfc, !PT ;  /* 0x0000040005050812 */ /* 0x000fe400078efcff */
[----:B------:R-:W-:Y:S02]  /*3e4c0*/  LOP3.LUT R70, R95, 0xffff, RZ, 0xc0, !PT ;  /* 0x0000ffff5f467812 */ /* 0x000fe400078ec0ff */
[----:B------:R-:W-:Y:S02]  /*3e4d0*/  LOP3.LUT R69, R101, 0xffff, RZ, 0xc0, !PT ;  /* 0x0000ffff65457812 */ /* 0x000fe400078ec0ff */
[----:B------:R-:W-:Y:S02]  /*3e4e0*/  LOP3.LUT P0, RZ, R73, 0x4, RZ, 0xc0, !PT ;  /* 0x0000000449ff7812 */ /* 0x000fe4000780c0ff */
[----:B------:R-:W-:-:S02]  /*3e4f0*/  PRMT R106, R70, 0x3340, R69 ;  /* 0x00003340466a7816 */ /* 0x000fc40000000045 */
[----:B------:R-:W-:Y:S02]  /*3e500*/  ISETP.LT.AND P0, PT, R218, UR15, !P0 ;  /* 0x0000000fda007c0c */ /* 0x000fe4000c701270 */
[----:B------:R-:W-:Y:S02]  /*3e510*/  PRMT R106, R106, 0x5410, R68 ;  /* 0x000054106a6a7816 */ /* 0x000fe40000000044 */
[----:B------:R-:W-:Y:S02]  /*3e520*/  SHF.R.U32.HI R68, RZ, 0x8, R70 ;  /* 0x00000008ff447819 */ /* 0x000fe40000011646 */
[----:B------:R-:W-:Y:S02]  /*3e530*/  SHF.R.U32.HI R99, RZ, 0x8, R69 ;  /* 0x00000008ff637819 */ /* 0x000fe40000011645 */
[----:B------:R-:W-:Y:S02]  /*3e540*/  LOP3.LUT R68, R68, 0xffff, RZ, 0xc0, !PT ;  /* 0x0000ffff44447812 */ /* 0x000fe400078ec0ff */
[----:B------:R-:W-:-:S02]  /*3e550*/  LOP3.LUT R99, R99, 0xffff, RZ, 0xc0, !PT ;  /* 0x0000ffff63637812 */ /* 0x000fc400078ec0ff */
[----:B------:R-:W-:Y:S02]  /*3e560*/  LOP3.LUT R5, R5, 0xfffffdff, RZ, 0xc0, !PT ;  /* 0xfffffdff05057812 */ /* 0x000fe400078ec0ff */
[----:B------:R-:W-:Y:S02]  /*3e570*/  LOP3.LUT R69, R159, 0xffff, RZ, 0xc0, !PT ;  /* 0x0000ffff9f457812 */ /* 0x000fe400078ec0ff */
[----:B------:R-:W-:Y:S02]  /*3e580*/  PRMT R99, R68, 0x3340, R99 ;  /* 0x0000334044637816 */ /* 0x000fe40000000063 */
[----:B------:R-:W-:Y:S02]  /*3e590*/  @P0 LOP3.LUT R5, R5, 0x200, RZ, 0xfc, !PT ;  /* 0x0000020005050812 */ /* 0x000fe400078efcff */
[----:B------:R-:W-:Y:S02]  /*3e5a0*/  PRMT R68, R69, 0x3340, R1 ;  /* 0x0000334045447816 */ /* 0x000fe40000000001 */
[----:B------:R-:W-:-:S02]  /*3e5b0*/  SHF.R.U32.HI R110, RZ, 0x8, R69 ;  /* 0x00000008ff6e7819 */ /* 0x000fc40000011645 */
[----:B------:R-:W-:Y:S02]  /*3e5c0*/  LOP3.LUT P0, RZ, R73, 0x2, RZ, 0xc0, !PT ;  /* 0x0000000249ff7812 */ /* 0x000fe4000780c0ff */
[----:B------:R-:W-:Y:S02]  /*3e5d0*/  LOP3.LUT R70, R82, 0xffff, RZ, 0xc0, !PT ;  /* 0x0000ffff52467812 */ /* 0x000fe400078ec0ff */
[----:B------:R-:W-:Y:S02]  /*3e5e0*/  LOP3.LUT R69, R93, 0xffff, RZ, 0xc0, !PT ;  /* 0x0000ffff5d457812 */ /* 0x000fe400078ec0ff */
[----:B------:R-:W-:Y:S02]  /*3e5f0*/  ISETP.LT.AND P0, PT, R218, UR11, !P0 ;  /* 0x0000000bda007c0c */ /* 0x000fe4000c701270 */
[----:B------:R-:W-:Y:S02]  /*3e600*/  PRMT R128, R70, 0x3340, R69 ;  /* 0x0000334046807816 */ /* 0x000fe40000000045 */
[----:B------:R-:W-:-:S02]  /*3e610*/  LOP3.LUT R72, R100, 0xffff, RZ, 0xc0, !PT ;  /* 0x0000ffff64487812 */ /* 0x000fc400078ec0ff */
[----:B------:R-:W-:Y:S02]  /*3e620*/  PRMT R128, R128, 0x5410, R68 ;  /* 0x0000541080807816 */ /* 0x000fe40000000044 */
[----:B------:R-:W-:Y:S01]  /*3e630*/  LOP3.LUT R68, R152, 0xffff, RZ, 0xc0, !PT ;  /* 0x0000ffff98447812 */ /* 0x000fe200078ec0ff */
[----:B------:R-:W-:Y:S02]  /*3e640*/  IMAD.MOV.U32 R152, RZ, RZ, R89 ;  /* 0x000000ffff987224 */ /* 0x000fe400078e0059 */
[----:B------:R-:W-:Y:S01]  /*3e650*/  IMAD.MOV.U32 R89, RZ, RZ, R145 ;  /* 0x000000ffff597224 */ /* 0x000fe200078e0091 */
[----:B------:R-:W-:Y:S01]  /*3e660*/  LOP3.LUT R5, R5, 0xfffffeff, RZ, 0xc0, !PT ;  /* 0xfffffeff05057812 */ /* 0x000fe200078ec0ff */
[----:B------:R-:W-:Y:S01]  /*3e670*/  IMAD.MOV.U32 R145, RZ, RZ, R143 ;  /* 0x000000ffff917224 */ /* 0x000fe200078e008f */
[----:B------:R-:W-:Y:S01]  /*3e680*/  SHF.R.U32.HI R98, RZ, 0x8, R69 ;  /* 0x00000008ff627819 */ /* 0x000fe20000011645 */
[----:B------:R-:W-:Y:S01]  /*3e690*/  IMAD.MOV.U32 R143, RZ, RZ, R172 ;  /* 0x000000ffff8f7224 */ /* 0x000fe200078e00ac */
[----:B------:R-:W-:-:S02]  /*3e6a0*/  SHF.R.U32.HI R70, RZ, 0x8, R70 ;  /* 0x00000008ff467819 */ /* 0x000fc40000011646 */
[----:B------:R-:W-:Y:S02]  /*3e6b0*/  SHF.R.U32.HI R69, RZ, 0x8, R72 ;  /* 0x00000008ff457819 */ /* 0x000fe40000011648 */
[--C-:B------:R-:W-:Y:S02]  /*3e6c0*/  SHF.R.U32.HI R172, RZ, 0x8, R68.reuse ;  /* 0x00000008ffac7819 */ /* 0x100fe40000011644 */
[----:B------:R-:W-:Y:S02]  /*3e6d0*/  @P0 LOP3.LUT R5, R5, 0x100, RZ, 0xfc, !PT ;  /* 0x0000010005050812 */ /* 0x000fe400078efcff */
[----:B------:R-:W-:Y:S02]  /*3e6e0*/  PRMT R72, R72, 0x3340, R68 ;  /* 0x0000334048487816 */ /* 0x000fe40000000044 */
[----:B------:R-:W-:Y:S02]  /*3e6f0*/  LOP3.LUT P0, RZ, R73, 0x1, RZ, 0xc0, !PT ;  /* 0x0000000149ff7812 */ /* 0x000fe4000780c0ff */
[----:B------:R-:W-:-:S02]  /*3e700*/  LOP3.LUT R68, R70, 0xffff, RZ, 0xc0, !PT ;  /* 0x0000ffff46447812 */ /* 0x000fc400078ec0ff */
[----:B------:R-:W-:Y:S02]  /*3e710*/  LOP3.LUT R98, R98, 0xffff, RZ, 0xc0, !PT ;  /* 0x0000ffff62627812 */ /* 0x000fe400078ec0ff */
[----:B------:R-:W-:Y:S02]  /*3e720*/  LOP3.LUT R69, R69, 0xffff, RZ, 0xc0, !PT ;  /* 0x0000ffff45457812 */ /* 0x000fe400078ec0ff */
[----:B------:R-:W-:Y:S02]  /*3e730*/  LOP3.LUT R172, R172, 0xffff, RZ, 0xc0, !PT ;  /* 0x0000ffffacac7812 */ /* 0x000fe400078ec0ff */
[----:B------:R-:W-:Y:S02]  /*3e740*/  LOP3.LUT R75, R75, 0xffff, RZ, 0xc0, !PT ;  /* 0x0000ffff4b4b7812 */ /* 0x000fe400078ec0ff */
[----:B------:R-:W-:Y:S02]  /*3e750*/  LOP3.LUT R161, R161, 0xffff, RZ, 0xc0, !PT ;  /* 0x0000ffffa1a17812 */ /* 0x000fe400078ec0ff */
[----:B------:R-:W-:-:S02]  /*3e760*/  LOP3.LUT R73, R76, 0xffff, RZ, 0xc0, !PT ;  /* 0x0000ffff4c497812 */ /* 0x000fc400078ec0ff */
[----:B------:R-:W-:Y:S02]  /*3e770*/  PRMT R98, R68, 0x3340, R98 ;  /* 0x0000334044627816 */ /* 0x000fe40000000062 */
[----:B------:R-:W-:Y:S02]  /*3e780*/  PRMT R172, R69, 0x3340, R172 ;  /* 0x0000334045ac7816 */ /* 0x000fe400000000ac */
[----:B------:R-:W-:Y:S02]  /*3e790*/  PRMT R68, R161, 0x3340, R1 ;  /* 0x00003340a1447816 */ /* 0x000fe40000000001 */
[----:B------:R-:W-:Y:S02]  /*3e7a0*/  PRMT R69, R75, 0x3340, R73 ;  /* 0x000033404b457816 */ /* 0x000fe40000000049 */
[----:B------:R-:W-:Y:S02]  /*3e7b0*/  LOP3.LUT R74, R104, 0xffff, RZ, 0xc0, !PT ;  /* 0x0000ffff684a7812 */ /* 0x000fe400078ec0ff */
[----:B------:R-:W-:-:S02]  /*3e7c0*/  LOP3.LUT R155, R155, 0xffff, RZ, 0xc0, !PT ;  /* 0x0000ffff9b9b7812 */ /* 0x000fc400078ec0ff */
[----:B------:R-:W-:Y:S01]  /*3e7d0*/  LOP3.LUT R70, R152, 0xffff, RZ, 0xc0, !PT ;  /* 0x0000ffff98467812 */ /* 0x000fe200078ec0ff */
[----:B------:R-:W-:Y:S01]  /*3e7e0*/  IMAD.MOV.U32 R76, RZ, RZ, R154 ;  /* 0x000000ffff4c7224 */ /* 0x000fe200078e009a */
[----:B------:R-:W-:Y:S02]  /*3e7f0*/  PRMT R154, R69, 0x5410, R68 ;  /* 0x00005410459a7816 */ /* 0x000fe40000000044 */
[----:B------:R-:W-:Y:S02]  /*3e800*/  PRMT R68, R155, 0x3340, R1 ;  /* 0x000033409b447816 */ /* 0x000fe40000000001 */
[----:B------:R-:W-:Y:S01]  /*3e810*/  PRMT R69, R74, 0x3340, R70 ;  /* 0x000033404a457816 */ /* 0x000fe20000000046 */
[----:B------:R-:W-:Y:S02]  /*3e820*/  IMAD.MOV.U32 R104, RZ, RZ, R89 ;  /* 0x000000ffff687224 */ /* 0x000fe400078e0059 */
[----:B------:R-:W-:Y:S01]  /*3e830*/  IMAD.MOV.U32 R152, RZ, RZ, R168 ;  /* 0x000000ffff987224 */ /* 0x000fe200078e00a8 */
[----:B------:R-:W-:Y:S01]  /*3e840*/  PRMT R168, R69, 0x5410, R68 ;  /* 0x0000541045a87816 */ /* 0x000fe20000000044 */
[----:B------:R-:W-:Y:S01]  /*3e850*/  IMAD.MOV.U32 R89, RZ, RZ, R143 ;  /* 0x000000ffff597224 */ /* 0x000fe200078e008f */
[----:B------:R-:W-:-:S02]  /*3e860*/  SHF.R.U32.HI R68, RZ, 0x8, R74 ;  /* 0x00000008ff447819 */ /* 0x000fc4000001164a */
[----:B------:R-:W-:Y:S02]  /*3e870*/  SHF.R.U32.HI R159, RZ, 0x8, R70 ;  /* 0x00000008ff9f7819 */ /* 0x000fe40000011646 */
        /* <DEDUP_REMOVED lines=10> */
[----:B------:R-:W-:-:S02]  /*3e920*/  PRMT R143, R69, 0x3340, R143 ;  /* 0x00003340458f7816 */ /* 0x000fc4000000008f */
[----:B------:R-:W-:Y:S02]  /*3e930*/  PRMT R68, R163, 0x3340, R1 ;  /* 0x00003340a3447816 */ /* 0x000fe40000000001 */
[--C-:B------:R-:W-:Y:S01]  /*3e940*/  PRMT R69, R73, 0x3340, R70.reuse ;  /* 0x0000334049457816 */ /* 0x100fe20000000046 */
[----:B------:R-:W-:Y:S01]  /*3e950*/  IMAD.MOV.U32 R83, RZ, RZ, R147 ;  /* 0x000000ffff537224 */ /* 0x000fe200078e0093 */
[----:B------:R-:W-:Y:S02]  /*3e960*/  SHF.R.U32.HI R127, RZ, 0x8, R70 ;  /* 0x00000008ff7f7819 */ /* 0x000fe40000011646 */
[----:B------:R-:W-:Y:S02]  /*3e970*/  PRMT R147, R69, 0x5410, R68 ;  /* 0x0000541045937816 */ /* 0x000fe40000000044 */
[----:B------:R-:W-:Y:S02]  /*3e980*/  SHF.R.U32.HI R68, RZ, 0x8, R73 ;  /* 0x00000008ff447819 */ /* 0x000fe40000011649 */
[----:B------:R-:W-:-:S02]  /*3e990*/  LOP3.LUT R127, R127, 0xffff, RZ, 0xc0, !PT ;  /* 0x0000ffff7f7f7812 */ /* 0x000fc400078ec0ff */
[----:B------:R-:W-:Y:S02]  /*3e9a0*/  LOP3.LUT R68, R68, 0xffff, RZ, 0xc0, !PT ;  /* 0x0000ffff44447812 */ /* 0x000fe400078ec0ff */
[----:B------:R-:W-:Y:S02]  /*3e9b0*/  LOP3.LUT R69, R104, 0xffff, RZ, 0xc0, !PT ;  /* 0x0000ffff68457812 */ /* 0x000fe400078ec0ff */
[----:B------:R-:W-:Y:S02]  /*3e9c0*/  PRMT R127, R68, 0x3340, R127 ;  /* 0x00003340447f7816 */ /* 0x000fe4000000007f */
[----:B------:R-:W-:Y:S02]  /*3e9d0*/  PRMT R68, R69, 0x3340, R1 ;  /* 0x0000334045447816 */ /* 0x000fe40000000001 */
[----:B------:R-:W-:Y:S02]  /*3e9e0*/  SHF.R.U32.HI R70, RZ, 0x8, R69 ;  /* 0x00000008ff467819 */ /* 0x000fe40000011645 */
[----:B------:R-:W-:Y:S01]  /*3e9f0*/  LOP3.LUT R69, R89, 0xffff, RZ, 0xc0, !PT ;  /* 0x0000ffff59457812 */ /* 0x000fe200078ec0ff */
[----:B------:R-:W-:Y:S01]  /*3ea00*/  IMAD.MOV.U32 R89, RZ, RZ, R79 ;  /* 0x000000ffff597224 */ /* 0x000fe200078e004f */
[----:B------:R-:W-:Y:S01]  /*3ea10*/  LOP3.LUT R75, R83, 0xffff, RZ, 0xc0, !PT ;  /* 0x0000ffff534b7812 */ /* 0x000fe200078ec0ff */
[----:B------:R-:W-:Y:S01]  /*3ea20*/  IMAD.MOV.U32 R79, RZ, RZ, R84 ;  /* 0x000000ffff4f7224 */ /* 0x000fe200078e0054 */
[----:B------:R-:W-:-:S04]  /*3ea30*/  LOP3.LUT R74, R139, 0xffff, RZ, 0xc0, !PT ;  /* 0x0000ffff8b4a7812 */ /* 0x000fc800078ec0ff */
[--C-:B------:R-:W-:Y:S02]  /*3ea40*/  PRMT R139, R75, 0x3340, R74.reuse ;  /* 0x000033404b8b7816 */ /* 0x100fe4000000004a */
[----:B------:R-:W-:Y:S02]  /*3ea50*/  SHF.R.U32.HI R101, RZ, 0x8, R74 ;  /* 0x00000008ff657819 */ /* 0x000fe4000001164a */
[----:B------:R-:W-:Y:S02]  /*3ea60*/  LOP3.LUT R74, R79, 0xffff, RZ, 0xc0, !PT ;  /* 0x0000ffff4f4a7812 */ /* 0x000fe400078ec0ff */
[----:B------:R-:W2:Y:S04]  /*3ea70*/  LDL.LU R79, [R1+0xe8c] ;  /* 0x000e8c00014f7983 */ /* 0x000ea80000300800 */
[----:B------:R-:W3:Y:S04]  /*3ea80*/  LDL.LU R97, [R1+0xed4] ;  /* 0x000ed40001617983 */ /* 0x000ee80000300800 */
[----:B------:R-:W4:Y:S04]  /*3ea90*/  LDL.LU R77, [R1+0x1054] ;  /* 0x00105400014d7983 */ /* 0x000f280000300800 */
[----:B------:R-:W4:Y:S04]  /*3eaa0*/  LDL.LU R95, [R1+0xeb8] ;  /* 0x000eb800015f7983 */ /* 0x000f280000300800 */
[----:B------:R-:W4:Y:S01]  /*3eab0*/  LDL.LU R82, [R1+0xf9c] ;  /* 0x000f9c0001527983 */ /* 0x000f220000300800 */
[----:B------:R-:W-:-:S03]  /*3eac0*/  LOP3.LUT R73, R152, 0xffff, RZ, 0xc0, !PT ;  /* 0x0000ffff98497812 */ /* 0x000fc600078ec0ff */
[----:B------:R-:W4:Y:S04]  /*3ead0*/  LDL.LU R93, [R1+0x105c] ;  /* 0x00105c00015d7983 */ /* 0x000f280000300800 */
[----:B------:R-:W4:Y:S04]  /*3eae0*/  LDL.LU R104, [R1+0xebc] ;  /* 0x000ebc0001687983 */ /* 0x000f280000300800 */
[----:B------:R-:W4:Y:S01]  /*3eaf0*/  LDL.LU R152, [R1+0xfac] ;  /* 0x000fac0001987983 */ /* 0x000f220000300800 */
[----:B------:R-:W-:Y:S01]  /*3eb00*/  IMAD.MOV.U32 R84, RZ, RZ, R144 ;  /* 0x000000ffff547224 */ /* 0x000fe200078e0090 */
[----:B------:R-:W-:-:S02]  /*3eb10*/  PRMT R144, R73, 0x3340, R69 ;  /* 0x0000334049907816 */ /* 0x000fc40000000045 */
[----:B------:R-:W-:Y:S01]  /*3eb20*/  SHF.R.U32.HI R100, RZ, 0x8, R69 ;  /* 0x00000008ff647819 */ /* 0x000fe20000011645 */
[----:B------:R-:W4:Y:S01]  /*3eb30*/  LDL.LU R83, [R1+0x100c] ;  /* 0x00100c0001537983 */ /* 0x000f220000300800 */
[----:B------:R-:W-:Y:S02]  /*3eb40*/  PRMT R144, R144, 0x5410, R68 ;  /* 0x0000541090907816 */ /* 0x000fe40000000044 */
[----:B------:R-:W-:Y:S02]  /*3eb50*/  SHF.R.U32.HI R68, RZ, 0x8, R73 ;  /* 0x00000008ff447819 */ /* 0x000fe40000011649 */
[----:B------:R-:W-:Y:S02]  /*3eb60*/  LOP3.LUT R100, R100, 0xffff, RZ, 0xc0, !PT ;  /* 0x0000ffff64647812 */ /* 0x000fe400078ec0ff */
[----:B------:R-:W-:Y:S02]  /*3eb70*/  LOP3.LUT R68, R68, 0xffff, RZ, 0xc0, !PT ;  /* 0x0000ffff44447812 */ /* 0x000fe400078ec0ff */
[----:B------:R-:W-:-:S02]  /*3eb80*/  LOP3.LUT R69, R86, 0xffff, RZ, 0xc0, !PT ;  /* 0x0000ffff56457812 */ /* 0x000fc400078ec0ff */
[----:B------:R-:W-:Y:S02]  /*3eb90*/  PRMT R100, R68, 0x3340, R100 ;  /* 0x0000334044647816 */ /* 0x000fe40000000064 */
[----:B------:R-:W-:Y:S02]  /*3eba0*/  PRMT R68, R69, 0x3340, R1 ;  /* 0x0000334045447816 */ /* 0x000fe40000000001 */
[----:B------:R-:W-:Y:S02]  /*3ebb0*/  LOP3.LUT R73, R170, 0xffff, RZ, 0xc0, !PT ;  /* 0x0000ffffaa497812 */ /* 0x000fe400078ec0ff */
[----:B------:R-:W-:Y:S02]  /*3ebc0*/  SHF.R.U32.HI R75, RZ, 0x8, R75 ;  /* 0x00000008ff4b7819 */ /* 0x000fe4000001164b */
[----:B------:R-:W-:Y:S02]  /*3ebd0*/  PRMT R139, R139, 0x5410, R68 ;  /* 0x000054108b8b7816 */ /* 0x000fe40000000044 */
[----:B------:R-:W-:-:S02]  /*3ebe0*/  PRMT R68, R73, 0x3340, R1 ;  /* 0x0000334049447816 */ /* 0x000fc40000000001 */
[----:B------:R-:W-:Y:S01]  /*3ebf0*/  SHF.R.U32.HI R86, RZ, 0x8, R73 ;  /* 0x00000008ff567819 */ /* 0x000fe20000011649 */
[----:B------:R-:W-:Y:S01]  /*3ec00*/  IMAD.MOV.U32 R91, RZ, RZ, R84 ;  /* 0x000000ffff5b7224 */ /* 0x000fe200078e0054 */
[----:B------:R-:W-:Y:S02]  /*3ec10*/  LOP3.LUT R73, R75, 0xffff, RZ, 0xc0, !PT ;  /* 0x0000ffff4b497812 */ /* 0x000fe400078ec0ff */
[----:B------:R-:W-:Y:S02]  /*3ec20*/  LOP3.LUT R101, R101, 0xffff, RZ, 0xc0, !PT ;  /* 0x0000ffff65657812 */ /* 0x000fe400078ec0ff */
[----:B------:R-:W-:Y:S02]  /*3ec30*/  LOP3.LUT R76, R89, 0xffff, RZ, 0xc0, !PT ;  /* 0x0000ffff594c7812 */ /* 0x000fe400078ec0ff */
[----:B------:R-:W4:Y:S01]  /*3ec40*/  LDL.LU R89, [R1+0xea4] ;  /* 0x000ea40001597983 */ /* 0x000f220000300800 */
[----:B------:R-:W-:-:S03]  /*3ec50*/  LOP3.LUT R75, R138, 0xffff, RZ, 0xc0, !PT ;  /* 0x0000ffff8a4b7812 */ /* 0x000fc600078ec0ff */
[----:B------:R-:W4:Y:S01]  /*3ec60*/  LDL.LU R84, [R1+0xf2c] ;  /* 0x000f2c0001547983 */ /* 0x000f220000300800 */
[----:B------:R-:W-:Y:S02]  /*3ec70*/  PRMT R101, R73, 0x3340, R101 ;  /* 0x0000334049657816 */ /* 0x000fe40000000065 */
[----:B------:R-:W-:Y:S01]  /*3ec80*/  PRMT R138, R76, 0x3340, R74 ;  /* 0x000033404c8a7816 */ /* 0x000fe2000000004a */
[----:B------:R-:W4:Y:S01]  /*3ec90*/  LDL.LU R112, [R1+0x1044] ;  /* 0x0010440001707983 */ /* 0x000f220000300800 */
[----:B------:R-:W-:Y:S02]  /*3eca0*/  LOP3.LUT R171, R171, 0xffff, RZ, 0xc0, !PT ;  /* 0x0000ffffabab7812 */ /* 0x000fe400078ec0ff */
[----:B------:R-:W-:Y:S02]  /*3ecb0*/  LOP3.LUT R73, R145, 0xffff, RZ, 0xc0, !PT ;  /* 0x0000ffff91497812 */ /* 0x000fe400078ec0ff */
[----:B------:R-:W-:Y:S02]  /*3ecc0*/  PRMT R138, R138, 0x5410, R68 ;  /* 0x000054108a8a7816 */ /* 0x000fe40000000044 */
[----:B------:R-:W-:-:S02]  /*3ecd0*/  PRMT R68, R171, 0x3340, R1 ;  /* 0x00003340ab447816 */ /* 0x000fc40000000001 */
[----:B------:R-:W-:Y:S02]  /*3ece0*/  PRMT R145, R75, 0x3340, R73 ;  /* 0x000033404b917816 */ /* 0x000fe40000000049 */
[----:B------:R-:W-:Y:S02]  /*3ecf0*/  SHF.R.U32.HI R75, RZ, 0x8, R75 ;  /* 0x00000008ff4b7819 */ /* 0x000fe4000001164b */
[----:B------:R-:W-:Y:S02]  /*3ed00*/  SHF.R.U32.HI R111, RZ, 0x8, R73 ;  /* 0x00000008ff6f7819 */ /* 0x000fe40000011649 */
        /* <DEDUP_REMOVED lines=8> */
[----:B------:R-:W-:-:S02]  /*3ed90*/  LOP3.LUT R74, R91, 0xffff, RZ, 0xc0, !PT ;  /* 0x0000ffff5b4a7812 */ /* 0x000fc400078ec0ff */
[----:B------:R-:W-:Y:S01]  /*3eda0*/  PRMT R102, R68, 0x3340, R102 ;  /* 0x0000334044667816 */ /* 0x000fe20000000066 */
[----:B------:R-:W4:Y:S01]  /*3edb0*/  LDL.LU R91, [R1+0xeb4] ;  /* 0x000eb400015b7983 */ /* 0x000f220000300800 */
[----:B------:R-:W-:Y:S02]  /*3edc0*/  LOP3.LUT R169, R169, 0xffff, RZ, 0xc0, !PT ;  /* 0x0000ffffa9a97812 */ /* 0x000fe400078ec0ff */
[----:B--2---:R-:W-:Y:S02]  /*3edd0*/  LOP3.LUT R79, R79, 0xffff, RZ, 0xc0, !PT ;  /* 0x0000ffff4f4f7812 */ /* 0x004fe400078ec0ff */
[----:B---3--:R-:W-:Y:S02]  /*3ede0*/  LOP3.LUT R73, R97, 0xffff, RZ, 0xc0, !PT ;  /* 0x0000ffff61497812 */ /* 0x008fe400078ec0ff */
[----:B------:R-:W-:Y:S02]  /*3edf0*/  PRMT R68, R79, 0x3340, R1 ;  /* 0x000033404f447816 */ /* 0x000fe40000000001 */
[----:B------:R-:W-:-:S04]  /*3ee00*/  PRMT R137, R74, 0x3340, R73 ;  /* 0x000033404a897816 */ /* 0x000fc80000000049 */
[----:B------:R-:W-:Y:S02]  /*3ee10*/  PRMT R137, R137, 0x5410, R68 ;  /* 0x0000541089897816 */ /* 0x000fe40000000044 */
[----:B------:R-:W-:-:S04]  /*3ee20*/  PRMT R68, R169, 0x3340, R1 ;  /* 0x00003340a9447816 */ /* 0x000fc80000000001 */
[----:B------:R-:W-:Y:S02]  /*3ee30*/  PRMT R219, R72, 0x5410, R68 ;  /* 0x0000541048db7816 */ /* 0x000fe40000000044 */
[----:B----4-:R-:W-:Y:S02]  /*3ee40*/  LOP3.LUT R72, R82, 0xffff, RZ, 0xc0, !PT ;  /* 0x0000ffff52487812 */ /* 0x010fe400078ec0ff */
[----:B------:R-:W2:Y:S01]  /*3ee50*/  LDL.LU R82, [R1+0xf80] ;  /* 0x000f800001527983 */ /* 0x000ea20000300800 */
[----:B------:R-:W-:Y:S02]  /*3ee60*/  SHF.R.U32.HI R74, RZ, 0x8, R74 ;  /* 0x00000008ff4a7819 */ /* 0x000fe4000001164a */
[----:B------:R-:W-:Y:S02]  /*3ee70*/  SHF.R.U32.HI R103, RZ, 0x8, R73 ;  /* 0x00000008ff677819 */ /* 0x000fe40000011649 */
[----:B------:R-:W-:Y:S02]  /*3ee80*/  LOP3.LUT R73, R74, 0xffff, RZ, 0xc0, !PT ;  /* 0x0000ffff4a497812 */ /* 0x000fe400078ec0ff */
[----:B------:R-:W-:-:S02]  /*3ee90*/  LOP3.LUT R80, R95, 0xffff, RZ, 0xc0, !PT ;  /* 0x0000ffff5f507812 */ /* 0x000fc400078ec0ff */
[----:B------:R-:W-:Y:S01]  /*3eea0*/  LOP3.LUT R74, R104, 0xffff, RZ, 0xc0, !PT ;  /* 0x0000ffff684a7812 */ /* 0x000fe200078ec0ff */
[----:B------:R-:W3:Y:S01]  /*3eeb0*/  LDL.LU R95, [R1+0x1080] ;  /* 0x00108000015f7983 */ /* 0x000ee20000300800 */
[----:B------:R-:W-:-:S03]  /*3eec0*/  LOP3.LUT R75, R152, 0xffff, RZ, 0xc0, !PT ;  /* 0x0000ffff984b7812 */ /* 0x000fc600078ec0ff */
[----:B------:R-:W4:Y:S04]  /*3eed0*/  LDL.LU R104, [R1+0xee4] ;  /* 0x000ee40001687983 */ /* 0x000f280000300800 */
[----:B------:R-:W3:Y:S01]  /*3eee0*/  LDL.LU R152, [R1+0xff0] ;  /* 0x000ff00001987983 */ /* 0x000ee20000300800 */
[----:B------:R-:W-:Y:S02]  /*3eef0*/  LOP3.LUT R103, R103, 0xffff, RZ, 0xc0, !PT ;  /* 0x0000ffff67677812 */ /* 0x000fe400078ec0ff */
[----:B------:R-:W-:Y:S01]  /*3ef00*/  PRMT R68, R80, 0x3340, R1 ;  /* 0x0000334050447816 */ /* 0x000fe20000000001 */
[----:B------:R-:W3:Y:S01]  /*3ef10*/  LDL.LU R216, [R1+0xf04] ;  /* 0x000f040001d87983 */ /* 0x000ee20000300800 */
[----:B------:R-:W-:Y:S02]  /*3ef20*/  PRMT R103, R73, 0x3340, R103 ;  /* 0x0000334049677816 */ /* 0x000fe40000000067 */
[----:B------:R-:W-:Y:S01]  /*3ef30*/  LOP3.LUT R73, R77, 0xffff, RZ, 0xc0, !PT ;  /* 0x0000ffff4d497812 */ /* 0x000fe200078ec0ff */
[----:B------:R-:W3:Y:S01]  /*3ef40*/  LDL.LU R96, [R1+0x1084] ;  /* 0x0010840001607983 */ /* 0x000ee20000300800 */
[----:B------:R-:W-:-:S02]  /*3ef50*/  LOP3.LUT R76, R93, 0xffff, RZ, 0xc0, !PT ;  /* 0x0000ffff5d4c7812 */ /* 0x000fc400078ec0ff */
[----:B------:R-:W-:Y:S01]  /*3ef60*/  PRMT R123, R73, 0x3340, R72 ;  /* 0x00003340497b7816 */ /* 0x000fe20000000048 */
[----:B------:R-:W3:Y:S01]  /*3ef70*/  LDL.LU R94, [R1+0xf00] ;  /* 0x000f0000015e7983 */ /* 0x000ee20000300800 */
[----:B------:R-:W-:Y:S02]  /*3ef80*/  PRMT R175, R113, 0x5410, R175 ;  /* 0x0000541071af7816 */ /* 0x000fe400000000af */
[----:B------:R-:W-:Y:S01]  /*3ef90*/  PRMT R123, R123, 0x5410, R68 ;  /* 0x000054107b7b7816 */ /* 0x000fe20000000044 */
[----:B------:R-:W3:Y:S01]  /*3efa0*/  LDL.LU R87, [R1+0x1004] ;  /* 0x0010040001577983 */ /* 0x000ee20000300800 */
[----:B------:R-:W-:Y:S02]  /*3efb0*/  PRMT R68, R74, 0x3340, R1 ;  /* 0x000033404a447816 */ /* 0x000fe40000000001 */
[----:B------:R-:W-:Y:S02]  /*3efc0*/  PRMT R113, R76, 0x3340, R75 ;  /* 0x000033404c717816 */ /* 0x000fe4000000004b */
[----:B------:R-:W-:-:S02]  /*3efd0*/  LOP3.LUT R78, R83, 0xffff, RZ, 0xc0, !PT ;  /* 0x0000ffff534e7812 */ /* 0x000fc400078ec0ff */
[----:B------:R-:W-:Y:S02]  /*3efe0*/  LOP3.LUT R81, R89, 0xffff, RZ, 0xc0, !PT ;  /* 0x0000ffff59517812 */ /* 0x000fe400078ec0ff */
[----:B------:R-:W-:Y:S02]  /*3eff0*/  LOP3.LUT R77, R84, 0xffff, RZ, 0xc0, !PT ;  /* 0x0000ffff544d7812 */ /* 0x000fe400078ec0ff */
[----:B------:R-:W-:Y:S02]  /*3f000*/  PRMT R113, R113, 0x5410, R68 ;  /* 0x0000541071717816 */ /* 0x000fe40000000044 */
[----:B------:R-:W-:Y:S02]  /*3f010*/  PRMT R68, R81, 0x3340, R1 ;  /* 0x0000334051447816 */ /* 0x000fe40000000001 */
[----:B------:R-:W-:Y:S02]  /*3f020*/  PRMT R122, R78, 0x3340, R77 ;  /* 0x000033404e7a7816 */ /* 0x000fe4000000004d */
[----:B------:R-:W-:-:S02]  /*3f030*/  SHF.R.U32.HI R93, RZ, 0x8, R72 ;  /* 0x00000008ff5d7819 */ /* 0x000fc40000011648 */
[----:B------:R-:W-:Y:S02]  /*3f040*/  PRMT R122, R122, 0x5410, R68 ;  /* 0x000054107a7a7816 */ /* 0x000fe40000000044 */
[----:B------:R-:W-:Y:S02]  /*3f050*/  SHF.R.U32.HI R68, RZ, 0x8, R73 ;  /* 0x00000008ff447819 */ /* 0x000fe40000011649 */
[----:B------:R-:W-:Y:S02]  /*3f060*/  LOP3.LUT R93, R93, 0xffff, RZ, 0xc0, !PT ;  /* 0x0000ffff5d5d7812 */ /* 0x000fe400078ec0ff */
[----:B------:R-:W-:Y:S02]  /*3f070*/  LOP3.LUT R68, R68, 0xffff, RZ, 0xc0, !PT ;  /* 0x0000ffff44447812 */ /* 0x000fe400078ec0ff */
[----:B------:R-:W-:Y:S02]  /*3f080*/  SHF.R.U32.HI R89, RZ, 0x8, R75 ;  /* 0x00000008ff597819 */ /* 0x000fe4000001164b */
[----:B------:R-:W-:-:S02]  /*3f090*/  PRMT R93, R68, 0x3340, R93 ;  /* 0x00003340445d7816 */ /* 0x000fc4000000005d */
[----:B------:R-:W-:Y:S02]  /*3f0a0*/  SHF.R.U32.HI R68, RZ, 0x8, R76 ;  /* 0x00000008ff447819 */ /* 0x000fe4000001164c */
[----:B------:R-:W-:Y:S02]  /*3f0b0*/  LOP3.LUT R89, R89, 0xffff, RZ, 0xc0, !PT ;  /* 0x0000ffff59597812 */ /* 0x000fe400078ec0ff */
[----:B------:R-:W-:Y:S02]  /*3f0c0*/  LOP3.LUT R68, R68, 0xffff, RZ, 0xc0, !PT ;  /* 0x0000ffff44447812 */ /* 0x000fe400078ec0ff */
[----:B------:R-:W-:Y:S02]  /*3f0d0*/  SHF.R.U32.HI R97, RZ, 0x8, R77 ;  /* 0x00000008ff617819 */ /* 0x000fe4000001164d */
[----:B------:R-:W-:Y:S02]  /*3f0e0*/  PRMT R89, R68, 0x3340, R89 ;  /* 0x0000334044597816 */ /* 0x000fe40000000059 */
[----:B------:R-:W-:-:S02]  /*3f0f0*/  SHF.R.U32.HI R68, RZ, 0x8, R78 ;  /* 0x00000008ff447819 */ /* 0x000fc4000001164e */
[----:B------:R-:W-:Y:S02]  /*3f100*/  SHF.R.U32.HI R84, RZ, 0x8, R74 ;  /* 0x00000008ff547819 */ /* 0x000fe4000001164a */
[----:B------:R-:W-:Y:S02]  /*3f110*/  LOP3.LUT R68, R68, 0xffff, RZ, 0xc0, !PT ;  /* 0x0000ffff44447812 */ /* 0x000fe400078ec0ff */
[----:B------:R-:W-:Y:S02]  /*3f120*/  LOP3.LUT R97, R97, 0xffff, RZ, 0xc0, !PT ;  /* 0x0000ffff61617812 */ /* 0x000fe400078ec0ff */
[----:B------:R-:W-:Y:S02]  /*3f130*/  LOP3.LUT R74, R112, 0xffff, RZ, 0xc0, !PT ;  /* 0x0000ffff704a7812 */ /* 0x000fe400078ec0ff */
[----:B------:R-:W-:Y:S02]  /*3f140*/  LOP3.LUT R72, R91, 0xffff, RZ, 0xc0, !PT ;  /* 0x0000ffff5b487812 */ /* 0x000fe400078ec0ff */
[----:B------:R-:W-:-:S02]  /*3f150*/  PRMT R97, R68, 0x3340, R97 ;  /* 0x0000334044617816 */ /* 0x000fc40000000061 */
[----:B------:R-:W-:Y:S02]  /*3f160*/  PRMT R68, R72, 0x3340, R1 ;  /* 0x0000334048447816 */ /* 0x000fe40000000001 */
[----:B------:R-:W-:Y:S02]  /*3f170*/  ISETP.LT.AND P0, PT, R218, UR6, !P0 ;  /* 0x00000006da007c0c */ /* 0x000fe4000c701270 */
[----:B------:R-:W-:-:S11]  /*3f180*/  LOP3.LUT R5, R5, 0xffffff7f, RZ, 0xc0, !PT ;  /* 0xffffff7f05057812 */ /* 0x000fd600078ec0ff */
[----:B------:R-:W-:Y:S02]  /*3f190*/  @P0 LOP3.LUT R5, R5, 0x80, RZ, 0xfc, !PT ;  /* 0x0000008005050812 */ /* 0x000fe400078efcff */
[----:B------:R-:W-:Y:S02]  /*3f1a0*/  LOP3.LUT P0, RZ, R194, 0x80000000, RZ, 0xc0, !PT ;  /* 0x80000000c2ff7812 */ /* 0x000fe4000780c0ff */
[----:B--2---:R-:W-:-:S04]  /*3f1b0*/  LOP3.LUT R73, R82, 0xffff, RZ, 0xc0, !PT ;  /* 0x0000ffff52497812 */ /* 0x004fc800078ec0ff */
[----:B------:R-:W-:Y:S02]  /*3f1c0*/  PRMT R107, R74, 0x3340, R73 ;  /* 0x000033404a6b7816 */ /* 0x000fe40000000049 */
[----:B------:R-:W-:Y:S02]  /*3f1d0*/  SHF.R.U32.HI R82, RZ, 0x8, R72 ;  /* 0x00000008ff527819 */ /* 0x000fe40000011648 */
[----:B------:R-:W-:Y:S02]  /*3f1e0*/  PRMT R107, R107, 0x5410, R68 ;  /* 0x000054106b6b7816 */ /* 0x000fe40000000044 */
[----:B------:R-:W-:Y:S02]  /*3f1f0*/  SHF.R.U32.HI R68, RZ, 0x8, R74 ;  /* 0x00000008ff447819 */ /* 0x000fe4000001164a */
[----:B----4-:R-:W-:Y:S02]  /*3f200*/  LOP3.LUT R74, R104, 0xffff, RZ, 0xc0, !PT ;  /* 0x0000ffff684a7812 */ /* 0x010fe400078ec0ff */
[----:B------:R-:W2:Y:S01]  /*3f210*/  LDL.LU R104, [R1+0xf0c] ;  /* 0x000f0c0001687983 */ /* 0x000ea20000300800 */
[----:B---3--:R-:W-:-:S03]  /*3f220*/  LOP3.LUT R72, R152, 0xffff, RZ, 0xc0, !PT ;  /* 0x0000ffff98487812 */ /* 0x008fc600078ec0ff */
[----:B------:R-:W3:Y:S01]  /*3f230*/  LDL.LU R152, [R1+0xf08] ;  /* 0x000f080001987983 */ /* 0x000ee20000300800 */
[----:B------:R-:W-:Y:S02]  /*3f240*/  ISETP.LT.AND P0, PT, R218, UR10, !P0 ;  /* 0x0000000ada007c0c */ /* 0x000fe4000c701270 */
[----:B------:R-:W-:Y:S01]  /*3f250*/  LOP3.LUT R5, R5, 0xffffffbf, RZ, 0xc0, !PT ;  /* 0xffffffbf05057812 */ /* 0x000fe200078ec0ff */
[----:B------:R-:W4:Y:S04]  /*3f260*/  LDL.LU R90, [R1+0xefc] ;  /* 0x000efc00015a7983 */ /* 0x000f280000300800 */
[----:B------:R-:W4:Y:S04]  /*3f270*/  LDL.LU R88, [R1+0x1068] ;  /* 0x0010680001587983 */ /* 0x000f280000300800 */
[----:B------:R-:W4:Y:S02]  /*3f280*/  LDL.LU R112, [R1+0xec8] ;  /* 0x000ec80001707983 */ /* 0x000f240000300800 */
[----:B------:R-:W-:-:S02]  /*3f290*/  @P0 LOP3.LUT R5, R5, 0x40, RZ, 0xfc, !PT ;  /* 0x0000004005050812 */ /* 0x000fc400078efcff */
[----:B------:R-:W-:Y:S01]  /*3f2a0*/  LOP3.LUT P0, RZ, R194, 0x40000000, RZ, 0xc0, !PT ;  /* 0x40000000c2ff7812 */ /* 0x000fe2000780c0ff */
[----:B------:R-:W4:Y:S03]  /*3f2b0*/  LDL.LU R91, [R1+0xfc8] ;  /* 0x000fc800015b7983 */ /* 0x000f260000300800 */
[----:B------:R-:W-:Y:S01]  /*3f2c0*/  ISETP.LT.AND P0, PT, R218, UR14, !P0 ;  /* 0x0000000eda007c0c */ /* 0x000fe2000c701270 */
[----:B------:R-:W4:Y:S01]  /*3f2d0*/  LDL.LU R77, [R1+0xf28] ;  /* 0x000f2800014d7983 */ /* 0x000f220000300800 */
[----:B------:R-:W-:Y:S02]  /*3f2e0*/  LOP3.LUT R5, R5, 0xffffffdf, RZ, 0xc0, !PT ;  /* 0xffffffdf05057812 */ /* 0x000fe400078ec0ff */
[C---:B------:R-:W-:Y:S01]  /*3f2f0*/  LOP3.LUT P1, RZ, R6.reuse, 0x8000, RZ, 0xc0, !PT ;  /* 0x0000800006ff7812 */ /* 0x040fe2000782c0ff */
[----:B------:R-:W4:Y:S01]  /*3f300*/  LDL.LU R78, [R1+0xf14] ;  /* 0x000f1400014e7983 */ /* 0x000f220000300800 */
[----:B------:R-:W-:-:S02]  /*3f310*/  LOP3.LUT P2, RZ, R6, 0x10000, RZ, 0xc0, !PT ;  /* 0x0001000006ff7812 */ /* 0x000fc4000784c0ff */
[----:B------:R-:W-:Y:S01]  /*3f320*/  LOP3.LUT P3, RZ, R6, 0x20000, RZ, 0xc0, !PT ;  /* 0x0002000006ff7812 */ /* 0x000fe2000786c0ff */
[----:B------:R-:W4:Y:S04]  /*3f330*/  LDL.LU R76, [R1+0xf10] ;  /* 0x000f1000014c7983 */ /* 0x000f280000300800 */
        /* <DEDUP_REMOVED lines=19> */
[----:B------:R-:W-:Y:S02]  /*3f470*/  LOP3.LUT R5, R5, 0xfffffffe, RZ, 0xc0, !PT ;  /* 0xfffffffe05057812 */ /* 0x000fe400078ec0ff */
[C---:B------:R-:W-:Y:S02]  /*3f480*/  LOP3.LUT P4, RZ, R6.reuse, 0x40000, RZ, 0xc0, !PT ;  /* 0x0004000006ff7812 */ /* 0x040fe4000788c0ff */
[C---:B------:R-:W-:Y:S02]  /*3f490*/  LOP3.LUT P5, RZ, R6.reuse, 0x80000, RZ, 0xc0, !PT ;  /* 0x0008000006ff7812 */ /* 0x040fe400078ac0ff */
[----:B------:R-:W-:Y:S02]  /*3f4a0*/  LOP3.LUT P6, RZ, R6, 0x100000, RZ, 0xc0, !PT ;  /* 0x0010000006ff7812 */ /* 0x000fe400078cc0ff */
[----:B------:R-:W-:-:S02]  /*3f4b0*/  PRMT R174, R114, 0x5410, R174 ;  /* 0x0000541072ae7816 */ /* 0x000fc400000000ae */
[----:B------:R-:W4:Y:S01]  /*3f4c0*/  LDL.LU R114, [R1+0x1074] ;  /* 0x0010740001727983 */ /* 0x000f220000300800 */
[----:B------:R-:W-:Y:S02]  /*3f4d0*/  @P0 LOP3.LUT R5, R5, 0x1, RZ, 0xfc, !PT ;  /* 0x0000000105050812 */ /* 0x000fe400078efcff */
[----:B------:R-:W-:Y:S02]  /*3f4e0*/  LOP3.LUT P0, RZ, R194, 0x1000000, RZ, 0xc0, !PT ;  /* 0x01000000c2ff7812 */ /* 0x000fe4000780c0ff */
[C---:B------:R-:W-:Y:S02]  /*3f4f0*/  ISETP.LT.AND P1, PT, R218.reuse, UR42, !P1 ;  /* 0x0000002ada007c0c */ /* 0x040fe4000cf21270 */
[C---:B------:R-:W-:Y:S02]  /*3f500*/  ISETP.LT.AND P0, PT, R218.reuse, UR38, !P0 ;  /* 0x00000026da007c0c */ /* 0x040fe4000c701270 */
[C---:B------:R-:W-:Y:S02]  /*3f510*/  ISETP.LT.AND P2, PT, R218.reuse, UR46, !P2 ;  /* 0x0000002eda007c0c */ /* 0x040fe4000d741270 */
[----:B------:R-:W-:-:S02]  /*3f520*/  ISETP.LT.AND P3, PT, R218, UR50, !P3 ;  /* 0x00000032da007c0c */ /* 0x000fc4000df61270 */
[C---:B------:R-:W-:Y:S02]  /*3f530*/  ISETP.LT.AND P4, PT, R218.reuse, UR54, !P4 ;  /* 0x00000036da007c0c */ /* 0x040fe4000e781270 */
[C---:B------:R-:W-:Y:S02]  /*3f540*/  ISETP.LT.AND P5, PT, R218.reuse, UR60, !P5 ;  /* 0x0000003cda007c0c */ /* 0x040fe4000efa1270 */
[----:B------:R-:W-:Y:S02]  /*3f550*/  ISETP.LT.AND P6, PT, R218, UR4, !P6 ;  /* 0x00000004da007c0c */ /* 0x000fe4000f7c1270 */
[----:B------:R-:W-:Y:S02]  /*3f560*/  PRMT R167, R216, 0x5410, R167 ;  /* 0x00005410d8a77816 */ /* 0x000fe400000000a7 */
[----:B--2---:R-:W-:Y:S02]  /*3f570*/  PRMT R157, R104, 0x5410, R157 ;  /* 0x00005410689d7816 */ /* 0x004fe4000000009d */
[----:B---3--:R-:W-:-:S02]  /*3f580*/  PRMT R149, R152, 0x5410, R149 ;  /* 0x0000541098957816 */ /* 0x008fc40000000095 */
[----:B------:R-:W2:Y:S04]  /*3f590*/  LDL.LU R152, [R1+0xed8] ;  /* 0x000ed80001987983 */ /* 0x000ea80000300800 */
[----:B------:R-:W3:Y:S04]  /*3f5a0*/  LDL.LU R104, [R1+0xfe0] ;  /* 0x000fe00001687983 */ /* 0x000ee80000300800 */
[----:B------:R-:W3:Y:S04]  /*3f5b0*/  LDL.LU R170, [R1+0xf34] ;  /* 0x000f340001aa7983 */ /* 0x000ee80000300800 */
[----:B------:R-:W3:Y:S04]  /*3f5c0*/  LDL.LU R218, [R1+0xf30] ;  /* 0x000f300001da7983 */ /* 0x000ee80000300800 */
[----:B------:R-:W3:Y:S04]  /*3f5d0*/  LDL.LU R220, [R1+0xf20] ;  /* 0x000f200001dc7983 */ /* 0x000ee80000300800 */
[----:B------:R-:W3:Y:S04]  /*3f5e0*/  LDL.LU R217, [R1+0xf1c] ;  /* 0x000f1c0001d97983 */ /* 0x000ee80000300800 */
[----:B------:R-:W2:Y:S01]  /*3f5f0*/  LDL.LU R216, [R1+0x1090] ;  /* 0x0010900001d87983 */ /* 0x000ea20000300800 */
[----:B------:R-:W-:-:S02]  /*3f600*/  SHF.R.U32.HI R92, RZ, 0x8, R73 ;  /* 0x00000008ff5c7819 */ /* 0x000fc40000011649 */
[----:B------:R-:W-:Y:S02]  /*3f610*/  LOP3.LUT R68, R68, 0xffff, RZ, 0xc0, !PT ;  /* 0x0000ffff44447812 */ /* 0x000fe400078ec0ff */
[----:B------:R-:W-:Y:S02]  /*3f620*/  LOP3.LUT R92, R92, 0xffff, RZ, 0xc0, !PT ;  /* 0x0000ffff5c5c7812 */ /* 0x000fe400078ec0ff */
[----:B------:R-:W-:Y:S02]  /*3f630*/  LOP3.LUT R73, R95, 0xffff, RZ, 0xc0, !PT ;  /* 0x0000ffff5f497812 */ /* 0x000fe400078ec0ff */
[----:B------:R-:W-:Y:S02]  /*3f640*/  PRMT R92, R68, 0x3340, R92 ;  /* 0x00003340445c7816 */ /* 0x000fe4000000005c */
[----:B------:R-:W-:Y:S02]  /*3f650*/  PRMT R68, R74, 0x3340, R1 ;  /* 0x000033404a447816 */ /* 0x000fe40000000001 */
[----:B------:R-:W-:-:S02]  /*3f660*/  PRMT R136, R73, 0x3340, R72 ;  /* 0x0000334049887816 */ /* 0x000fc40000000048 */
[----:B------:R-:W-:Y:S02]  /*3f670*/  SHF.R.U32.HI R95, RZ, 0x8, R72 ;  /* 0x00000008ff5f7819 */ /* 0x000fe40000011648 */
[----:B------:R-:W-:Y:S02]  /*3f680*/  PRMT R136, R136, 0x5410, R68 ;  /* 0x0000541088887816 */ /* 0x000fe40000000044 */
[----:B------:R-:W-:Y:S02]  /*3f690*/  SHF.R.U32.HI R68, RZ, 0x8, R73 ;  /* 0x00000008ff447819 */ /* 0x000fe40000011649 */
[----:B------:R-:W-:Y:S02]  /*3f6a0*/  LOP3.LUT R95, R95, 0xffff, RZ, 0xc0, !PT ;  /* 0x0000ffff5f5f7812 */ /* 0x000fe400078ec0ff */
[----:B------:R-:W-:Y:S02]  /*3f6b0*/  LOP3.LUT R68, R68, 0xffff, RZ, 0xc0, !PT ;  /* 0x0000ffff44447812 */ /* 0x000fe400078ec0ff */
[----:B------:R-:W-:-:S02]  /*3f6c0*/  LOP3.LUT R73, R96, 0xffff, RZ, 0xc0, !PT ;  /* 0x0000ffff60497812 */ /* 0x000fc400078ec0ff */
[----:B------:R-:W-:Y:S02]  /*3f6d0*/  LOP3.LUT R75, R94, 0xffff, RZ, 0xc0, !PT ;  /* 0x0000ffff5e4b7812 */ /* 0x000fe400078ec0ff */
[----:B------:R-:W-:Y:S02]  /*3f6e0*/  LOP3.LUT R72, R87, 0xffff, RZ, 0xc0, !PT ;  /* 0x0000ffff57487812 */ /* 0x000fe400078ec0ff */
[----:B------:R-:W-:Y:S01]  /*3f6f0*/  PRMT R95, R68, 0x3340, R95 ;  /* 0x00003340445f7816 */ /* 0x000fe2000000005f */
[----:B------:R-:W3:Y:S01]  /*3f700*/  LDL.LU R87, [R1+0xf98] ;  /* 0x000f980001577983 */ /* 0x000ee20000300800 */
[----:B------:R-:W-:Y:S02]  /*3f710*/  PRMT R156, R131, 0x5410, R156 ;  /* 0x00005410839c7816 */ /* 0x000fe4000000009c */
[----:B------:R-:W-:Y:S02]  /*3f720*/  PRMT R68, R75, 0x3340, R1 ;  /* 0x000033404b447816 */ /* 0x000fe40000000001 */
[----:B------:R-:W-:-:S02]  /*3f730*/  PRMT R131, R73, 0x3340, R72 ;  /* 0x0000334049837816 */ /* 0x000fc40000000048 */
[----:B----4-:R-:W-:Y:S02]  /*3f740*/  PRMT R148, R90, 0x5410, R148 ;  /* 0x000054105a947816 */ /* 0x010fe40000000094 */
[----:B------:R-:W-:Y:S01]  /*3f750*/  SHF.R.U32.HI R83, RZ, 0x8, R80 ;  /* 0x00000008ff537819 */ /* 0x000fe20000011650 */
[----:B------:R-:W4:Y:S01]  /*3f760*/  LDL.LU R90, [R1+0x1050] ;  /* 0x00105000015a7983 */ /* 0x000f220000300800 */
[----:B------:R-:W-:Y:S02]  /*3f770*/  SHF.R.U32.HI R80, RZ, 0x8, R74 ;  /* 0x00000008ff507819 */ /* 0x000fe4000001164a */
[----:B------:R-:W-:Y:S02]  /*3f780*/  PRMT R131, R131, 0x5410, R68 ;  /* 0x0000541083837816 */ /* 0x000fe40000000044 */
[----:B------:R-:W-:Y:S02]  /*3f790*/  SHF.R.U32.HI R96, RZ, 0x8, R72 ;  /* 0x00000008ff607819 */ /* 0x000fe40000011648 */
[----:B------:R-:W-:-:S02]  /*3f7a0*/  LOP3.LUT R74, R88, 0xffff, RZ, 0xc0, !PT ;  /* 0x0000ffff584a7812 */ /* 0x000fc400078ec0ff */
[----:B------:R-:W-:Y:S01]  /*3f7b0*/  SHF.R.U32.HI R68, RZ, 0x8, R73 ;  /* 0x00000008ff447819 */ /* 0x000fe20000011649 */
[----:B------:R-:W4:Y:S01]  /*3f7c0*/  LDL.LU R88, [R1+0x1094] ;  /* 0x0010940001587983 */ /* 0x000f220000300800 */
[----:B------:R-:W-:Y:S02]  /*3f7d0*/  LOP3.LUT R72, R112, 0xffff, RZ, 0xc0, !PT ;  /* 0x0000ffff70487812 */ /* 0x000fe400078ec0ff */
[----:B------:R-:W-:Y:S01]  /*3f7e0*/  LOP3.LUT R73, R91, 0xffff, RZ, 0xc0, !PT ;  /* 0x0000ffff5b497812 */ /* 0x000fe200078ec0ff */
[----:B------:R-:W4:Y:S04]  /*3f7f0*/  LDL.LU R112, [R1+0xfa0] ;  /* 0x000fa00001707983 */ /* 0x000f280000300800 */
[----:B------:R-:W4:Y:S01]  /*3f800*/  LDL.LU R91, [R1+0x1058] ;  /* 0x00105800015b7983 */ /* 0x000f220000300800 */
[----:B------:R-:W-:-:S02]  /*3f810*/  LOP3.LUT R68, R68, 0xffff, RZ, 0xc0, !PT ;  /* 0x0000ffff44447812 */ /* 0x000fc400078ec0ff */
[----:B------:R-:W-:Y:S02]  /*3f820*/  LOP3.LUT R96, R96, 0xffff, RZ, 0xc0, !PT ;  /* 0x0000ffff60607812 */ /* 0x000fe400078ec0ff */
[----:B------:R-:W-:Y:S02]  /*3f830*/  PRMT R158, R130, 0x5410, R158 ;  /* 0x00005410829e7816 */ /* 0x000fe4000000009e */
[----:B------:R-:W-:Y:S02]  /*3f840*/  PRMT R96, R68, 0x3340, R96 ;  /* 0x0000334044607816 */ /* 0x000fe40000000060 */
[----:B------:R-:W-:Y:S02]  /*3f850*/  PRMT R68, R72, 0x3340, R1 ;  /* 0x0000334048447816 */ /* 0x000fe40000000001 */
[----:B------:R-:W-:-:S04]  /*3f860*/  PRMT R130, R74, 0x3340, R73 ;  /* 0x000033404a827816 */ /* 0x000fc80000000049 */
[----:B------:R-:W-:Y:S02]  /*3f870*/  PRMT R130, R130, 0x5410, R68 ;  /* 0x0000541082827816 */ /* 0x000fe40000000044 */
[----:B------:R-:W-:Y:S02]  /*3f880*/  SHF.R.U32.HI R68, RZ, 0x8, R74 ;  /* 0x00000008ff447819 */ /* 0x000fe4000001164a */
[----:B------:R-:W-:Y:S02]  /*3f890*/  PRMT R164, R129, 0x5410, R164 ;  /* 0x0000541081a47816 */ /* 0x000fe400000000a4 */
[----:B------:R-:W-:Y:S02]  /*3f8a0*/  PRMT R166, R121, 0x5410, R166 ;  /* 0x0000541079a67816 */ /* 0x000fe400000000a6 */
[----:B------:R-:W-:Y:S02]  /*3f8b0*/  PRMT R173, R120, 0x5410, R173 ;  /* 0x0000541078ad7816 */ /* 0x000fe400000000ad */
[----:B------:R-:W-:-:S02]  /*3f8c0*/  PRMT R165, R115, 0x5410, R165 ;  /* 0x0000541073a57816 */ /* 0x000fc400000000a5 */
[----:B------:R-:W-:Y:S02]  /*3f8d0*/  PRMT R118, R252, 0x5410, R118 ;  /* 0x00005410fc767816 */ /* 0x000fe40000000076 */
[----:B------:R-:W-:Y:S01]  /*3f8e0*/  PRMT R119, R221, 0x5410, R119 ;  /* 0x00005410dd777816 */ /* 0x000fe20000000077 */
[----:B------:R-:W-:Y:S01]  /*3f8f0*/  BAR.SYNC.DEFER_BLOCKING 0x0 ;  /* 0x0000000000007b1d */ /* 0x000fe20000010000 */
[----:B--2---:R-:W-:-:S05]  /*3f900*/  LOP3.LUT R74, R216, 0xffff, RZ, 0xc0, !PT ;  /* 0x0000ffffd84a7812 */ /* 0x004fca00078ec0ff */
[----:B------:R-:W2:Y:S01]  /*3f910*/  LDL.LU R216, [R1+0xf4c] ;  /* 0x000f4c0001d87983 */ /* 0x000ea20000300800 */
[----:B------:R-:W-:Y:S02]  /*3f920*/  SHF.R.U32.HI R94, RZ, 0x8, R73 ;  /* 0x00000008ff5e7819 */ /* 0x000fe40000011649 */
[----:B------:R-:W-:Y:S01]  /*3f930*/  SHF.R.U32.HI R85, RZ, 0x8, R79 ;  /* 0x00000008ff557819 */ /* 0x000fe2000001164f */
[----:B------:R-:W2:Y:S01]  /*3f940*/  LDL.LU R120, [R1+0xf48] ;  /* 0x000f480001787983 */ /* 0x000ea20000300800 */
[----:B------:R-:W-:Y:S02]  /*3f950*/  SHF.R.U32.HI R79, RZ, 0x8, R72 ;  /* 0x00000008ff4f7819 */ /* 0x000fe40000011648 */
[----:B------:R-:W-:Y:S02]  /*3f960*/  LOP3.LUT R68, R68, 0xffff, RZ, 0xc0, !PT ;  /* 0x0000ffff44447812 */ /* 0x000fe400078ec0ff */
[----:B------:R-:W-:Y:S02]  /*3f970*/  LOP3.LUT R94, R94, 0xffff, RZ, 0xc0, !PT ;  /* 0x0000ffff5e5e7812 */ /* 0x000fe400078ec0ff */
[----:B------:R-:W-:-:S02]  /*3f980*/  LOP3.LUT R73, R114, 0xffff, RZ, 0xc0, !PT ;  /* 0x0000ffff72497812 */ /* 0x000fc400078ec0ff */
[----:B------:R-:W-:Y:S01]  /*3f990*/  LOP3.LUT R152, R152, 0xffff, RZ, 0xc0, !PT ;  /* 0x0000ffff98987812 */ /* 0x000fe200078ec0ff */
[----:B------:R-:W2:Y:S01]  /*3f9a0*/  LDL.LU R114, [R1+0xf3c] ;  /* 0x000f3c0001727983 */ /* 0x000ea20000300800 */
[----:B---3--:R-:W-:Y:S02]  /*3f9b0*/  LOP3.LUT R72, R104, 0xffff, RZ, 0xc0, !PT ;  /* 0x0000ffff68487812 */ /* 0x008fe400078ec0ff */
[----:B------:R-:W-:Y:S02]  /*3f9c0*/  PRMT R94, R68, 0x3340, R94 ;  /* 0x00003340445e7816 */ /* 0x000fe4000000005e */
[----:B------:R-:W-:Y:S02]  /*3f9d0*/  PRMT R68, R152, 0x3340, R1 ;  /* 0x0000334098447816 */ /* 0x000fe40000000001 */
[--C-:B------:R-:W-:Y:S02]  /*3f9e0*/  PRMT R129, R73, 0x3340, R72.reuse ;  /* 0x0000334049817816 */ /* 0x100fe40000000048 */
[----:B------:R-:W-:-:S02]  /*3f9f0*/  SHF.R.U32.HI R104, RZ, 0x8, R72 ;  /* 0x00000008ff687819 */ /* 0x000fc40000011648 */
[----:B------:R-:W-:Y:S02]  /*3fa00*/  PRMT R129, R129, 0x5410, R68 ;  /* 0x0000541081817816 */ /* 0x000fe40000000044 */
[----:B------:R-:W-:Y:S02]  /*3fa10*/  SHF.R.U32.HI R68, RZ, 0x8, R73 ;  /* 0x00000008ff447819 */ /* 0x000fe40000011649 */
[----:B------:R-:W-:Y:S02]  /*3fa20*/  PRMT R140, R76, 0x5410, R140 ;  /* 0x000054104c8c7816 */ /* 0x000fe4000000008c */
[----:B------:R-:W-:Y:S02]  /*3fa30*/  LOP3.LUT R68, R68, 0xffff, RZ, 0xc0, !PT ;  /* 0x0000ffff44447812 */ /* 0x000fe400078ec0ff */
[----:B------:R-:W-:Y:S02]  /*3fa40*/  LOP3.LUT R104, R104, 0xffff, RZ, 0xc0, !PT ;  /* 0x0000ffff68687812 */ /* 0x000fe400078ec0ff */
[----:B------:R-:W-:-:S02]  /*3fa50*/  LOP3.LUT R76, R87, 0xffff, RZ, 0xc0, !PT ;  /* 0x0000ffff574c7812 */ /* 0x000fc400078ec0ff */
[----:B------:R-:W-:Y:S02]  /*3fa60*/  PRMT R151, R78, 0x5410, R151 ;  /* 0x000054104e977816 */ /* 0x000fe40000000097 */
[----:B----4-:R-:W-:Y:S02]  /*3fa70*/  LOP3.LUT R72, R90, 0xffff, RZ, 0xc0, !PT ;  /* 0x0000ffff5a487812 */ /* 0x010fe400078ec0ff */
[----:B------:R-:W-:Y:S02]  /*3fa80*/  PRMT R104, R68, 0x3340, R104 ;  /* 0x0000334044687816 */ /* 0x000fe40000000068 */
[----:B------:R-:W-:Y:S02]  /*3fa90*/  PRMT R150, R77, 0x5410, R150 ;  /* 0x000054104d967816 */ /* 0x000fe40000000096 */
[----:B------:R-:W-:Y:S02]  /*3faa0*/  SHF.R.U32.HI R78, RZ, 0x8, R75 ;  /* 0x00000008ff4e7819 */ /* 0x000fe4000001164b */
[----:B------:R-:W-:-:S02]  /*3fab0*/  PRMT R68, R76, 0x3340, R1 ;  /* 0x000033404c447816 */ /* 0x000fc40000000001 */
[----:B------:R-:W-:Y:S02]  /*3fac0*/  PRMT R121, R74, 0x3340, R72 ;  /* 0x000033404a797816 */ /* 0x000fe40000000048 */
[----:B------:R-:W-:Y:S02]  /*3fad0*/  LOP3.LUT R75, R88, 0xffff, RZ, 0xc0, !PT ;  /* 0x0000ffff584b7812 */ /* 0x000fe400078ec0ff */
[----:B------:R-:W-:Y:S02]  /*3fae0*/  LOP3.LUT R77, R112, 0xffff, RZ, 0xc0, !PT ;  /* 0x0000ffff704d7812 */ /* 0x000fe400078ec0ff */
[----:B------:R-:W-:Y:S02]  /*3faf0*/  PRMT R142, R170, 0x5410, R142 ;  /* 0x00005410aa8e7816 */ /* 0x000fe4000000008e */
[----:B------:R-:W-:Y:S01]  /*3fb00*/  LOP3.LUT R73, R91, 0xffff, RZ, 0xc0, !PT ;  /* 0x0000ffff5b497812 */ /* 0x000fe200078ec0ff */
[----:B------:R-:W3:Y:S01]  /*3fb10*/  LDL.LU R170, [R1+0xf40] ;  /* 0x000f400001aa7983 */ /* 0x000ee20000300800 */
[----:B------:R-:W-:-:S02]  /*3fb20*/  PRMT R141, R218, 0x5410, R141 ;  /* 0x00005410da8d7816 */ /* 0x000fc4000000008d */
[----:B------:R-:W-:Y:S01]  /*3fb30*/  PRMT R121, R121, 0x5410, R68 ;  /* 0x0000541079797816 */ /* 0x000fe20000000044 */
[----:B------:R-:W4:Y:S01]  /*3fb40*/  LDL.LU R218, [R1+0x1088] ;  /* 0x0010880001da7983 */ /* 0x000f220000300800 */
[----:B------:R-:W-:Y:S02]  /*3fb50*/  PRMT R68, R77, 0x3340, R1 ;  /* 0x000033404d447816 */ /* 0x000fe40000000001 */
[----:B------:R-:W-:Y:S01]  /*3fb60*/  PRMT R115, R75, 0x3340, R73 ;  /* 0x000033404b737816 */ /* 0x000fe20000000049 */
[----:B------:R-:W4:Y:S01]  /*3fb70*/  LDL.LU R112, [R1+0xf6c] ;  /* 0x000f6c0001707983 */ /* 0x000f220000300800 */
[----:B------:R-:W-:Y:S02]  /*3fb80*/  PRMT R133, R220, 0x5410, R133 ;  /* 0x00005410dc857816 */ /* 0x000fe40000000085 */
[----:B------:R-:W-:Y:S01]  /*3fb90*/  PRMT R132, R217, 0x5410, R132 ;  /* 0x00005410d9847816 */ /* 0x000fe20000000084 */
[----:B------:R-:W4:Y:S01]  /*3fba0*/  LDL.LU R220, [R1+0x102c] ;  /* 0x00102c0001dc7983 */ /* 0x000f220000300800 */
[----:B------:R-:W-:-:S03]  /*3fbb0*/  PRMT R115, R115, 0x5410, R68 ;  /* 0x0000541073737816 */ /* 0x000fc60000000044 */
[----:B------:R-:W4:Y:S01]  /*3fbc0*/  LDL.LU R217, [R1+0x108c] ;  /* 0x00108c0001d97983 */ /* 0x000f220000300800 */
[----:B------:R-:W-:-:S03]  /*3fbd0*/  SHF.R.U32.HI R68, RZ, 0x8, R74 ;  /* 0x00000008ff447819 */ /* 0x000fc6000001164a */
[----:B------:R-:W4:Y:S04]  /*3fbe0*/  LDL.LU R87, [R1+0xf70] ;  /* 0x000f700001577983 */ /* 0x000f280000300800 */
[----:B------:R-:W4:Y:S04]  /*3fbf0*/  LDL.LU R90, [R1+0x1030] ;  /* 0x00103000015a7983 */ /* 0x000f280000300800 */
[----:B------:R-:W4:Y:S01]  /*3fc00*/  LDL.LU R74, [R1+0xf50] ;  /* 0x000f5000014a7983 */ /* 0x000f220000300800 */
[----:B--2---:R-:W-:-:S03]  /*3fc10*/  PRMT R135, R216, 0x5410, R135 ;  /* 0x00005410d8877816 */ /* 0x004fc60000000087 */
[----:B------:R-:W2:Y:S01]  /*3fc20*/  LDL.LU R216, [R1+0xf38] ;  /* 0x000f380001d87983 */ /* 0x000ea20000300800 */
[----:B------:R-:W-:Y:S02]  /*3fc30*/  SHF.R.U32.HI R75, RZ, 0x8, R75 ;  /* 0x00000008ff4b7819 */ /* 0x000fe4000001164b */
[----:B------:R-:W-:Y:S02]  /*3fc40*/  SHF.R.U32.HI R88, RZ, 0x8, R73 ;  /* 0x00000008ff587819 */ /* 0x000fe40000011649 */
[----:B------:R-:W-:Y:S02]  /*3fc50*/  SHF.R.U32.HI R91, RZ, 0x8, R72 ;  /* 0x00000008ff5b7819 */ /* 0x000fe40000011648 */
[----:B------:R-:W-:Y:S02]  /*3fc60*/  LOP3.LUT R72, R75, 0xffff, RZ, 0xc0, !PT ;  /* 0x0000ffff4b487812 */ /* 0x000fe400078ec0ff */
[----:B------:R-:W-:Y:S02]  /*3fc70*/  LOP3.LUT R88, R88, 0xffff, RZ, 0xc0, !PT ;  /* 0x0000ffff58587812 */ /* 0x000fe400078ec0ff */
[----:B------:R-:W-:-:S02]  /*3fc80*/  LOP3.LUT R68, R68, 0xffff, RZ, 0xc0, !PT ;  /* 0x0000ffff44447812 */ /* 0x000fc400078ec0ff */
[----:B------:R-:W-:Y:S02]  /*3fc90*/  LOP3.LUT R91, R91, 0xffff, RZ, 0xc0, !PT ;  /* 0x0000ffff5b5b7812 */ /* 0x000fe400078ec0ff */
[----:B------:R-:W-:Y:S02]  /*3fca0*/  PRMT R88, R72, 0x3340, R88 ;  /* 0x0000334048587816 */ /* 0x000fe40000000058 */
[----:B------:R-:W-:Y:S02]  /*3fcb0*/  PRMT R91, R68, 0x3340, R91 ;  /* 0x00003340445b7816 */ /* 0x000fe4000000005b */
[----:B------:R-:W-:Y:S02]  /*3fcc0*/  PRMT R124, R120, 0x5410, R124 ;  /* 0x00005410787c7816 */ /* 0x000fe4000000007c */
[----:B------:R-:W-:Y:S02]  /*3fcd0*/  PRMT R116, R146, 0x5410, R116 ;  /* 0x0000541092747816 */ /* 0x000fe40000000074 */
[----:B------:R-:W-:-:S02]  /*3fce0*/  PRMT R125, R114, 0x5410, R125 ;  /* 0x00005410727d7816 */ /* 0x000fc4000000007d */
[----:B---3--:R-:W-:Y:S02]  /*3fcf0*/  PRMT R126, R170, 0x5410, R126 ;  /* 0x00005410aa7e7816 */ /* 0x008fe4000000007e */
[----:B------:R-:W3:Y:S01]  /*3fd00*/  LDL.LU R170, [R1+0xed0] ;  /* 0x000ed00001aa7983 */ /* 0x000ee20000300800 */
[----:B----4-:R-:W-:Y:S02]  /*3fd10*/  LOP3.LUT R112, R112, 0xffff, RZ, 0xc0, !PT ;  /* 0x0000ffff70707812 */ /* 0x010fe400078ec0ff */
[----:B------:R-:W-:Y:S02]  /*3fd20*/  LOP3.LUT R72, R220, 0xffff, RZ, 0xc0, !PT ;  /* 0x0000ffffdc487812 */ /* 0x000fe400078ec0ff */
[----:B------:R-:W-:Y:S02]  /*3fd30*/  PRMT R68, R112, 0x3340, R1 ;  /* 0x0000334070447816 */ /* 0x000fe40000000001 */
[----:B------:R-:W-:Y:S02]  /*3fd40*/  LOP3.LUT R75, R217, 0xffff, RZ, 0xc0, !PT ;  /* 0x0000ffffd94b7812 */ /* 0x000fe400078ec0ff */
[----:B------:R-:W-:-:S02]  /*3fd50*/  LOP3.LUT R146, R87, 0xffff, RZ, 0xc0, !PT ;  /* 0x0000ffff57927812 */ /* 0x000fc400078ec0ff */
[----:B------:R-:W-:Y:S02]  /*3fd60*/  PRMT R134, R74, 0x5410, R134 ;  /* 0x000054104a867816 */ /* 0x000fe40000000086 */
[----:B------:R-:W-:Y:S02]  /*3fd70*/  LOP3.LUT R74, R218, 0xffff, RZ, 0xc0, !PT ;  /* 0x0000ffffda4a7812 */ /* 0x000fe400078ec0ff */
[----:B------:R-:W-:Y:S01]  /*3fd80*/  LOP3.LUT R73, R90, 0xffff, RZ, 0xc0, !PT ;  /* 0x0000ffff5a497812 */ /* 0x000fe200078ec0ff */
[----:B------:R-:W4:Y:S01]  /*3fd90*/  LDL.LU R218, [R1+0xf8c] ;  /* 0x000f8c0001da7983 */ /* 0x000f220000300800 */
[----:B------:R-:W-:Y:S02]  /*3fda0*/  PRMT R120, R74, 0x3340, R72 ;  /* 0x000033404a787816 */ /* 0x000fe40000000048 */
[----:B------:R-:W-:Y:S01]  /*3fdb0*/  PRMT R114, R75, 0x3340, R73 ;  /* 0x000033404b727816 */ /* 0x000fe20000000049 */
[----:B------:R-:W3:Y:S01]  /*3fdc0*/  LDL.LU R220, [R1+0xf88] ;  /* 0x000f880001dc7983 */ /* 0x000ee20000300800 */
[----:B------:R-:W-:-:S02]  /*3fdd0*/  PRMT R120, R120, 0x5410, R68 ;  /* 0x0000541078787816 */ /* 0x000fc40000000044 */
[----:B------:R-:W-:Y:S01]  /*3fde0*/  PRMT R68, R146, 0x3340, R1 ;  /* 0x0000334092447816 */ /* 0x000fe20000000001 */
[----:B------:R-:W3:Y:S01]  /*3fdf0*/  LDL.LU R217, [R1+0xef4] ;  /* 0x000ef40001d97983 */ /* 0x000ee20000300800 */
[----:B------:R-:W-:Y:S02]  /*3fe00*/  SHF.R.U32.HI R75, RZ, 0x8, R75 ;  /* 0x00000008ff4b7819 */ /* 0x000fe4000001164b */
[----:B------:R-:W-:Y:S02]  /*3fe10*/  SHF.R.U32.HI R90, RZ, 0x8, R72 ;  /* 0x00000008ff5a7819 */ /* 0x000fe40000011648 */
[----:B------:R-:W-:Y:S02]  /*3fe20*/  PRMT R114, R114, 0x5410, R68 ;  /* 0x0000541072727816 */ /* 0x000fe40000000044 */
[----:B------:R-:W-:Y:S02]  /*3fe30*/  LOP3.LUT R72, R75, 0xffff, RZ, 0xc0, !PT ;  /* 0x0000ffff4b487812 */ /* 0x000fe400078ec0ff */
[----:B------:R-:W-:-:S02]  /*3fe40*/  SHF.R.U32.HI R68, RZ, 0x8, R74 ;  /* 0x00000008ff447819 */ /* 0x000fc4000001164a */
[----:B------:R-:W-:Y:S02]  /*3fe50*/  SHF.R.U32.HI R75, RZ, 0x8, R146 ;  /* 0x00000008ff4b7819 */ /* 0x000fe40000011692 */
[----:B------:R-:W-:Y:S02]  /*3fe60*/  SHF.R.U32.HI R74, RZ, 0x8, R112 ;  /* 0x00000008ff4a7819 */ /* 0x000fe40000011670 */
[----:B--2---:R-:W-:Y:S02]  /*3fe70*/  PRMT R117, R216, 0x5410, R117 ;  /* 0x00005410d8757816 */ /* 0x004fe40000000075 */
[----:B------:R-:W2:Y:S04]  /*3fe80*/  LDL.LU R216, [R1+0xef0] ;  /* 0x000ef00001d87983 */ /* 0x000ea80000300800 */
[----:B------:R-:W2:Y:S04]  /*3fe90*/  LDL.LU R252, [R1+0xf68] ;  /* 0x000f680001fc7983 */ /* 0x000ea80000300800 */
[----:B------:R-:W2:Y:S04]  /*3fea0*/  LDL.LU R146, [R1+0x1098] ;  /* 0x0010980001927983 */ /* 0x000ea80000300800 */
[----:B------:R-:W2:Y:S04]  /*3feb0*/  LDL.LU R112, [R1+0xf64] ;  /* 0x000f640001707983 */ /* 0x000ea80000300800 */
[----:B------:R-:W2:Y:S01]  /*3fec0*/  LDL.LU R221, [R1+0xf58] ;  /* 0x000f580001dd7983 */ /* 0x000ea20000300800 */
[----:B------:R-:W-:-:S02]  /*3fed0*/  LOP3.LUT R70, R70, 0xffff, RZ, 0xc0, !PT ;  /* 0x0000ffff46467812 */ /* 0x000fc400078ec0ff */
[----:B------:R-:W-:Y:S02]  /*3fee0*/  SHF.R.U32.HI R69, RZ, 0x8, R69 ;  /* 0x00000008ff457819 */ /* 0x000fe40000011645 */
[----:B------:R-:W-:Y:S02]  /*3fef0*/  PRMT R70, R70, 0x3340, R1 ;  /* 0x0000334046467816 */ /* 0x000fe40000000001 */
[----:B------:R-:W-:Y:S02]  /*3ff00*/  LOP3.LUT R69, R69, 0xffff, RZ, 0xc0, !PT ;  /* 0x0000ffff45457812 */ /* 0x000fe400078ec0ff */
[----:B------:R-:W-:Y:S02]  /*3ff10*/  LOP3.LUT R68, R68, 0xffff, RZ, 0xc0, !PT ;  /* 0x0000ffff44447812 */ /* 0x000fe400078ec0ff */
[----:B------:R-:W-:Y:S02]  /*3ff20*/  LOP3.LUT R90, R90, 0xffff, RZ, 0xc0, !PT ;  /* 0x0000ffff5a5a7812 */ /* 0x000fe400078ec0ff */
[----:B------:R-:W-:-:S02]  /*3ff30*/  PRMT R100, R100, 0x5410, R70 ;  /* 0x0000541064647816 */ /* 0x000fc40000000046 */
[----:B------:R-:W-:Y:S02]  /*3ff40*/  PRMT R69, R69, 0x3340, R1 ;  /* 0x0000334045457816 */ /* 0x000fe40000000001 */
[----:B------:R-:W-:Y:S02]  /*3ff50*/  SHF.R.U32.HI R70, RZ, 0x8, R161 ;  /* 0x00000008ff467819 */ /* 0x000fe400000116a1 */
[----:B------:R-:W-:Y:S02]  /*3ff60*/  LOP3.LUT R108, R108, 0xffff, RZ, 0xc0, !PT ;  /* 0x0000ffff6c6c7812 */ /* 0x000fe400078ec0ff */
[----:B------:R-:W-:Y:S02]  /*3ff70*/  PRMT R90, R68, 0x3340, R90 ;  /* 0x00003340445a7816 */ /* 0x000fe4000000005a */
[----:B------:R-:W-:Y:S02]  /*3ff80*/  SHF.R.U32.HI R68, RZ, 0x8, R169 ;  /* 0x00000008ff447819 */ /* 0x000fe400000116a9 */
[----:B------:R-:W-:-:S02]  /*3ff90*/  PRMT R101, R101, 0x5410, R69 ;  /* 0x0000541065657816 */ /* 0x000fc40000000045 */
[----:B------:R-:W-:Y:S02]  /*3ffa0*/  LOP3.LUT R70, R70, 0xffff, RZ, 0xc0, !PT ;  /* 0x0000ffff46467812 */ /* 0x000fe400078ec0ff */
[----:B------:R-:W-:Y:S02]  /*3ffb0*/  PRMT R108, R108, 0x3340, R1 ;  /* 0x000033406c6c7816 */ /* 0x000fe40000000001 */
[----:B------:R-:W-:Y:S02]  /*3ffc0*/  SHF.R.U32.HI R69, RZ, 0x8, R155 ;  /* 0x00000008ff457819 */ /* 0x000fe4000001169b */
[----:B------:R-:W-:Y:S02]  /*3ffd0*/  SHF.R.U32.HI R87, RZ, 0x8, R73 ;  /* 0x00000008ff577819 */ /* 0x000fe40000011649 */
[----:B------:R-:W-:Y:S02]  /*3ffe0*/  LOP3.LUT R68, R68, 0xffff, RZ, 0xc0, !PT ;  /* 0x0000ffff44447812 */ /* 0x000fe400078ec0ff */
[----:B------:R-:W-:-:S02]  /*3fff0*/  SHF.R.U32.HI R73, RZ, 0x8, R152 ;  /* 0x00000008ff497819 */ /* 0x000fc40000011698 */
[----:B------:R-:W-:Y:S02]  /*40000*/  PRMT R70, R70, 0x3340, R1 ;  /* 0x0000334046467816 */ /* 0x000fe40000000001 */
[----:B------:R-:W-:Y:S02]  /*40010*/  PRMT R108, R71, 0x5410, R108 ;  /* 0x00005410476c7816 */ /* 0x000fe4000000006c */
[----:B------:R-:W-:Y:S02]  /*40020*/  LOP3.LUT R69, R69, 0xffff, RZ, 0xc0, !PT ;  /* 0x0000ffff45457812 */ /* 0x000fe400078ec0ff */
[----:B------:R-:W-:Y:S02]  /*40030*/  LOP3.LUT R82, R82, 0xffff, RZ, 0xc0, !PT ;  /* 0x0000ffff52527812 */ /* 0x000fe400078ec0ff */
[----:B------:R-:W-:Y:S02]  /*40040*/  SHF.R.U32.HI R71, RZ, 0x8, R163 ;  /* 0x00000008ff477819 */ /* 0x000fe400000116a3 */
[----:B------:R-:W-:-:S02]  /*40050*/  LOP3.LUT R109, R109, 0xffff, RZ, 0xc0, !PT ;  /* 0x0000ffff6d6d7812 */ /* 0x000fc400078ec0ff */
[----:B------:R-:W-:Y:S02]  /*40060*/  LOP3.LUT R110, R110, 0xffff, RZ, 0xc0, !PT ;  /* 0x0000ffff6e6e7812 */ /* 0x000fe400078ec0ff */
[----:B------:R-:W-:Y:S02]  /*40070*/  LOP3.LUT R80, R80, 0xffff, RZ, 0xc0, !PT ;  /* 0x0000ffff50507812 */ /* 0x000fe400078ec0ff */
[--C-:B------:R-:W-:Y:S02]  /*40080*/  PRMT R68, R68, 0x3340, R1.reuse ;  /* 0x0000334044447816 */ /* 0x100fe40000000001 */
[----:B------:R-:W-:Y:S02]  /*40090*/  LOP3.LUT R73, R73, 0xffff, RZ, 0xc0, !PT ;  /* 0x0000ffff49497812 */ /* 0x000fe400078ec0ff */
[----:B------:R-:W-:Y:S02]  /*400a0*/  PRMT R143, R143, 0x5410, R70 ;  /* 0x000054108f8f7816 */ /* 0x000fe40000000046 */
[----:B------:R-:W-:-:S02]  /*400b0*/  PRMT R69, R69, 0x3340, R1 ;  /* 0x0000334045457816 */ /* 0x000fc40000000001 */
[--C-:B------:R-:W-:Y:S02]  /*400c0*/  PRMT R82, R82, 0x3340, R1.reuse ;  /* 0x0000334052527816 */ /* 0x100fe40000000001 */
[----:B------:R-:W-:Y:S02]  /*400d0*/  LOP3.LUT R71, R71, 0xffff, RZ, 0xc0, !PT ;  /* 0x0000ffff47477812 */ /* 0x000fe400078ec0ff */
[--C-:B------:R-:W-:Y:S02]  /*400e0*/  PRMT R109, R109, 0x3340, R1.reuse ;  /* 0x000033406d6d7816 */ /* 0x100fe40000000001 */
[--C-:B------:R-:W-:Y:S02]  /*400f0*/  PRMT R110, R110, 0x3340, R1.reuse ;  /* 0x000033406e6e7816 */ /* 0x100fe40000000001 */
        /* <DEDUP_REMOVED lines=10> */
[----:B------:R-:W-:Y:S02]  /*401a0*/  PRMT R127, R127, 0x5410, R71 ;  /* 0x000054107f7f7816 */ /* 0x000fe40000000047 */
[----:B------:R-:W-:Y:S02]  /*401b0*/  LOP3.LUT R87, R87, 0xffff, RZ, 0xc0, !PT ;  /* 0x0000ffff57577812 */ /* 0x000fe400078ec0ff */
[----:B------:R-:W-:Y:S02]  /*401c0*/  SHF.R.U32.HI R77, RZ, 0x8, R77 ;  /* 0x00000008ff4d7819 */ /* 0x000fe4000001164d */
[----:B------:R-:W-:-:S02]  /*401d0*/  SHF.R.U32.HI R76, RZ, 0x8, R76 ;  /* 0x00000008ff4c7819 */ /* 0x000fc4000001164c */
[----:B------:R-:W-:Y:S02]  /*401e0*/  LOP3.LUT R85, R85, 0xffff, RZ, 0xc0, !PT ;  /* 0x0000ffff55557812 */ /* 0x000fe400078ec0ff */
[----:B------:R-:W-:Y:S02]  /*401f0*/  LOP3.LUT R83, R83, 0xffff, RZ, 0xc0, !PT ;  /* 0x0000ffff53537812 */ /* 0x000fe400078ec0ff */
[----:B------:R-:W-:Y:S02]  /*40200*/  PRMT R87, R72, 0x3340, R87 ;  /* 0x0000334048577816 */ /* 0x000fe40000000057 */
[----:B------:R-:W-:Y:S02]  /*40210*/  LOP3.LUT R79, R79, 0xffff, RZ, 0xc0, !PT ;  /* 0x0000ffff4f4f7812 */ /* 0x000fe400078ec0ff */
[----:B------:R-:W-:Y:S02]  /*40220*/  LOP3.LUT R78, R78, 0xffff, RZ, 0xc0, !PT ;  /* 0x0000ffff4e4e7812 */ /* 0x000fe400078ec0ff */
[----:B------:R-:W-:-:S02]  /*40230*/  LOP3.LUT R77, R77, 0xffff, RZ, 0xc0, !PT ;  /* 0x0000ffff4d4d7812 */ /* 0x000fc400078ec0ff */
[----:B------:R-:W-:Y:S02]  /*40240*/  LOP3.LUT R76, R76, 0xffff, RZ, 0xc0, !PT ;  /* 0x0000ffff4c4c7812 */ /* 0x000fe400078ec0ff */
[----:B------:R-:W-:Y:S02]  /*40250*/  SHF.R.U32.HI R72, RZ, 0x8, R171 ;  /* 0x00000008ff487819 */ /* 0x000fe400000116ab */
[----:B------:R-:W-:Y:S02]  /*40260*/  SHF.R.U32.HI R81, RZ, 0x8, R81 ;  /* 0x00000008ff517819 */ /* 0x000fe40000011651 */
[----:B------:R-:W-:Y:S02]  /*40270*/  LOP3.LUT R86, R86, 0xffff, RZ, 0xc0, !PT ;  /* 0x0000ffff56567812 */ /* 0x000fe400078ec0ff */
[--C-:B------:R-:W-:Y:S02]  /*40280*/  PRMT R85, R85, 0x3340, R1.reuse ;  /* 0x0000334055557816 */ /* 0x100fe40000000001 */
[----:B------:R-:W-:-:S02]  /*40290*/  PRMT R83, R83, 0x3340, R1 ;  /* 0x0000334053537816 */ /* 0x000fc40000000001 */
[----:B------:R-:W-:Y:S02]  /*402a0*/  LOP3.LUT R75, R75, 0xffff, RZ, 0xc0, !PT ;  /* 0x0000ffff4b4b7812 */ /* 0x000fe400078ec0ff */
[--C-:B------:R-:W-:Y:S02]  /*402b0*/  PRMT R79, R79, 0x3340, R1.reuse ;  /* 0x000033404f4f7816 */ /* 0x100fe40000000001 */
[--C-:B------:R-:W-:Y:S02]  /*402c0*/  PRMT R78, R78, 0x3340, R1.reuse ;  /* 0x000033404e4e7816 */ /* 0x100fe40000000001 */
[--C-:B------:R-:W-:Y:S02]  /*402d0*/  PRMT R77, R77, 0x3340, R1.reuse ;  /* 0x000033404d4d7816 */ /* 0x100fe40000000001 */
[----:B------:R-:W-:Y:S02]  /*402e0*/  PRMT R76, R76, 0x3340, R1 ;  /* 0x000033404c4c7816 */ /* 0x000fe40000000001 */
[----:B------:R-:W-:-:S02]  /*402f0*/  LOP3.LUT R74, R74, 0xffff, RZ, 0xc0, !PT ;  /* 0x0000ffff4a4a7812 */ /* 0x000fc400078ec0ff */
[----:B------:R-:W-:Y:S02]  /*40300*/  LOP3.LUT R72, R72, 0xffff, RZ, 0xc0, !PT ;  /* 0x0000ffff48487812 */ /* 0x000fe400078ec0ff */
[----:B------:R-:W-:Y:S02]  /*40310*/  LOP3.LUT R84, R84, 0xffff, RZ, 0xc0, !PT ;  /* 0x0000ffff54547812 */ /* 0x000fe400078ec0ff */
[----:B------:R-:W-:Y:S02]  /*40320*/  LOP3.LUT R81, R81, 0xffff, RZ, 0xc0, !PT ;  /* 0x0000ffff51517812 */ /* 0x000fe400078ec0ff */
[--C-:B------:R-:W-:Y:S02]  /*40330*/  PRMT R86, R86, 0x3340, R1.reuse ;  /* 0x0000334056567816 */ /* 0x100fe40000000001 */
[----:B------:R-:W-:Y:S02]  /*40340*/  PRMT R75, R75, 0x3340, R1 ;  /* 0x000033404b4b7816 */ /* 0x000fe40000000001 */
[----:B------:R-:W-:-:S02]  /*40350*/  PRMT R103, R103, 0x5410, R85 ;  /* 0x0000541067677816 */ /* 0x000fc40000000055 */
[----:B------:R-:W-:Y:S02]  /*40360*/  PRMT R83, R93, 0x5410, R83 ;  /* 0x000054105d537816 */ /* 0x000fe40000000053 */
[--C-:B------:R-:W-:Y:S02]  /*40370*/  PRMT R74, R74, 0x3340, R1.reuse ;  /* 0x000033404a4a7816 */ /* 0x100fe40000000001 */
[----:B------:R-:W-:Y:S02]  /*40380*/  PRMT R72, R72, 0x3340, R1 ;  /* 0x0000334048487816 */ /* 0x000fe40000000001 */
[----:B------:R-:W-:Y:S02]  /*40390*/  PRMT R94, R94, 0x5410, R79 ;  /* 0x000054105e5e7816 */ /* 0x000fe4000000004f */
[----:B------:R-:W-:Y:S02]  /*403a0*/  PRMT R93, R96, 0x5410, R78 ;  /* 0x00005410605d7816 */ /* 0x000fe4000000004e */
[----:B------:R-:W-:-:S02]  /*403b0*/  PRMT R88, R88, 0x5410, R77 ;  /* 0x0000541058587816 */ /* 0x000fc4000000004d */
[----:B------:R-:W-:Y:S02]  /*403c0*/  PRMT R85, R91, 0x5410, R76 ;  /* 0x000054105b557816 */ /* 0x000fe4000000004c */
[--C-:B------:R-:W-:Y:S02]  /*403d0*/  PRMT R84, R84, 0x3340, R1.reuse ;  /* 0x0000334054547816 */ /* 0x100fe40000000001 */
[----:B------:R-:W-:Y:S02]  /*403e0*/  PRMT R81, R81, 0x3340, R1 ;  /* 0x0000334051517816 */ /* 0x000fe40000000001 */
[----:B----4-:R-:W-:Y:S02]  /*403f0*/  LOP3.LUT R76, R218, 0xffff, RZ, 0xc0, !PT ;  /* 0x0000ffffda4c7812 */ /* 0x010fe400078ec0ff */
[----:B---3--:R-:W-:Y:S02]  /*40400*/  LOP3.LUT R77, R220, 0xffff, RZ, 0xc0, !PT ;  /* 0x0000ffffdc4d7812 */ /* 0x008fe400078ec0ff */
[----:B------:R-:W-:-:S02]  /*40410*/  LOP3.LUT R78, R217, 0xffff, RZ, 0xc0, !PT ;  /* 0x0000ffffd94e7812 */ /* 0x000fc400078ec0ff */
        /* <DEDUP_REMOVED lines=9> */
[----:B--2---:R-:W-:Y:S02]  /*404b0*/  LOP3.LUT R69, R252, 0xffff, RZ, 0xc0, !PT ;  /* 0x0000fffffc457812 */ /* 0x004fe400078ec0ff */
[----:B------:R-:W-:Y:S02]  /*404c0*/  LOP3.LUT R68, R112, 0xffff, RZ, 0xc0, !PT ;  /* 0x0000ffff70447812 */ /* 0x000fe400078ec0ff */
[----:B------:R-:W-:-:S04]  /*404d0*/  LOP3.LUT R70, R221, 0xffff, RZ, 0xc0, !PT ;  /* 0x0000ffffdd467812 */ /* 0x000fc800078ec0ff */
[--C-:B------:R-:W-:Y:S02]  /*404e0*/  PRMT R112, R146, 0x4210, R70.reuse ;  /* 0x0000421092707816 */ /* 0x100fe40000000046 */
[----:B------:R-:W-:Y:S02]  /*404f0*/  PRMT R116, R116, 0x5210, R70 ;  /* 0x0000521074747816 */ /* 0x000fe40000000046 */
[----:B------:R-:W-:Y:S02]  /*40500*/  LOP3.LUT R70, R170, 0xffff, RZ, 0xc0, !PT ;  /* 0x0000ffffaa467812 */ /* 0x000fe400078ec0ff */
[--C-:B------:R-:W-:Y:S02]  /*40510*/  PRMT R104, R105, 0x4210, R68.reuse ;  /* 0x0000421069687816 */ /* 0x100fe40000000044 */
[----:B------:R-:W-:Y:S02]  /*40520*/  PRMT R105, R106, 0x4210, R69 ;  /* 0x000042106a697816 */ /* 0x000fe40000000045 */
[----:B------:R-:W-:-:S02]  /*40530*/  PRMT R108, R108, 0x5210, R68 ;  /* 0x000052106c6c7816 */ /* 0x000fc40000000044 */
[----:B------:R-:W-:Y:S02]  /*40540*/  PRMT R109, R109, 0x5210, R69 ;  /* 0x000052106d6d7816 */ /* 0x000fe40000000045 */
[--C-:B------:R-:W-:Y:S02]  /*40550*/  PRMT R106, R128, 0x4210, R70.reuse ;  /* 0x00004210806a7816 */ /* 0x100fe40000000046 */
[----:B------:R-:W-:Y:S02]  /*40560*/  PRMT R110, R110, 0x5210, R70 ;  /* 0x000052106e6e7816 */ /* 0x000fe40000000046 */
[----:B------:R-:W1:Y:S01]  /*40570*/  LDS.128 R68, [R2] ;  /* 0x0000000002447984 */ /* 0x000e620000000c00 */
[----:B------:R-:W-:-:S04]  /*40580*/  LOP3.LUT R79, R216, 0xffff, RZ, 0xc0, !PT ;  /* 0x0000ffffd84f7812 */ /* 0x000fc800078ec0ff */
[----:B------:R-:W-:Y:S01]  /*40590*/  PRMT R75, R122, 0x4210, R79 ;  /* 0x000042107a4b7816 */ /* 0x000fe2000000004f */
[----:B------:R-:W2:Y:S04]  /*405a0*/  LDL.LU R218, [R1+0xfa8] ;  /* 0x000fa80001da7983 */ /* 0x000ea80000300800 */
[----:B------:R-:W3:Y:S04]  /*405b0*/  LDL.LU R220, [R1+0xfa4] ;  /* 0x000fa40001dc7983 */ /* 0x000ee80000300800 */
[----:B------:R-:W4:Y:S04]  /*405c0*/  LDL.LU R217, [R1+0xf24] ;  /* 0x000f240001d97983 */ /* 0x000f280000300800 */
[----:B------:R-:W4:Y:S04]  /*405d0*/  LDL.LU R216, [R1+0xf18] ;  /* 0x000f180001d87983 */ /* 0x000f280000300800 */
[----:B------:R-:W4:Y:S04]  /*405e0*/  LDL.LU R221, [R1+0xfc4] ;  /* 0x000fc40001dd7983 */ /* 0x000f280000300800 */
[----:B------:R-:W4:Y:S04]  /*405f0*/  LDL.LU R146, [R1+0xfc0] ;  /* 0x000fc00001927983 */ /* 0x000f280000300800 */
[----:B------:R-:W4:Y:S04]  /*40600*/  LDL.LU R252, [R1+0xf54] ;  /* 0x000f540001fc7983 */ /* 0x000f280000300800 */
[----:B------:R-:W4:Y:S01]  /*40610*/  LDL.LU R170, [R1+0xf44] ;  /* 0x000f440001aa7983 */ /* 0x000f220000300800 */
[----:B------:R-:W-:-:S02]  /*40620*/  PRMT R76, R84, 0x5210, R76 ;  /* 0x00005210544c7816 */ /* 0x000fc4000000004c */
[----:B------:R-:W-:Y:S01]  /*40630*/  PRMT R78, R82, 0x5210, R78 ;  /* 0x00005210524e7816 */ /* 0x000fe2000000004e */
[----:B------:R-:W-:Y:S01]  /*40640*/  BAR.SYNC.DEFER_BLOCKING 0x0 ;  /* 0x0000000000007b1d */ /* 0x000fe20000010000 */
[----:B------:R-:W-:Y:S02]  /*40650*/  PRMT R77, R83, 0x5210, R77 ;  /* 0x00005210534d7816 */ /* 0x000fe4000000004d */
[----:B------:R-:W-:Y:S02]  /*40660*/  PRMT R79, R81, 0x5210, R79 ;  /* 0x00005210514f7816 */ /* 0x000fe4000000004f */
[----:B------:R-:W-:Y:S02]  /*40670*/  LOP3.LUT R7, R7, 0xbfffffff, RZ, 0xc0, !PT ;  /* 0xbfffffff07077812 */ /* 0x000fe400078ec0ff */
[----:B------:R-:W-:Y:S02]  /*40680*/  LOP3.LUT R194, R194, 0xffffffef, RZ, 0xc0, !PT ;  /* 0xffffffefc2c27812 */ /* 0x000fe400078ec0ff */
[----:B------:R-:W-:-:S04]  /*40690*/  @P0 LOP3.LUT R7, R7, 0x40000000, RZ, 0xfc, !PT ;  /* 0x4000000007070812 */ /* 0x000fc800078efcff */
[----:B------:R-:W-:Y:S01]  /*406a0*/  LOP3.LUT P0, RZ, R7, 0x10000, RZ, 0xc0, !PT ;  /* 0x0001000007ff7812 */ /* 0x000fe2000780c0ff */
[----:B------:R-:W-:-:S12]  /*406b0*/  STSM.16.M88.4 [R4], R72 ;  /* 0x0000004804007844 */ /* 0x000fd80000000200 */
[----:B------:R-:W-:Y:S01]  /*406c0*/  @P0 LOP3.LUT R194, R194, 0x10, RZ, 0xfc, !PT ;  /* 0x00000010c2c20812 */ /* 0x000fe200078efcff */
[----:B------:R-:W-:Y:S01]  /*406d0*/  BAR.SYNC.DEFER_BLOCKING 0x0 ;  /* 0x0000000000007b1d */ /* 0x000fe20000010000 */
[----:B------:R-:W-:Y:S02]  /*406e0*/  LOP3.LUT P0, RZ, R7, 0x100, RZ, 0xc0, !PT ;  /* 0x0000010007ff7812 */ /* 0x000fe4000780c0ff */
[----:B------:R-:W-:-:S11]  /*406f0*/  LOP3.LUT R194, R194, 0xffffffdf, RZ, 0xc0, !PT ;  /* 0xffffffdfc2c27812 */ /* 0x000fd600078ec0ff */
[----:B------:R-:W-:Y:S02]  /*40700*/  @P0 LOP3.LUT R194, R194, 0x20, RZ, 0xfc, !PT ;  /* 0x00000020c2c20812 */ /* 0x000fe400078efcff */
[----:B------:R-:W-:Y:S02]  /*40710*/  LOP3.LUT P0, RZ, R7, 0x400, RZ, 0xc0, !PT ;  /* 0x0000040007ff7812 */ /* 0x000fe4000780c0ff */
[----:B------:R-:W-:Y:S01]  /*40720*/  LOP3.LUT R194, R194, 0xffffffbf, RZ, 0xc0, !PT ;  /* 0xffffffbfc2c27812 */ /* 0x000fe200078ec0ff */
[----:B------:R-:W1:Y:S01]  /*40730*/  LDS.128 R72, [R2] ;  /* 0x0000000002487984 */ /* 0x000e620000000c00 */
[----:B------:R-:W-:Y:S09]  /*40740*/  BAR.SYNC.DEFER_BLOCKING 0x0 ;  /* 0x0000000000007b1d */ /* 0x000ff20000010000 */
[----:B------:R-:W-:-:S02]  /*40750*/  @P0 LOP3.LUT R194, R194, 0x40, RZ, 0xfc, !PT ;  /* 0x00000040c2c20812 */ /* 0x000fc400078efcff */
[----:B------:R-:W-:Y:S02]  /*40760*/  LOP3.LUT P0, RZ, R7, 0x800, RZ, 0xc0, !PT ;  /* 0x0000080007ff7812 */ /* 0x000fe4000780c0ff */
[----:B------:R-:W-:-:S11]  /*40770*/  LOP3.LUT R194, R194, 0xffffff7f, RZ, 0xc0, !PT ;  /* 0xffffff7fc2c27812 */ /* 0x000fd600078ec0ff */
[----:B------:R-:W-:Y:S02]  /*40780*/  @P0 LOP3.LUT R194, R194, 0x80, RZ, 0xfc, !PT ;  /* 0x00000080c2c20812 */ /* 0x000fe400078efcff */
[C---:B------:R-:W-:Y:S02]  /*40790*/  LOP3.LUT P0, RZ, R7.reuse, 0x80000, RZ, 0xc0, !PT ;  /* 0x0008000007ff7812 */ /* 0x040fe4000780c0ff */
[----:B------:R-:W-:Y:S02]  /*407a0*/  LOP3.LUT R7, R7, 0xdfffffff, RZ, 0xc0, !PT ;  /* 0xdfffffff07077812 */ /* 0x000fe400078ec0ff */
[----:B--2---:R-:W-:Y:S02]  /*407b0*/  LOP3.LUT R84, R218, 0xffff, RZ, 0xc0, !PT ;  /* 0x0000ffffda547812 */ /* 0x004fe400078ec0ff */
[----:B------:R-:W2:Y:S01]  /*407c0*/  LDL.LU R218, [R1+0xfdc] ;  /* 0x000fdc0001da7983 */ /* 0x000ea20000300800 */
[----:B------:R-:W-:Y:S02]  /*407d0*/  @P1 LOP3.LUT R7, R7, 0x20000000, RZ, 0xfc, !PT ;  /* 0x2000000007071812 */ /* 0x000fe400078efcff */
[----:B---3--:R-:W-:-:S02]  /*407e0*/  LOP3.LUT R89, R220, 0xffff, RZ, 0xc0, !PT ;  /* 0x0000ffffdc597812 */ /* 0x008fc400078ec0ff */
[----:B------:R-:W3:Y:S01]  /*407f0*/  LDL.LU R220, [R1+0xfd4] ;  /* 0x000fd40001dc7983 */ /* 0x000ee20000300800 */
[----:B----4-:R-:W-:Y:S02]  /*40800*/  LOP3.LUT R90, R217, 0xffff, RZ, 0xc0, !PT ;  /* 0x0000ffffd95a7812 */ /* 0x010fe400078ec0ff */
[----:B------:R-:W-:Y:S01]  /*40810*/  LOP3.LUT R91, R216, 0xffff, RZ, 0xc0, !PT ;  /* 0x0000ffffd85b7812 */ /* 0x000fe200078ec0ff */
[----:B------:R-:W4:Y:S01]  /*40820*/  LDL.LU R217, [R1+0xf78] ;  /* 0x000f780001d97983 */ /* 0x000f220000300800 */
[----:B------:R-:W-:-:S03]  /*40830*/  LOP3.LUT R99, R170, 0xffff, RZ, 0xc0, !PT ;  /* 0x0000ffffaa637812 */ /* 0x000fc600078ec0ff */
[----:B------:R-:W4:Y:S01]  /*40840*/  LDL.LU R216, [R1+0xf74] ;  /* 0x000f740001d87983 */ /* 0x000f220000300800 */
[----:B------:R-:W-:Y:S02]  /*40850*/  PRMT R80, R115, 0x4210, R84 ;  /* 0x0000421073507816 */ /* 0x000fe40000000054 */
[----:B------:R-:W-:Y:S01]  /*40860*/  LOP3.LUT R96, R221, 0xffff, RZ, 0xc0, !PT ;  /* 0x0000ffffdd607812 */ /* 0x000fe200078ec0ff */
[----:B------:R-:W4:Y:S01]  /*40870*/  LDL.LU R170, [R1+0xf84] ;  /* 0x000f840001aa7983 */ /* 0x000f220000300800 */
[----:B------:R-:W-:Y:S02]  /*40880*/  PRMT R82, R114, 0x4210, R90 ;  /* 0x0000421072527816 */ /* 0x000fe4000000005a */
[----:B------:R-:W-:Y:S02]  /*40890*/  PRMT R83, R120, 0x4210, R91 ;  /* 0x0000421078537816 */ /* 0x000fe4000000005b */
[----:B------:R-:W-:Y:S02]  /*408a0*/  LOP3.LUT R97, R146, 0xffff, RZ, 0xc0, !PT ;  /* 0x0000ffff92617812 */ /* 0x000fe400078ec0ff */
[----:B------:R-:W-:Y:S01]  /*408b0*/  LOP3.LUT R98, R252, 0xffff, RZ, 0xc0, !PT ;  /* 0x0000fffffc627812 */ /* 0x000fe200078ec0ff */
[----:B------:R-:W-:Y:S01]  /*408c0*/  STSM.16.M88.4 [R4], R76 ;  /* 0x0000004c04007844 */ /* 0x000fe20000000200 */
[----:B------:R-:W-:-:S02]  /*408d0*/  LOP3.LUT P1, RZ, R7, 0x20000, RZ, 0xc0, !PT ;  /* 0x0002000007ff7812 */ /* 0x000fc4000782c0ff */
[----:B--2---:R-:W-:Y:S01]  /*408e0*/  LOP3.LUT R107, R218, 0xffff, RZ, 0xc0, !PT ;  /* 0x0000ffffda6b7812 */ /* 0x004fe200078ec0ff */
[----:B------:R-:W-:Y:S01]  /*408f0*/  BAR.SYNC.DEFER_BLOCKING 0x0 ;  /* 0x0000000000007b1d */ /* 0x000fe20000010000 */
[----:B---3--:R-:W-:Y:S02]  /*40900*/  LOP3.LUT R114, R220, 0xffff, RZ, 0xc0, !PT ;  /* 0x0000ffffdc727812 */ /* 0x008fe400078ec0ff */
[----:B----4-:R-:W-:-:S03]  /*40910*/  LOP3.LUT R115, R217, 0xffff, RZ, 0xc0, !PT ;  /* 0x0000ffffd9737812 */ /* 0x010fc600078ec0ff */
[----:B------:R-:W2:Y:S01]  /*40920*/  LDL.LU R218, [R1+0xff4] ;  /* 0x000ff40001da7983 */ /* 0x000ea20000300800 */
[----:B------:R-:W-:-:S03]  /*40930*/  LOP3.LUT R120, R216, 0xffff, RZ, 0xc0, !PT ;  /* 0x0000ffffd8787812 */ /* 0x000fc600078ec0ff */
[----:B------:R-:W3:Y:S01]  /*40940*/  LDL.LU R163, [R1+0xf94] ;  /* 0x000f940001a37983 */ /* 0x000ee20000300800 */
[----:B------:R-:W-:-:S03]  /*40950*/  LOP3.LUT R113, R170, 0xffff, RZ, 0xc0, !PT ;  /* 0x0000ffffaa717812 */ /* 0x000fc600078ec0ff */
[----:B------:R-:W4:Y:S01]  /*40960*/  LDL.LU R220, [R1+0xf90] ;  /* 0x000f900001dc7983 */ /* 0x000f220000300800 */
[----:B------:R-:W-:Y:S02]  /*40970*/  PRMT R87, R87, 0x5210, R91 ;  /* 0x0000521057577816 */ /* 0x000fe4000000005b */
[----:B------:R-:W-:Y:S01]  /*40980*/  PRMT R95, R95, 0x5210, R99 ;  /* 0x000052105f5f7816 */ /* 0x000fe20000000063 */
[----:B------:R-:W4:Y:S01]  /*40990*/  LDL.LU R217, [R1+0x10a0] ;  /* 0x0010a00001d97983 */ /* 0x000f220000300800 */
[--C-:B------:R-:W-:Y:S02]  /*409a0*/  PRMT R81, R121, 0x4210, R89.reuse ;  /* 0x0000421079517816 */ /* 0x100fe40000000059 */
[----:B------:R-:W-:Y:S01]  /*409b0*/  PRMT R84, R88, 0x5210, R84 ;  /* 0x0000521058547816 */ /* 0x000fe20000000054 */
[----:B------:R-:W4:Y:S01]  /*409c0*/  LDL.LU R216, [R1+0x109c] ;  /* 0x00109c0001d87983 */ /* 0x000f220000300800 */
[----:B------:R-:W-:Y:S02]  /*409d0*/  PRMT R92, R92, 0x5210, R96 ;  /* 0x000052105c5c7816 */ /* 0x000fe40000000060 */
[----:B------:R-:W-:Y:S01]  /*409e0*/  PRMT R85, R85, 0x5210, R89 ;  /* 0x0000521055557816 */ /* 0x000fe20000000059 */
[----:B------:R-:W4:Y:S01]  /*409f0*/  LDL.LU R171, [R1+0x1010] ;  /* 0x0010100001ab7983 */ /* 0x000f220000300800 */
[----:B------:R-:W-:-:S02]  /*40a00*/  PRMT R93, R93, 0x5210, R97 ;  /* 0x000052105d5d7816 */ /* 0x000fc40000000061 */
[----:B------:R-:W-:Y:S01]  /*40a10*/  PRMT R86, R86, 0x5210, R90 ;  /* 0x0000521056567816 */ /* 0x000fe2000000005a */
[----:B------:R-:W4:Y:S01]  /*40a20*/  LDL.LU R152, [R1+0x1008] ;  /* 0x0010080001987983 */ /* 0x000f220000300800 */
[----:B------:R-:W-:Y:S02]  /*40a30*/  PRMT R94, R94, 0x5210, R98 ;  /* 0x000052105e5e7816 */ /* 0x000fe40000000062 */
[----:B------:R-:W-:Y:S01]  /*40a40*/  LOP3.LUT R7, R7, 0xefffffff, RZ, 0xc0, !PT ;  /* 0xefffffff07077812 */ /* 0x000fe200078ec0ff */
[----:B------:R-:W4:Y:S04]  /*40a50*/  LDL.LU R221, [R1+0xfb4] ;  /* 0x000fb40001dd7983 */ /* 0x000f280000300800 */
[----:B------:R-:W1:Y:S01]  /*40a60*/  LDS.128 R76, [R2] ;  /* 0x00000000024c7984 */ /* 0x000e620000000c00 */
        /* <DEDUP_REMOVED lines=9> */
[----:B------:R-:W-:-:S02]  /*40b00*/  PRMT R101, R101, 0x5210, R114 ;  /* 0x0000521065657816 */ /* 0x000fc40000000072 */
[----:B------:R-:W-:Y:S01]  /*40b10*/  PRMT R90, R130, 0x4210, R98 ;  /* 0x00004210825a7816 */ /* 0x000fe20000000062 */
[----:B------:R-:W-:Y:S01]  /*40b20*/  BAR.SYNC.DEFER_BLOCKING 0x0 ;  /* 0x0000000000007b1d */ /* 0x000fe20000010000 */
[----:B------:R-:W-:Y:S02]  /*40b30*/  PRMT R99, R137, 0x4210, R120 ;  /* 0x0000421089637816 */ /* 0x000fe40000000078 */
[----:B------:R-:W-:Y:S02]  /*40b40*/  PRMT R96, R144, 0x4210, R107 ;  /* 0x0000421090607816 */ /* 0x000fe4000000006b */
[----:B------:R-:W-:Y:S02]  /*40b50*/  PRMT R107, R145, 0x4210, R113 ;  /* 0x00004210916b7816 */ /* 0x000fe40000000071 */
[----:B------:R-:W-:Y:S02]  /*40b60*/  PRMT R97, R139, 0x4210, R114 ;  /* 0x000042108b617816 */ /* 0x000fe40000000072 */
[----:B------:R-:W-:-:S02]  /*40b70*/  PRMT R102, R102, 0x5210, R115 ;  /* 0x0000521066667816 */ /* 0x000fc40000000073 */
[----:B------:R-:W-:Y:S02]  /*40b80*/  @P2 LOP3.LUT R7, R7, 0x10000000, RZ, 0xfc, !PT ;  /* 0x1000000007072812 */ /* 0x000fe400078efcff */
[----:B------:R-:W-:Y:S02]  /*40b90*/  PRMT R98, R138, 0x4210, R115 ;  /* 0x000042108a627816 */ /* 0x000fe40000000073 */
[C---:B------:R-:W-:Y:S02]  /*40ba0*/  LOP3.LUT P2, RZ, R7.reuse, 0x40000, RZ, 0xc0, !PT ;  /* 0x0004000007ff7812 */ /* 0x040fe4000784c0ff */
[----:B------:R-:W-:-:S04]  /*40bb0*/  LOP3.LUT R7, R7, 0xf7ffffff, RZ, 0xc0, !PT ;  /* 0xf7ffffff07077812 */ /* 0x000fc800078ec0ff */
[----:B------:R-:W-:Y:S01]  /*40bc0*/  @P3 LOP3.LUT R7, R7, 0x8000000, RZ, 0xfc, !PT ;  /* 0x0800000007073812 */ /* 0x000fe200078efcff */
[----:B------:R-:W-:Y:S03]  /*40bd0*/  STSM.16.M88.4 [R4], R80 ;  /* 0x0000005004007844 */ /* 0x000fe60000000200 */
[C---:B------:R-:W-:Y:S02]  /*40be0*/  LOP3.LUT P3, RZ, R7.reuse, 0x200, RZ, 0xc0, !PT ;  /* 0x0000020007ff7812 */ /* 0x040fe4000786c0ff */
[----:B------:R-:W-:Y:S01]  /*40bf0*/  LOP3.LUT R7, R7, 0xfbffffff, RZ, 0xc0, !PT ;  /* 0xfbffffff07077812 */ /* 0x000fe200078ec0ff */
[----:B------:R-:W-:Y:S03]  /*40c00*/  BAR.SYNC.DEFER_BLOCKING 0x0 ;  /* 0x0000000000007b1d */ /* 0x000fe60000010000 */
[----:B------:R-:W-:-:S04]  /*40c10*/  @P4 LOP3.LUT R7, R7, 0x4000000, RZ, 0xfc, !PT ;  /* 0x0400000007074812 */ /* 0x000fc800078efcff */
[C---:B------:R-:W-:Y:S02]  /*40c20*/  LOP3.LUT P4, RZ, R7.reuse, 0x2000, RZ, 0xc0, !PT ;  /* 0x0000200007ff7812 */ /* 0x040fe4000788c0ff */
[----:B------:R-:W-:-:S04]  /*40c30*/  LOP3.LUT R7, R7, 0xfdffffff, RZ, 0xc0, !PT ;  /* 0xfdffffff07077812 */ /* 0x000fc800078ec0ff */
[----:B------:R-:W-:-:S04]  /*40c40*/  @P5 LOP3.LUT R7, R7, 0x2000000, RZ, 0xfc, !PT ;  /* 0x0200000007075812 */ /* 0x000fc800078efcff */
[C---:B------:R-:W-:Y:S02]  /*40c50*/  LOP3.LUT P5, RZ, R7.reuse, 0x4000, RZ, 0xc0, !PT ;  /* 0x0000400007ff7812 */ /* 0x040fe400078ac0ff */
[----:B------:R-:W-:-:S04]  /*40c60*/  LOP3.LUT R7, R7, 0xfeffffff, RZ, 0xc0, !PT ;  /* 0xfeffffff07077812 */ /* 0x000fc800078ec0ff */
[----:B------:R-:W-:Y:S01]  /*40c70*/  @P6 LOP3.LUT R7, R7, 0x1000000, RZ, 0xfc, !PT ;  /* 0x0100000007076812 */ /* 0x000fe200078efcff */
[----:B------:R-:W1:Y:S03]  /*40c80*/  LDS.128 R80, [R2] ;  /* 0x0000000002507984 */ /* 0x000e660000000c00 */
[----:B------:R-:W-:Y:S01]  /*40c90*/  LOP3.LUT P6, RZ, R7, 0x8000, RZ, 0xc0, !PT ;  /* 0x0000800007ff7812 */ /* 0x000fe200078cc0ff */
[----:B------:R-:W-:Y:S06]  /*40ca0*/  BAR.SYNC.DEFER_BLOCKING 0x0 ;  /* 0x0000000000007b1d */ /* 0x000fec0000010000 */
[----:B------:R-:W-:Y:S02]  /*40cb0*/  STSM.16.M88.4 [R4], R84 ;  /* 0x0000005404007844 */ /* 0x000fe40000000200 */
[----:B------:R-:W-:Y:S06]  /*40cc0*/  BAR.SYNC.DEFER_BLOCKING 0x0 ;  /* 0x0000000000007b1d */ /* 0x000fec0000010000 */
[----:B------:R-:W1:Y:S02]  /*40cd0*/  LDS.128 R84, [R2] ;  /* 0x0000000002547984 */ /* 0x000e640000000c00 */
[----:B------:R-:W-:Y:S01]  /*40ce0*/  BAR.SYNC.DEFER_BLOCKING 0x0 ;  /* 0x0000000000007b1d */ /* 0x000fe20000010000 */
[----:B--2---:R-:W-:-:S05]  /*40cf0*/  LOP3.LUT R120, R218, 0xffff, RZ, 0xc0, !PT ;  /* 0x0000ffffda787812 */ /* 0x004fca00078ec0ff */
[----:B------:R-:W2:Y:S01]  /*40d00*/  LDL.LU R218, [R1+0x10a4] ;  /* 0x0010a40001da7983 */ /* 0x000ea20000300800 */
[----:B---3--:R-:W-:Y:S02]  /*40d10*/  LOP3.LUT R121, R163, 0xffff, RZ, 0xc0, !PT ;  /* 0x0000ffffa3797812 */ /* 0x008fe400078ec0ff */
[----:B----4-:R-:W-:Y:S02]  /*40d20*/  LOP3.LUT R122, R220, 0xffff, RZ, 0xc0, !PT ;  /* 0x0000ffffdc7a7812 */ /* 0x010fe400078ec0ff */
[----:B------:R-:W3:Y:S01]  /*40d30*/  LDL.LU R220, [R1+0x1020] ;  /* 0x0010200001dc7983 */ /* 0x000ee20000300800 */
[----:B------:R-:W-:-:S03]  /*40d40*/  PRMT R113, R217, 0x4210, R120 ;  /* 0x00004210d9717816 */ /* 0x000fc60000000078 */
[----:B------:R-:W4:Y:S01]  /*40d50*/  LDL.LU R217, [R1+0x101c] ;  /* 0x00101c0001d97983 */ /* 0x000f220000300800 */
[----:B------:R-:W-:-:S03]  /*40d60*/  PRMT R114, R216, 0x4210, R121 ;  /* 0x00004210d8727816 */ /* 0x000fc60000000079 */
[----:B------:R-:W4:Y:S01]  /*40d70*/  LDL.LU R216, [R1+0xfd0] ;  /* 0x000fd00001d87983 */ /* 0x000f220000300800 */
[----:B------:R-:W-:-:S03]  /*40d80*/  LOP3.LUT R128, R171, 0xffff, RZ, 0xc0, !PT ;  /* 0x0000ffffab807812 */ /* 0x000fc600078ec0ff */
[----:B------:R-:W4:Y:S01]  /*40d90*/  LDL.LU R163, [R1+0xfcc] ;  /* 0x000fcc0001a37983 */ /* 0x000f220000300800 */
[----:B------:R-:W-:-:S03]  /*40da0*/  LOP3.LUT R129, R152, 0xffff, RZ, 0xc0, !PT ;  /* 0x0000ffff98817812 */ /* 0x000fc600078ec0ff */
[----:B------:R-:W4:Y:S04]  /*40db0*/  LDL.LU R171, [R1+0x10b8] ;  /* 0x0010b80001ab7983 */ /* 0x000f280000300800 */
[----:B------:R-:W4:Y:S01]  /*40dc0*/  LDL.LU R152, [R1+0x10b4] ;  /* 0x0010b40001987983 */ /* 0x000f220000300800 */
[----:B------:R-:W-:Y:S02]  /*40dd0*/  LOP3.LUT R130, R221, 0xffff, RZ, 0xc0, !PT ;  /* 0x0000ffffdd827812 */ /* 0x000fe400078ec0ff */
[----:B------:R-:W-:Y:S01]  /*40de0*/  PRMT R117, R117, 0x5210, R120 ;  /* 0x0000521075757816 */ /* 0x000fe20000000078 */
[----:B------:R-:W4:Y:S01]  /*40df0*/  LDL.LU R221, [R1+0x10b0] ;  /* 0x0010b00001dd7983 */ /* 0x000f220000300800 */
[----:B------:R-:W-:Y:S02]  /*40e00*/  PRMT R118, R118, 0x5210, R121 ;  /* 0x0000521076767816 */ /* 0x000fe40000000079 */
[----:B------:R-:W-:-:S02]  /*40e10*/  LOP3.LUT R131, R146, 0xffff, RZ, 0xc0, !PT ;  /* 0x0000ffff92837812 */ /* 0x000fc400078ec0ff */
[----:B------:R-:W4:Y:S01]  /*40e20*/  LDL.LU R146, [R1+0x1038] ;  /* 0x0010380001927983 */ /* 0x000f220000300800 */
[----:B------:R-:W-:-:S03]  /*40e30*/  PRMT R120, R252, 0x4210, R128 ;  /* 0x00004210fc787816 */ /* 0x000fc60000000080 */
[----:B------:R-:W4:Y:S01]  /*40e40*/  LDL.LU R252, [R1+0x1034] ;  /* 0x0010340001fc7983 */ /* 0x000f220000300800 */
[----:B------:R-:W-:-:S03]  /*40e50*/  PRMT R121, R170, 0x4210, R129 ;  /* 0x00004210aa797816 */ /* 0x000fc60000000081 */
[----:B------:R-:W4:Y:S04]  /*40e60*/  LDL.LU R170, [R1+0xfe8] ;  /* 0x000fe80001aa7983 */ /* 0x000f280000300800 */
[----:B------:R-:W-:Y:S01]  /*40e70*/  STSM.16.M88.4 [R4], R88 ;  /* 0x0000005804007844 */ /* 0x000fe20000000200 */
[----:B------:R-:W-:Y:S06]  /*40e80*/  BAR.SYNC.DEFER_BLOCKING 0x0 ;  /* 0x0000000000007b1d */ /* 0x000fec0000010000 */
[----:B------:R-:W1:Y:S02]  /*40e90*/  LDS.128 R88, [R2] ;  /* 0x0000000002587984 */ /* 0x000e640000000c00 */
[----:B------:R-:W-:Y:S06]  /*40ea0*/  BAR.SYNC.DEFER_BLOCKING 0x0 ;  /* 0x0000000000007b1d */ /* 0x000fec0000010000 */
[----:B------:R-:W-:Y:S02]  /*40eb0*/  STSM.16.M88.4 [R4], R92 ;  /* 0x0000005c04007844 */ /* 0x000fe40000000200 */
        /* <DEDUP_REMOVED lines=8> */
[----:B------:R-:W-:Y:S01]  /*40f40*/  BAR.SYNC.DEFER_BLOCKING 0x0 ;  /* 0x0000000000007b1d */ /* 0x000fe20000010000 */
[----:B------:R-:W-:-:S02]  /*40f50*/  PRMT R115, R153, 0x4210, R122 ;  /* 0x0000421099737816 */ /* 0x000fc4000000007a */
[----:B------:R-:W-:-:S03]  /*40f60*/  PRMT R119, R119, 0x5210, R122 ;  /* 0x0000521077777816 */ /* 0x000fc6000000007a */
[----:B------:R-:W1:Y:S02]  /*40f70*/  LDS.128 R100, [R2] ;  /* 0x0000000002647984 */ /* 0x000e640000000c00 */
[----:B------:R-:W-:Y:S01]  /*40f80*/  BAR.SYNC.DEFER_BLOCKING 0x0 ;  /* 0x0000000000007b1d */ /* 0x000fe20000010000 */
[----:B------:R-:W-:Y:S02]  /*40f90*/  PRMT R125, R125, 0x5210, R129 ;  /* 0x000052107d7d7816 */ /* 0x000fe40000000081 */
[----:B------:R-:W-:Y:S02]  /*40fa0*/  PRMT R124, R124, 0x5210, R128 ;  /* 0x000052107c7c7816 */ /* 0x000fe40000000080 */
[--C-:B------:R-:W-:Y:S01]  /*40fb0*/  PRMT R126, R126, 0x5210, R130.reuse ;  /* 0x000052107e7e7816 */ /* 0x100fe20000000082 */
[----:B------:R-:W-:Y:S02]  /*40fc0*/  STSM.16.M88.4 [R4], R104 ;  /* 0x0000006804007844 */ /* 0x000fe40000000200 */
[----:B------:R-:W-:Y:S01]  /*40fd0*/  BAR.SYNC.DEFER_BLOCKING 0x0 ;  /* 0x0000000000007b1d */ /* 0x000fe20000010000 */
[----:B--2---:R-:W-:-:S05]  /*40fe0*/  PRMT R122, R218, 0x4210, R130 ;  /* 0x00004210da7a7816 */ /* 0x004fca0000000082 */
[----:B------:R-:W2:Y:S04]  /*40ff0*/  LDL.LU R218, [R1+0xfe4] ;  /* 0x000fe40001da7983 */ /* 0x000ea80000300800 */
[----:B------:R-:W1:Y:S01]  /*41000*/  LDS.128 R104, [R2] ;  /* 0x0000000002687984 */ /* 0x000e620000000c00 */
[----:B------:R-:W-:Y:S01]  /*41010*/  BAR.SYNC.DEFER_BLOCKING 0x0 ;  /* 0x0000000000007b1d */ /* 0x000fe20000010000 */
[----:B---3--:R-:W-:Y:S02]  /*41020*/  LOP3.LUT R137, R220, 0xffff, RZ, 0xc0, !PT ;  /* 0x0000ffffdc897812 */ /* 0x008fe400078ec0ff */
[----:B----4-:R-:W-:-:S03]  /*41030*/  LOP3.LUT R136, R217, 0xffff, RZ, 0xc0, !PT ;  /* 0x0000ffffd9887812 */ /* 0x010fc600078ec0ff */
[----:B------:R-:W3:Y:S01]  /*41040*/  LDL.LU R220, [R1+0x10c4] ;  /* 0x0010c40001dc7983 */ /* 0x000ee20000300800 */
[----:B------:R-:W-:-:S03]  /*41050*/  LOP3.LUT R138, R216, 0xffff, RZ, 0xc0, !PT ;  /* 0x0000ffffd88a7812 */ /* 0x000fc600078ec0ff */
[----:B------:R-:W4:Y:S04]  /*41060*/  LDL.LU R217, [R1+0x10c0] ;  /* 0x0010c00001d97983 */ /* 0x000f280000300800 */
[----:B------:R-:W4:Y:S04]  /*41070*/  LDL.LU R216, [R1+0x10bc] ;  /* 0x0010bc0001d87983 */ /* 0x000f280000300800 */
[----:B------:R-:W4:Y:S01]  /*41080*/  LDL.LU R153, [R1+0x104c] ;  /* 0x00104c0001997983 */ /* 0x000f220000300800 */
[----:B------:R-:W-:-:S03]  /*41090*/  PRMT R129, R152, 0x4210, R136 ;  /* 0x0000421098817816 */ /* 0x000fc60000000088 */
[----:B------:R-:W4:Y:S01]  /*410a0*/  LDL.LU R152, [R1+0x1048] ;  /* 0x0010480001987983 */ /* 0x000f220000300800 */
[----:B------:R-:W-:-:S03]  /*410b0*/  LOP3.LUT R139, R163, 0xffff, RZ, 0xc0, !PT ;  /* 0x0000ffffa38b7812 */ /* 0x000fc600078ec0ff */
[----:B------:R-:W4:Y:S01]  /*410c0*/  LDL.LU R169, [R1+0xffc] ;  /* 0x000ffc0001a97983 */ /* 0x000f220000300800 */
[----:B------:R-:W-:-:S03]  /*410d0*/  PRMT R128, R171, 0x4210, R137 ;  /* 0x00004210ab807816 */ /* 0x000fc60000000089 */
[----:B------:R-:W4:Y:S01]  /*410e0*/  LDL.LU R155, [R1+0xff8] ;  /* 0x000ff800019b7983 */ /* 0x000f220000300800 */
[----:B------:R-:W-:-:S03]  /*410f0*/  PRMT R130, R221, 0x4210, R138 ;  /* 0x00004210dd827816 */ /* 0x000fc6000000008a */
[----:B------:R-:W4:Y:S04]  /*41100*/  LDL.LU R161, [R1+0x10d0] ;  /* 0x0010d00001a17983 */ /* 0x000f280000300800 */
[----:B------:R-:W4:Y:S01]  /*41110*/  LDL.LU R163, [R1+0x10cc] ;  /* 0x0010cc0001a37983 */ /* 0x000f220000300800 */
[----:B------:R-:W-:-:S03]  /*41120*/  LOP3.LUT R145, R170, 0xffff, RZ, 0xc0, !PT ;  /* 0x0000ffffaa917812 */ /* 0x000fc600078ec0ff */
[----:B------:R-:W4:Y:S04]  /*41130*/  LDL.LU R171, [R1+0x10c8] ;  /* 0x0010c80001ab7983 */ /* 0x000f280000300800 */
[----:B------:R-:W4:Y:S04]  /*41140*/  LDL.LU R221, [R1+0x1064] ;  /* 0x0010640001dd7983 */ /* 0x000f280000300800 */
        /* <DEDUP_REMOVED lines=11> */
[----:B------:R-:W-:-:S05]  /*41200*/  PRMT R123, R147, 0x4210, R131 ;  /* 0x00004210937b7816 */ /* 0x000fca0000000083 */
        /* <DEDUP_REMOVED lines=9> */
[----:B------:R-:W-:-:S02]  /*412a0*/  LOP3.LUT R144, R146, 0xffff, RZ, 0xc0, !PT ;  /* 0x0000ffff92907812 */ /* 0x000fc400078ec0ff */
[----:B------:R-:W-:Y:S02]  /*412b0*/  LOP3.LUT R146, R252, 0xffff, RZ, 0xc0, !PT ;  /* 0x0000fffffc927812 */ /* 0x000fe400078ec0ff */
[----:B------:R-:W-:Y:S02]  /*412c0*/  PRMT R133, R133, 0x5210, R136 ;  /* 0x0000521085857816 */ /* 0x000fe40000000088 */
[----:B--2---:R-:W-:Y:S01]  /*412d0*/  LOP3.LUT R147, R218, 0xffff, RZ, 0xc0, !PT ;  /* 0x0000ffffda937812 */ /* 0x004fe200078ec0ff */
[----:B------:R-:W2:Y:S01]  /*412e0*/  LDL.LU R252, [R1+0x1018] ;  /* 0x0010180001fc7983 */ /* 0x000ea20000300800 */
[----:B------:R-:W-:Y:S02]  /*412f0*/  PRMT R132, R132, 0x5210, R137 ;  /* 0x0000521084847816 */ /* 0x000fe40000000089 */
[----:B------:R-:W-:Y:S01]  /*41300*/  PRMT R134, R134, 0x5210, R138 ;  /* 0x0000521086867816 */ /* 0x000fe2000000008a */
[----:B------:R-:W2:Y:S04]  /*41310*/  LDL.LU R218, [R1+0x1014] ;  /* 0x0010140001da7983 */ /* 0x000ea80000300800 */
[----:B------:R-:W1:Y:S01]  /*41320*/  LDS.128 R124, [R2] ;  /* 0x00000000027c7984 */ /* 0x000e620000000c00 */
[----:B---3--:R-:W-:-:S02]  /*41330*/  PRMT R136, R220, 0x4210, R144 ;  /* 0x00004210dc887816 */ /* 0x008fc40000000090 */
[----:B----4-:R-:W-:Y:S01]  /*41340*/  PRMT R137, R217, 0x4210, R146 ;  /* 0x00004210d9897816 */ /* 0x010fe20000000092 */
[----:B------:R-:W3:Y:S01]  /*41350*/  LDL.LU R220, [R1+0x10dc] ;  /* 0x0010dc0001dc7983 */ /* 0x000ee20000300800 */
[----:B------:R-:W-:-:S03]  /*41360*/  PRMT R138, R216, 0x4210, R145 ;  /* 0x00004210d88a7816 */ /* 0x000fc60000000091 */
[----:B------:R-:W4:Y:S01]  /*41370*/  LDL.LU R217, [R1+0x10d8] ;  /* 0x0010d80001d97983 */ /* 0x000f220000300800 */
[--C-:B------:R-:W-:Y:S01]  /*41380*/  PRMT R131, R160, 0x4210, R139.reuse ;  /* 0x00004210a0837816 */ /* 0x100fe2000000008b */
[----:B------:R-:W-:Y:S06]  /*41390*/  BAR.SYNC.DEFER_BLOCKING 0x0 ;  /* 0x0000000000007b1d */ /* 0x000fec0000010000 */
[----:B------:R-:W3:Y:S04]  /*413a0*/  LDL.LU R216, [R1+0x10d4] ;  /* 0x0010d40001d87983 */ /* 0x000ee80000300800 */
[----:B------:R-:W-:Y:S01]  /*413b0*/  STSM.16.M88.4 [R4], R128 ;  /* 0x0000008004007844 */ /* 0x000fe20000000200 */
[----:B------:R-:W-:Y:S01]  /*413c0*/  BAR.SYNC.DEFER_BLOCKING 0x0 ;  /* 0x0000000000007b1d */ /* 0x000fe20000010000 */
[----:B------:R-:W-:-:S02]  /*413d0*/  PRMT R135, R135, 0x5210, R139 ;  /* 0x0000521087877816 */ /* 0x000fc4000000008b */
[----:B------:R-:W-:Y:S02]  /*413e0*/  LOP3.LUT R155, R155, 0xffff, RZ, 0xc0, !PT ;  /* 0x0000ffff9b9b7812 */ /* 0x000fe400078ec0ff */
[--C-:B------:R-:W-:Y:S02]  /*413f0*/  PRMT R139, R154, 0x4210, R147.reuse ;  /* 0x000042109a8b7816 */ /* 0x100fe40000000093 */
[----:B------:R-:W-:Y:S02]  /*41400*/  LOP3.LUT R154, R169, 0xffff, RZ, 0xc0, !PT ;  /* 0x0000ffffa99a7812 */ /* 0x000fe400078ec0ff */
[----:B------:R-:W-:Y:S01]  /*41410*/  PRMT R143, R143, 0x5210, R147 ;  /* 0x000052108f8f7816 */ /* 0x000fe20000000093 */
[----:B------:R-:W3:Y:S01]  /*41420*/  LDL.LU R169, [R1+0x1070] ;  /* 0x0010700001a97983 */ /* 0x000ee20000300800 */
[----:B------:R-:W-:Y:S02]  /*41430*/  PRMT R147, R162, 0x4210, R155 ;  /* 0x00004210a2937816 */ /* 0x000fe4000000009b */
[----:B------:R-:W-:-:S02]  /*41440*/  PRMT R141, R141, 0x5210, R146 ;  /* 0x000052108d8d7816 */ /* 0x000fc40000000092 */
[----:B------:R-:W-:Y:S02]  /*41450*/  LOP3.LUT R162, R170, 0xffff, RZ, 0xc0, !PT ;  /* 0x0000ffffaaa27812 */ /* 0x000fe400078ec0ff */
[----:B------:R-:W-:Y:S01]  /*41460*/  PRMT R146, R171, 0x4210, R154 ;  /* 0x00004210ab927816 */ /* 0x000fe2000000009a */
[----:B------:R-:W3:Y:S04]  /*41470*/  LDL.LU R170, [R1+0x1028] ;  /* 0x0010280001aa7983 */ /* 0x000ee80000300800 */
[----:B------:R-:W3:Y:S04]  /*41480*/  LDL.LU R171, [R1+0x1024] ;  /* 0x0010240001ab7983 */ /* 0x000ee80000300800 */
[----:B------:R-:W1:Y:S01]  /*41490*/  LDS.128 R128, [R2] ;  /* 0x0000000002807984 */ /* 0x000e620000000c00 */
        /* <DEDUP_REMOVED lines=10> */
[----:B------:R-:W-:Y:S06]  /*41540*/  BAR.SYNC.DEFER_BLOCKING 0x0 ;  /* 0x0000000000007b1d */ /* 0x000fec0000010000 */
[----:B------:R-:W-:Y:S02]  /*41550*/  STSM.16.M88.4 [R4], R140 ;  /* 0x0000008c04007844 */ /* 0x000fe40000000200 */
[----:B------:R-:W-:Y:S01]  /*41560*/  BAR.SYNC.DEFER_BLOCKING 0x0 ;  /* 0x0000000000007b1d */ /* 0x000fe20000010000 */
[----:B------:R-:W-:-:S02]  /*41570*/  LOP3.LUT R153, R153, 0xffff, RZ, 0xc0, !PT ;  /* 0x0000ffff99997812 */ /* 0x000fc400078ec0ff */
[----:B------:R-:W-:-:S03]  /*41580*/  LOP3.LUT R152, R152, 0xffff, RZ, 0xc0, !PT ;  /* 0x0000ffff98987812 */ /* 0x000fc600078ec0ff */
[----:B------:R-:W1:Y:S01]  /*41590*/  LDS.128 R140, [R2] ;  /* 0x00000000028c7984 */ /* 0x000e620000000c00 */
[----:B------:R-:W-:Y:S02]  /*415a0*/  PRMT R144, R161, 0x4210, R153 ;  /* 0x00004210a1907816 */ /* 0x000fe40000000099 */
[--C-:B------:R-:W-:Y:S01]  /*415b0*/  PRMT R145, R163, 0x4210, R152.reuse ;  /* 0x00004210a3917816 */ /* 0x100fe20000000098 */
[----:B------:R-:W-:Y:S06]  /*415c0*/  BAR.SYNC.DEFER_BLOCKING 0x0 ;  /* 0x0000000000007b1d */ /* 0x000fec0000010000 */
[----:B------:R-:W-:Y:S02]  /*415d0*/  STSM.16.M88.4 [R4], R144 ;  /* 0x0000009004007844 */ /* 0x000fe40000000200 */
[----:B------:R-:W-:Y:S01]  /*415e0*/  BAR.SYNC.DEFER_BLOCKING 0x0 ;  /* 0x0000000000007b1d */ /* 0x000fe20000010000 */
[----:B------:R-:W-:-:S02]  /*415f0*/  PRMT R149, R149, 0x5210, R152 ;  /* 0x0000521095957816 */ /* 0x000fc40000000098 */
[----:B------:R-:W-:-:S03]  /*41600*/  PRMT R148, R148, 0x5210, R153 ;  /* 0x0000521094947816 */ /* 0x000fc60000000099 */
[----:B------:R-:W1:Y:S01]  /*41610*/  LDS.128 R144, [R2] ;  /* 0x0000000002907984 */ /* 0x000e620000000c00 */
[----:B------:R-:W-:Y:S02]  /*41620*/  PRMT R150, R150, 0x5210, R154 ;  /* 0x0000521096967816 */ /* 0x000fe4000000009a */
[----:B------:R-:W-:Y:S01]  /*41630*/  PRMT R151, R151, 0x5210, R155 ;  /* 0x0000521097977816 */ /* 0x000fe2000000009b */
[----:B------:R-:W-:Y:S06]  /*41640*/  BAR.SYNC.DEFER_BLOCKING 0x0 ;  /* 0x0000000000007b1d */ /* 0x000fec0000010000 */
[----:B------:R-:W-:Y:S02]  /*41650*/  STSM.16.M88.4 [R4], R148 ;  /* 0x0000009404007844 */ /* 0x000fe40000000200 */
[----:B------:R-:W-:Y:S01]  /*41660*/  BAR.SYNC.DEFER_BLOCKING 0x0 ;  /* 0x0000000000007b1d */ /* 0x000fe20000010000 */
[----:B--2---:R-:W-:-:S02]  /*41670*/  LOP3.LUT R161, R252, 0xffff, RZ, 0xc0, !PT ;  /* 0x0000fffffca17812 */ /* 0x004fc400078ec0ff */
[----:B------:R-:W-:Y:S02]  /*41680*/  LOP3.LUT R160, R221, 0xffff, RZ, 0xc0, !PT ;  /* 0x0000ffffdda07812 */ /* 0x000fe400078ec0ff */
[----:B------:R-:W-:Y:S02]  /*41690*/  LOP3.LUT R163, R218, 0xffff, RZ, 0xc0, !PT ;  /* 0x0000ffffdaa37812 */ /* 0x000fe400078ec0ff */
[----:B----4-:R-:W-:Y:S01]  /*416a0*/  PRMT R153, R217, 0x4210, R162 ;  /* 0x00004210d9997816 */ /* 0x010fe200000000a2 */
[----:B------:R-:W2:Y:S01]  /*416b0*/  LDS.128 R148, [R2] ;  /* 0x0000000002947984 */ /* 0x000ea20000000c00 */
[----:B---3--:R-:W-:-:S03]  /*416c0*/  PRMT R154, R216, 0x4210, R161 ;  /* 0x00004210d89a7816 */ /* 0x008fc600000000a1 */
[----:B------:R-:W3:Y:S01]  /*416d0*/  LDL.LU R217, [R1+0x1078] ;  /* 0x0010780001d97983 */ /* 0x000ee20000300800 */
[----:B------:R-:W-:Y:S02]  /*416e0*/  PRMT R152, R220, 0x4210, R160 ;  /* 0x00004210dc987816 */ /* 0x000fe400000000a0 */
[----:B------:R-:W-:Y:S01]  /*416f0*/  PRMT R155, R168, 0x4210, R163 ;  /* 0x00004210a89b7816 */ /* 0x000fe200000000a3 */
[----:B------:R-:W-:Y:S06]  /*41700*/  BAR.SYNC.DEFER_BLOCKING 0x0 ;  /* 0x0000000000007b1d */ /* 0x000fec0000010000 */
[----:B------:R-:W4:Y:S04]  /*41710*/  LDL.LU R216, [R1+0x1040] ;  /* 0x0010400001d87983 */ /* 0x000f280000300800 */
[----:B------:R-:W2:Y:S04]  /*41720*/  LDL.LU R218, [R1+0x103c] ;  /* 0x00103c0001da7983 */ /* 0x000ea80000300800 */
[----:B------:R-:W3:Y:S04]  /*41730*/  LDL.LU R221, [R1+0x10f4] ;  /* 0x0010f40001dd7983 */ /* 0x000ee80000300800 */
[----:B------:R-:W2:Y:S04]  /*41740*/  LDL.LU R252, [R1+0x10f0] ;  /* 0x0010f00001fc7983 */ /* 0x000ea80000300800 */
[----:B------:R-:W2:Y:S04]  /*41750*/  LDL.LU R220, [R1+0x10ec] ;  /* 0x0010ec0001dc7983 */ /* 0x000ea80000300800 */
[----:B------:R-:W4:Y:S04]  /*41760*/  LDL.LU R168, [R1+0x106c] ;  /* 0x00106c0001a87983 */ /* 0x000f280000300800 */
[----:B------:R0:W-:Y:S04]  /*41770*/  STSM.16.M88.4 [R4], R152 ;  /* 0x0000009804007844 */ /* 0x0001e80000000200 */
[----:B0-----:R-:W3:Y:S04]  /*41780*/  LDL.LU R153, [R1+0x10e8] ;  /* 0x0010e80001997983 */ /* 0x001ee80000300800 */
[----:B------:R-:W2:Y:S04]  /*41790*/  LDL.LU R154, [R1+0x10e4] ;  /* 0x0010e400019a7983 */ /* 0x000ea80000300800 */
[----:B------:R-:W2:Y:S01]  /*417a0*/  LDL.LU R155, [R1+0x10e0] ;  /* 0x0010e000019b7983 */ /* 0x000ea20000300800 */
[----:B------:R-:W-:-:S02]  /*417b0*/  LOP3.LUT R171, R171, 0xffff, RZ, 0xc0, !PT ;  /* 0x0000ffffabab7812 */ /* 0x000fc400078ec0ff */
[----:B------:R-:W-:Y:S02]  /*417c0*/  PRMT R159, R159, 0x5210, R163 ;  /* 0x000052109f9f7816 */ /* 0x000fe400000000a3 */
[----:B------:R-:W-:Y:S02]  /*417d0*/  PRMT R163, R195, 0x4210, R171 ;  /* 0x00004210c3a37816 */ /* 0x000fe400000000ab */
[----:B------:R-:W2:Y:S01]  /*417e0*/  LDL.LU R195, [R1+0x107c] ;  /* 0x00107c0001c37983 */ /* 0x000ea20000300800 */
[----:B------:R-:W-:Y:S02]  /*417f0*/  LOP3.LUT R169, R169, 0xffff, RZ, 0xc0, !PT ;  /* 0x0000ffffa9a97812 */ /* 0x000fe400078ec0ff */
[----:B------:R-:W-:Y:S02]  /*41800*/  LOP3.LUT R170, R170, 0xffff, RZ, 0xc0, !PT ;  /* 0x0000ffffaaaa7812 */ /* 0x000fe400078ec0ff */
[----:B------:R-:W-:Y:S02]  /*41810*/  PRMT R156, R156, 0x5210, R160 ;  /* 0x000052109c9c7816 */ /* 0x000fe400000000a0 */
[----:B------:R-:W-:-:S02]  /*41820*/  PRMT R158, R158, 0x5210, R161 ;  /* 0x000052109e9e7816 */ /* 0x000fc400000000a1 */
[----:B------:R-:W-:Y:S01]  /*41830*/  PRMT R157, R157, 0x5210, R162 ;  /* 0x000052109d9d7816 */ /* 0x000fe200000000a2 */
[----:B------:R-:W-:Y:S01]  /*41840*/  BAR.SYNC.DEFER_BLOCKING 0x0 ;  /* 0x0000000000007b1d */ /* 0x000fe20000010000 */
[----:B------:R-:W-:Y:S02]  /*41850*/  PRMT R166, R166, 0x5210, R170 ;  /* 0x00005210a6a67816 */ /* 0x000fe400000000aa */
[----:B------:R-:W-:Y:S02]  /*41860*/  PRMT R164, R164, 0x5210, R169 ;  /* 0x00005210a4a47816 */ /* 0x000fe400000000a9 */
[----:B------:R-:W-:Y:S02]  /*41870*/  PRMT R167, R167, 0x5210, R171 ;  /* 0x00005210a7a77816 */ /* 0x000fe400000000ab */
[----:B----4-:R-:W-:Y:S02]  /*41880*/  LOP3.LUT R168, R168, 0xffff, RZ, 0xc0, !PT ;  /* 0x0000ffffa8a87812 */ /* 0x010fe400078ec0ff */
[----:B---3--:R-:W-:-:S02]  /*41890*/  PRMT R160, R153, 0x4210, R169 ;  /* 0x0000421099a07816 */ /* 0x008fc400000000a9 */
[----:B--2---:R-:W-:Y:S02]  /*418a0*/  PRMT R161, R154, 0x4210, R168 ;  /* 0x000042109aa17816 */ /* 0x004fe400000000a8 */
[----:B------:R-:W-:Y:S02]  /*418b0*/  PRMT R162, R155, 0x4210, R170 ;  /* 0x000042109ba27816 */ /* 0x000fe400000000aa */
[----:B------:R-:W0:Y:S01]  /*418c0*/  LDS.128 R152, [R2] ;  /* 0x0000000002987984 */ /* 0x000e220000000c00 */
[----:B------:R-:W-:Y:S01]  /*418d0*/  BAR.SYNC.DEFER_BLOCKING 0x0 ;  /* 0x0000000000007b1d */ /* 0x000fe20000010000 */
[----:B------:R-:W-:Y:S02]  /*418e0*/  LOP3.LUT R195, R195, 0xffff, RZ, 0xc0, !PT ;  /* 0x0000ffffc3c37812 */ /* 0x000fe400078ec0ff */
[----:B------:R-:W-:Y:S02]  /*418f0*/  LOP3.LUT R216, R216, 0xffff, RZ, 0xc0, !PT ;  /* 0x0000ffffd8d87812 */ /* 0x000fe400078ec0ff */
[----:B------:R-:W-:-:S02]  /*41900*/  PRMT R165, R165, 0x5210, R168 ;  /* 0x00005210a5a57816 */ /* 0x000fc400000000a8 */
[----:B------:R-:W-:Y:S02]  /*41910*/  PRMT R168, R221, 0x4210, R195 ;  /* 0x00004210dda87816 */ /* 0x000fe400000000c3 */
[----:B------:R-:W-:Y:S02]  /*41920*/  PRMT R170, R220, 0x4210, R216 ;  /* 0x00004210dcaa7816 */ /* 0x000fe400000000d8 */
[----:B------:R-:W2:Y:S04]  /*41930*/  LDL.LU.64 R220, [R1+0x1c8] ;  /* 0x0001c80001dc7983 */ /* 0x000ea80000300a00 */
[----:B------:R-:W-:Y:S01]  /*41940*/  STSM.16.M88.4 [R4], R156 ;  /* 0x0000009c04007844 */ /* 0x000fe20000000200 */
[----:B------:R-:W-:Y:S06]  /*41950*/  BAR.SYNC.DEFER_BLOCKING 0x0 ;  /* 0x0000000000007b1d */ /* 0x000fec0000010000 */
[----:B------:R-:W3:Y:S02]  /*41960*/  LDS.128 R156, [R2] ;  /* 0x00000000029c7984 */ /* 0x000ee40000000c00 */
[----:B------:R-:W-:Y:S06]  /*41970*/  BAR.SYNC.DEFER_BLOCKING 0x0 ;  /* 0x0000000000007b1d */ /* 0x000fec0000010000 */
[----:B------:R-:W-:Y:S02]  /*41980*/  STSM.16.M88.4 [R4], R160 ;  /* 0x000000a004007844 */ /* 0x000fe40000000200 */
[----:B------:R-:W-:Y:S06]  /*41990*/  BAR.SYNC.DEFER_BLOCKING 0x0 ;  /* 0x0000000000007b1d */ /* 0x000fec0000010000 */
[----:B------:R-:W4:Y:S02]  /*419a0*/  LDS.128 R160, [R2] ;  /* 0x0000000002a07984 */ /* 0x000f240000000c00 */
[----:B------:R-:W-:Y:S06]  /*419b0*/  BAR.SYNC.DEFER_BLOCKING 0x0 ;  /* 0x0000000000007b1d */ /* 0x000fec0000010000 */
[----:B------:R-:W-:Y:S02]  /*419c0*/  STSM.16.M88.4 [R4], R164 ;  /* 0x000000a404007844 */ /* 0x000fe40000000200 */
[----:B------:R-:W-:Y:S01]  /*419d0*/  BAR.SYNC.DEFER_BLOCKING 0x0 ;  /* 0x0000000000007b1d */ /* 0x000fe20000010000 */
[----:B------:R-:W-:-:S02]  /*419e0*/  LOP3.LUT R217, R217, 0xffff, RZ, 0xc0, !PT ;  /* 0x0000ffffd9d97812 */ /* 0x000fc400078ec0ff */
[----:B------:R-:W-:-:S03]  /*419f0*/  LOP3.LUT R218, R218, 0xffff, RZ, 0xc0, !PT ;  /* 0x0000ffffdada7812 */ /* 0x000fc600078ec0ff */
[----:B------:R-:W4:Y:S01]  /*41a00*/  LDS.128 R164, [R2] ;  /* 0x0000000002a47984 */ /* 0x000f220000000c00 */
[----:B------:R-:W-:Y:S02]  /*41a10*/  PRMT R169, R252, 0x4210, R217 ;  /* 0x00004210fca97816 */ /* 0x000fe400000000d9 */
[----:B------:R-:W-:Y:S01]  /*41a20*/  PRMT R171, R219, 0x4210, R218 ;  /* 0x00004210dbab7816 */ /* 0x000fe200000000da */
[----:B------:R-:W-:Y:S06]  /*41a30*/  BAR.SYNC.DEFER_BLOCKING 0x0 ;  /* 0x0000000000007b1d */ /* 0x000fec0000010000 */
[----:B------:R1:W-:Y:S02]  /*41a40*/  STSM.16.M88.4 [R4], R168 ;  /* 0x000000a804007844 */ /* 0x0003e40000000200 */
[----:B-1----:R-:W-:-:S02]  /*41a50*/  PRMT R168, R175, 0x5210, R195 ;  /* 0x00005210afa87816 */ /* 0x002fc400000000c3 */
[----:B------:R-:W-:Y:S02]  /*41a60*/  PRMT R170, R174, 0x5210, R216 ;  /* 0x00005210aeaa7816 */ /* 0x000fe400000000d8 */
[----:B------:R-:W-:Y:S02]  /*41a70*/  PRMT R169, R173, 0x5210, R217 ;  /* 0x00005210ada97816 */ /* 0x000fe400000000d9 */
[----:B------:R-:W-:Y:S01]  /*41a80*/  PRMT R171, R172, 0x5210, R218 ;  /* 0x00005210acab7816 */ /* 0x000fe200000000da */
[----:B------:R-:W-:Y:S01]  /*41a90*/  BAR.SYNC.DEFER_BLOCKING 0x0 ;  /* 0x0000000000007b1d */ /* 0x000fe20000010000 */
[----:B------:R-:W-:-:S05]  /*41aa0*/  PRMT R195, R64, 0x7770, RZ ;  /* 0x0000777040c37816 */ /* 0x000fca00000000ff */
[----:B------:R-:W3:Y:S04]  /*41ab0*/  LDL.LU.64 R216, [R1+0x1a0] ;  /* 0x0001a00001d87983 */ /* 0x000ee80000300a00 */
[----:B------:R-:W4:Y:S04]  /*41ac0*/  LDL.LU.64 R218, [R1+0x1a8] ;  /* 0x0001a80001da7983 */ /* 0x000f280000300a00 */
[----:B------:R-:W1:Y:S01]  /*41ad0*/  LDS.128 R172, [R2] ;  /* 0x0000000002ac7984 */ /* 0x000e620000000c00 */
[----:B------:R-:W-:Y:S06]  /*41ae0*/  BAR.SYNC.DEFER_BLOCKING 0x0 ;  /* 0x0000000000007b1d */ /* 0x000fec0000010000 */
[----:B------:R0:W-:Y:S02]  /*41af0*/  STSM.16.M88.4 [R4], R168 ;  /* 0x000000a804007844 */ /* 0x0001e40000000200 */
[----:B------:R-:W-:Y:S01]  /*41b00*/  BAR.SYNC.DEFER_BLOCKING 0x0 ;  /* 0x0000000000007b1d */ /* 0x000fe20000010000 */
[----:B0-----:R-:W-:-:S05]  /*41b10*/  PRMT R168, R64, 0x7771, RZ ;  /* 0x0000777140a87816 */ /* 0x001fca00000000ff */
[----:B------:R-:W3:Y:S04]  /*41b20*/  LDL.LU.64 R170, [R1+0x1b0] ;  /* 0x0001b00001aa7983 */ /* 0x000ee80000300a00 */
[----:B------:R0:W-:Y:S01]  /*41b30*/  @P0 STG.E.U8 desc[UR56][R200.64], R195 ;  /* 0x000000c3c8000986 */ /* 0x0001e2000c101138 */
[----:B------:R-:W-:-:S03]  /*41b40*/  LOP3.LUT P0, RZ, R194, 0x80, RZ, 0xc0, !PT ;  /* 0x00000080c2ff7812 */ /* 0x000fc6000780c0ff */
[----:B0-----:R-:W4:Y:S10]  /*41b50*/  LDL.LU.64 R200, [R1+0x1b8] ;  /* 0x0001b80001c87983 */ /* 0x001f340000300a00 */
[----:B------:R0:W-:Y:S01]  /*41b60*/  @P0 STG.E.U8 desc[UR56][R198.64], R168 ;  /* 0x000000a8c6000986 */ /* 0x0001e2000c101138 */
[----:B------:R-:W-:-:S02]  /*41b70*/  LOP3.LUT P0, RZ, R194, 0x40, RZ, 0xc0, !PT ;  /* 0x00000040c2ff7812 */ /* 0x000fc4000780c0ff */
[----:B0-----:R-:W-:Y:S01]  /*41b80*/  PRMT R168, R64, 0x7772, RZ ;  /* 0x0000777240a87816 */ /* 0x001fe200000000ff */
[----:B------:R-:W3:Y:S10]  /*41b90*/  LDL.LU.64 R198, [R1+0x1c0] ;  /* 0x0001c00001c67983 */ /* 0x000ef40000300a00 */
[----:B------:R-:W-:Y:S01]  /*41ba0*/  @P0 STG.E.U8 desc[UR56][R196.64], R168 ;  /* 0x000000a8c4000986 */ /* 0x000fe2000c101138 */
[----:B------:R-:W-:-:S02]  /*41bb0*/  LOP3.LUT P0, RZ, R194, 0x20, RZ, 0xc0, !PT ;  /* 0x00000020c2ff7812 */ /* 0x000fc4000780c0ff */
[----:B------:R-:W-:-:S11]  /*41bc0*/  PRMT R64, R64, 0x7773, RZ ;  /* 0x0000777340407816 */ /* 0x000fd600000000ff */
[----:B------:R0:W-:Y:S02]  /*41bd0*/  @P0 STG.E.U8 desc[UR56][R190.64], R64 ;  /* 0x00000040be000986 */ /* 0x0001e4000c101138 */
[----:B0-----:R-:W-:-:S05]  /*41be0*/  PRMT R64, R60, 0x7770, RZ ;  /* 0x000077703c407816 */ /* 0x001fca00000000ff */
[----:B------:R0:W-:Y:S02]  /*41bf0*/  @P6 STG.E.U8 desc[UR56][R188.64], R64 ;  /* 0x00000040bc006986 */ /* 0x0001e4000c101138 */
[----:B0-----:R-:W-:-:S05]  /*41c00*/  PRMT R64, R60, 0x7771, RZ ;  /* 0x000077713c407816 */ /* 0x001fca00000000ff */
[----:B------:R0:W-:Y:S01]  /*41c10*/  @P5 STG.E.U8 desc[UR56][R186.64], R64 ;  /* 0x00000040ba005986 */ /* 0x0001e2000c101138 */
[----:B------:R-:W-:Y:S02]  /*41c20*/  LOP3.LUT P0, RZ, R194, 0x10, RZ, 0xc0, !PT ;  /* 0x00000010c2ff7812 */ /* 0x000fe4000780c0ff */
[C---:B0-----:R-:W-:Y:S02]  /*41c30*/  PRMT R64, R60.reuse, 0x7772, RZ ;  /* 0x000077723c407816 */ /* 0x041fe400000000ff */
[----:B------:R-:W-:-:S03]  /*41c40*/  PRMT R60, R60, 0x7773, RZ ;  /* 0x000077733c3c7816 */ /* 0x000fc600000000ff */
[----:B------:R-:W-:Y:S04]  /*41c50*/  @P4 STG.E.U8 desc[UR56][R184.64], R64 ;  /* 0x00000040b8004986 */ /* 0x000fe8000c101138 */
[----:B------:R0:W-:Y:S01]  /*41c60*/  @P3 STG.E.U8 desc[UR56][R182.64], R60 ;  /* 0x0000003cb6003986 */ /* 0x0001e2000c101138 */
[----:B------:R-:W-:Y:S02]  /*41c70*/  LOP3.LUT P3, RZ, R7, 0x1000, RZ, 0xc0, !PT ;  /* 0x0000100007ff7812 */ /* 0x000fe4000786c0ff */
[----:B0-----:R-:W-:-:S05]  /*41c80*/  PRMT R60, R65, 0x7770, RZ ;  /* 0x00007770413c7816 */ /* 0x001fca00000000ff */
[----:B------:R0:W-:Y:S02]  /*41c90*/  @P2 STG.E.U8 desc[UR56][R180.64], R60 ;  /* 0x0000003cb4002986 */ /* 0x0001e4000c101138 */
[----:B0-----:R-:W-:-:S05]  /*41ca0*/  PRMT R60, R65, 0x7771, RZ ;  /* 0x00007771413c7816 */ /* 0x001fca00000000ff */
[----:B------:R0:W-:Y:S02]  /*41cb0*/  @P1 STG.E.U8 desc[UR56][R178.64], R60 ;  /* 0x0000003cb2001986 */ /* 0x0001e4000c101138 */
[C---:B0-----:R-:W-:Y:S02]  /*41cc0*/  PRMT R60, R65.reuse, 0x7772, RZ ;  /* 0x00007772413c7816 */ /* 0x041fe400000000ff */
[----:B------:R-:W-:-:S03]  /*41cd0*/  PRMT R65, R65, 0x7773, RZ ;  /* 0x0000777341417816 */ /* 0x000fc600000000ff */
[----:B------:R-:W-:Y:S04]  /*41ce0*/  @P0 STG.E.U8 desc[UR56][R176.64], R60 ;  /* 0x0000003cb0000986 */ /* 0x000fe8000c101138 */
[----:B--2---:R0:W-:Y:S04]  /*41cf0*/  @P3 STG.E.U8 desc[UR56][R220.64], R65 ;  /* 0x00000041dc003986 */ /* 0x0041e8000c101138 */
[----:B0-----:R-:W2:Y:S01]  /*41d00*/  LDL.LU.64 R220, [R1+0x198] ;  /* 0x0001980001dc7983 */ /* 0x001ea20000300a00 */
[----:B------:R-:W-:Y:S02]  /*41d10*/  LOP3.LUT P6, RZ, R193, 0x10000000, RZ, 0xc0, !PT ;  /* 0x10000000c1ff7812 */ /* 0x000fe400078cc0ff */
[----:B------:R-:W-:Y:S01]  /*41d20*/  LOP3.LUT R4, R4, 0xefffffff, RZ, 0xc0, !PT ;  /* 0xefffffff04047812 */ /* 0x000fe200078ec0ff */
[----:B------:R-:W2:Y:S01]  /*41d30*/  LDL.LU.64 R184, [R1+0x190] ;  /* 0x0001900001b87983 */ /* 0x000ea20000300a00 */
[----:B------:R-:W-:-:S03]  /*41d40*/  LOP3.LUT R194, R194, 0xfffffffe, RZ, 0xc0, !PT ;  /* 0xfffffffec2c27812 */ /* 0x000fc600078ec0ff */
[----:B------:R-:W2:Y:S04]  /*41d50*/  LDL.LU.64 R186, [R1+0x188] ;  /* 0x0001880001ba7983 */ /* 0x000ea80000300a00 */
[----:B------:R-:W2:Y:S02]  /*41d60*/  LDL.LU.64 R188, [R1+0x180] ;  /* 0x0001800001bc7983 */ /* 0x000ea40000300a00 */
[----:B------:R-:W-:Y:S02]  /*41d70*/  @P6 LOP3.LUT R4, R4, 0x10000000, RZ, 0xfc, !PT ;  /* 0x1000000004046812 */ /* 0x000fe400078efcff */
[----:B------:R-:W-:Y:S01]  /*41d80*/  LOP3.LUT P6, RZ, R193, 0x20000000, RZ, 0xc0, !PT ;  /* 0x20000000c1ff7812 */ /* 0x000fe200078cc0ff */
[----:B------:R-:W2:Y:S01]  /*41d90*/  LDL.LU.64 R190, [R1+0x178] ;  /* 0x0001780001be7983 */ /* 0x000ea20000300a00 */
[----:B------:R-:W-:-:S02]  /*41da0*/  LOP3.LUT R4, R4, 0xdfffffff, RZ, 0xc0, !PT ;  /* 0xdfffffff04047812 */ /* 0x000fc400078ec0ff */
[C---:B------:R-:W-:Y:S01]  /*41db0*/  LOP3.LUT P2, RZ, R7.reuse, 0x80, RZ, 0xc0, !PT ;  /* 0x0000008007ff7812 */ /* 0x040fe2000784c0ff */
[----:B------:R-:W2:Y:S01]  /*41dc0*/  LDL.LU.64 R168, [R1+0x170] ;  /* 0x0001700001a87983 */ /* 0x000ea20000300a00 */
[----:B------:R-:W-:Y:S02]  /*41dd0*/  LOP3.LUT P1, RZ, R7, 0x40, RZ, 0xc0, !PT ;  /* 0x0000004007ff7812 */ /* 0x000fe4000782c0ff */
[----:B------:R-:W-:Y:S01]  /*41de0*/  PRMT R60, R61, 0x7770, RZ ;  /* 0x000077703d3c7816 */ /* 0x000fe200000000ff */
[----:B------:R-:W2:Y:S04]  /*41df0*/  LDL.LU.64 R196, [R1+0x168] ;  /* 0x0001680001c47983 */ /* 0x000ea80000300a00 */
[----:B------:R-:W-:Y:S02]  /*41e00*/  @P6 LOP3.LUT R4, R4, 0x20000000, RZ, 0xfc, !PT ;  /* 0x2000000004046812 */ /* 0x000fe400078efcff */
[----:B------:R-:W-:-:S02]  /*41e10*/  LOP3.LUT P6, RZ, R193, 0x40000000, RZ, 0xc0, !PT ;  /* 0x40000000c1ff7812 */ /* 0x000fc400078cc0ff */
[----:B------:R-:W-:-:S11]  /*41e20*/  LOP3.LUT R4, R4, 0xbfffffff, RZ, 0xc0, !PT ;  /* 0xbfffffff04047812 */ /* 0x000fd600078ec0ff */
[----:B------:R-:W-:Y:S02]  /*41e30*/  @P6 LOP3.LUT R4, R4, 0x40000000, RZ, 0xfc, !PT ;  /* 0x4000000004046812 */ /* 0x000fe400078efcff */
[----:B------:R-:W-:Y:S02]  /*41e40*/  LOP3.LUT P6, RZ, R193, 0x80000000, RZ, 0xc0, !PT ;  /* 0x80000000c1ff7812 */ /* 0x000fe400078cc0ff */
[----:B------:R-:W-:-:S11]  /*41e50*/  LOP3.LUT R4, R4, 0x7fffffff, RZ, 0xc0, !PT ;  /* 0x7fffffff04047812 */ /* 0x000fd600078ec0ff */
[----:B------:R-:W-:Y:S02]  /*41e60*/  @P6 LOP3.LUT R4, R4, 0x80000000, RZ, 0xfc, !PT ;  /* 0x8000000004046812 */ /* 0x000fe400078efcff */
        /* <DEDUP_REMOVED lines=10> */
[----:B------:R-:W-:-:S09]  /*41f10*/  LOP3.LUT P0, RZ, R7, 0x20, RZ, 0xc0, !PT ;  /* 0x0000002007ff7812 */ /* 0x000fd2000780c0ff */
[----:B------:R-:W-:Y:S02]  /*41f20*/  @P6 LOP3.LUT R194, R194, 0x8, RZ, 0xfc, !PT ;  /* 0x00000008c2c26812 */ /* 0x000fe400078efcff */
[----:B------:R-:W-:Y:S01]  /*41f30*/  LOP3.LUT P6, RZ, R7, 0x10, RZ, 0xc0, !PT ;  /* 0x0000001007ff7812 */ /* 0x000fe200078cc0ff */
[----:B---3--:R0:W-:Y:S02]  /*41f40*/  @P2 STG.E.U8 desc[UR56][R198.64], R60 ;  /* 0x0000003cc6002986 */ /* 0x0081e4000c101138 */
[C---:B0-----:R-:W-:Y:S02]  /*41f50*/  PRMT R60, R61.reuse, 0x7771, RZ ;  /* 0x000077713d3c7816 */ /* 0x041fe400000000ff */
[----:B------:R-:W3:Y:S04]  /*41f60*/  LDL.LU.64 R198, [R1+0x160] ;  /* 0x0001600001c67983 */ /* 0x000ee80000300a00 */
[----:B----4-:R0:W-:Y:S02]  /*41f70*/  @P1 STG.E.U8 desc[UR56][R200.64], R60 ;  /* 0x0000003cc8001986 */ /* 0x0101e4000c101138 */
[----:B0-----:R-:W-:-:S02]  /*41f80*/  PRMT R60, R61, 0x7772, RZ ;  /* 0x000077723d3c7816 */ /* 0x001fc400000000ff */
[----:B------:R-:W4:Y:S01]  /*41f90*/  LDL.LU.64 R200, [R1+0x158] ;  /* 0x0001580001c87983 */ /* 0x000f220000300a00 */
[----:B------:R-:W-:-:S03]  /*41fa0*/  PRMT R61, R61, 0x7773, RZ ;  /* 0x000077733d3d7816 */ /* 0x000fc600000000ff */
[----:B------:R0:W-:Y:S04]  /*41fb0*/  @P0 STG.E.U8 desc[UR56][R170.64], R60 ;  /* 0x0000003caa000986 */ /* 0x0001e8000c101138 */
[----:B------:R1:W-:Y:S01]  /*41fc0*/  @P6 STG.E.U8 desc[UR56][R218.64], R61 ;  /* 0x0000003dda006986 */ /* 0x0003e2000c101138 */
[----:B------:R-:W-:Y:S02]  /*41fd0*/  LOP3.LUT P6, RZ, R194, 0x8, RZ, 0xc0, !PT ;  /* 0x00000008c2ff7812 */ /* 0x000fe400078cc0ff */
[----:B0-----:R-:W-:Y:S01]  /*41fe0*/  PRMT R60, R66, 0x7770, RZ ;  /* 0x00007770423c7816 */ /* 0x001fe200000000ff */
[----:B------:R-:W4:Y:S04]  /*41ff0*/  LDL.LU.64 R170, [R1+0x150] ;  /* 0x0001500001aa7983 */ /* 0x000f280000300a00 */
[----:B-1----:R-:W4:Y:S06]  /*42000*/  LDL.LU.64 R218, [R1+0x148] ;  /* 0x0001480001da7983 */ /* 0x002f2c0000300a00 */
[----:B------:R0:W-:Y:S01]  /*42010*/  @P6 STG.E.U8 desc[UR56][R216.64], R60 ;  /* 0x0000003cd8006986 */ /* 0x0001e2000c101138 */
[----:B------:R-:W-:-:S03]  /*42020*/  LOP3.LUT P6, RZ, R194, 0x4, RZ, 0xc0, !PT ;  /* 0x00000004c2ff7812 */ /* 0x000fc600078cc0ff */
[----:B0-----:R-:W4:Y:S01]  /*42030*/  LDL.LU.64 R216, [R1+0x140] ;  /* 0x0001400001d87983 */ /* 0x001f220000300a00 */
[----:B------:R-:W-:-:S09]  /*42040*/  PRMT R60, R66, 0x7771, RZ ;  /* 0x00007771423c7816 */ /* 0x000fd200000000ff */
[----:B--2---:R0:W-:Y:S04]  /*42050*/  @P6 STG.E.U8 desc[UR56][R220.64], R60 ;  /* 0x0000003cdc006986 */ /* 0x0041e8000c101138 */
[----:B0-----:R-:W2:Y:S01]  /*42060*/  LDL.LU.64 R220, [R1+0x138] ;  /* 0x0001380001dc7983 */ /* 0x001ea20000300a00 */
[----:B------:R-:W-:Y:S02]  /*42070*/  LOP3.LUT P6, RZ, R194, 0x2, RZ, 0xc0, !PT ;  /* 0x00000002c2ff7812 */ /* 0x000fe400078cc0ff */
[C---:B------:R-:W-:Y:S02]  /*42080*/  PRMT R60, R66.reuse, 0x7772, RZ ;  /* 0x00007772423c7816 */ /* 0x040fe400000000ff */
[----:B------:R-:W-:-:S09]  /*42090*/  PRMT R66, R66, 0x7773, RZ ;  /* 0x0000777342427816 */ /* 0x000fd200000000ff */
[----:B------:R0:W-:Y:S01]  /*420a0*/  @P6 STG.E.U8 desc[UR56][R184.64], R60 ;  /* 0x0000003cb8006986 */ /* 0x0001e2000c101138 */
[----:B------:R-:W-:-:S13]  /*420b0*/  LOP3.LUT P6, RZ, R194, 0x1, RZ, 0xc0, !PT ;  /* 0x00000001c2ff7812 */ /* 0x000fda00078cc0ff */
[----:B------:R-:W-:Y:S01]  /*420c0*/  @P6 STG.E.U8 desc[UR56][R186.64], R66 ;  /* 0x00000042ba006986 */ /* 0x000fe2000c101138 */
[----:B------:R-:W-:Y:S02]  /*420d0*/  LOP3.LUT P6, RZ, R4, 0x80000000, RZ, 0xc0, !PT ;  /* 0x8000000004ff7812 */ /* 0x000fe400078cc0ff */
[----:B0-----:R-:W-:-:S11]  /*420e0*/  PRMT R60, R62, 0x7770, RZ ;  /* 0x000077703e3c7816 */ /* 0x001fd600000000ff */
[----:B------:R0:W-:Y:S01]  /*420f0*/  @P6 STG.E.U8 desc[UR56][R188.64], R60 ;  /* 0x0000003cbc006986 */ /* 0x0001e2000c101138 */
[----:B------:R-:W-:Y:S02]  /*42100*/  LOP3.LUT P6, RZ, R4, 0x40000000, RZ, 0xc0, !PT ;  /* 0x4000000004ff7812 */ /* 0x000fe400078cc0ff */
[----:B0-----:R-:W-:-:S11]  /*42110*/  PRMT R60, R62, 0x7771, RZ ;  /* 0x000077713e3c7816 */ /* 0x001fd600000000ff */
[----:B------:R0:W-:Y:S01]  /*42120*/  @P6 STG.E.U8 desc[UR56][R190.64], R60 ;  /* 0x0000003cbe006986 */ /* 0x0001e2000c101138 */
[----:B------:R-:W-:Y:S02]  /*42130*/  LOP3.LUT P6, RZ, R4, 0x20000000, RZ, 0xc0, !PT ;  /* 0x2000000004ff7812 */ /* 0x000fe400078cc0ff */
[----:B------:R-:W-:Y:S02]  /*42140*/  LOP3.LUT P5, RZ, R193, 0x8000000, RZ, 0xc0, !PT ;  /* 0x08000000c1ff7812 */ /* 0x000fe400078ac0ff */
[----:B0-----:R-:W-:-:S09]  /*42150*/  PRMT R60, R62, 0x7772, RZ ;  /* 0x000077723e3c7816 */ /* 0x001fd200000000ff */
[----:B------:R0:W-:Y:S01]  /*42160*/  @P6 STG.E.U8 desc[UR56][R168.64], R60 ;  /* 0x0000003ca8006986 */ /* 0x0001e2000c101138 */
[----:B------:R-:W-:Y:S02]  /*42170*/  LOP3.LUT P6, RZ, R4, 0x10000000, RZ, 0xc0, !PT ;  /* 0x1000000004ff7812 */ /* 0x000fe400078cc0ff */
[C---:B------:R-:W-:Y:S02]  /*42180*/  LOP3.LUT P4, RZ, R193.reuse, 0x4000000, RZ, 0xc0, !PT ;  /* 0x04000000c1ff7812 */ /* 0x040fe4000788c0ff */
[----:B------:R-:W-:Y:S02]  /*42190*/  PRMT R62, R62, 0x7773, RZ ;  /* 0x000077733e3e7816 */ /* 0x000fe400000000ff */
[----:B------:R-:W-:Y:S02]  /*421a0*/  LOP3.LUT P3, RZ, R193, 0x2000000, RZ, 0xc0, !PT ;  /* 0x02000000c1ff7812 */ /* 0x000fe4000786c0ff */
[----:B0-----:R-:W-:-:S05]  /*421b0*/  PRMT R60, R67, 0x7770, RZ ;  /* 0x00007770433c7816 */ /* 0x001fca00000000ff */
[----:B------:R-:W-:Y:S01]  /*421c0*/  @P6 STG.E.U8 desc[UR56][R196.64], R62 ;  /* 0x0000003ec4006986 */ /* 0x000fe2000c101138 */
[C---:B------:R-:W-:Y:S02]  /*421d0*/  LOP3.LUT P2, RZ, R193.reuse, 0x1000000, RZ, 0xc0, !PT ;  /* 0x01000000c1ff7812 */ /* 0x040fe4000784c0ff */
[C---:B------:R-:W-:Y:S02]  /*421e0*/  LOP3.LUT P1, RZ, R193.reuse, 0x800000, RZ, 0xc0, !PT ;  /* 0x00800000c1ff7812 */ /* 0x040fe4000782c0ff */
[----:B------:R-:W-:Y:S01]  /*421f0*/  LOP3.LUT P0, RZ, R193, 0x400000, RZ, 0xc0, !PT ;  /* 0x00400000c1ff7812 */ /* 0x000fe2000780c0ff */
[----:B---3--:R0:W-:Y:S02]  /*42200*/  @P5 STG.E.U8 desc[UR56][R198.64], R60 ;  /* 0x0000003cc6005986 */ /* 0x0081e4000c101138 */
[----:B0-----:R-:W-:-:S05]  /*42210*/  PRMT R60, R67, 0x7771, RZ ;  /* 0x00007771433c7816 */ /* 0x001fca00000000ff */
[----:B----4-:R0:W-:Y:S02]  /*42220*/  @P4 STG.E.U8 desc[UR56][R200.64], R60 ;  /* 0x0000003cc8004986 */ /* 0x0101e4000c101138 */
[C---:B0-----:R-:W-:Y:S02]  /*42230*/  PRMT R60, R67.reuse, 0x7772, RZ ;  /* 0x00007772433c7816 */ /* 0x041fe400000000ff */
[----:B------:R-:W-:-:S03]  /*42240*/  PRMT R67, R67, 0x7773, RZ ;  /* 0x0000777343437816 */ /* 0x000fc600000000ff */
[----:B------:R0:W-:Y:S04]  /*42250*/  @P3 STG.E.U8 desc[UR56][R170.64], R60 ;  /* 0x0000003caa003986 */ /* 0x0001e8000c101138 */
[----:B------:R-:W-:Y:S01]  /*42260*/  @P2 STG.E.U8 desc[UR56][R218.64], R67 ;  /* 0x00000043da002986 */ /* 0x000fe2000c101138 */
[----:B0-----:R-:W-:-:S05]  /*42270*/  PRMT R60, R63, 0x7770, RZ ;  /* 0x000077703f3c7816 */ /* 0x001fca00000000ff */
[----:B------:R0:W-:Y:S02]  /*42280*/  @P1 STG.E.U8 desc[UR56][R216.64], R60 ;  /* 0x0000003cd8001986 */ /* 0x0001e4000c101138 */
[----:B0-----:R-:W-:-:S05]  /*42290*/  PRMT R60, R63, 0x7771, RZ ;  /* 0x000077713f3c7816 */ /* 0x001fca00000000ff */
[----:B--2---:R0:W-:Y:S04]  /*422a0*/  @P0 STG.E.U8 desc[UR56][R220.64], R60 ;  /* 0x0000003cdc000986 */ /* 0x0041e8000c101138 */
[----:B0-----:R-:W2:Y:S04]  /*422b0*/  LDL.LU.64 R220, [R1+0x130] ;  /* 0x0001300001dc7983 */ /* 0x001ea80000300a00 */
[----:B------:R-:W3:Y:S04]  /*422c0*/  LDL.LU.64 R198, [R1+0x128] ;  /* 0x0001280001c67983 */ /* 0x000ee80000300a00 */
[----:B------:R-:W4:Y:S04]  /*422d0*/  LDL.LU.64 R200, [R1+0x120] ;  /* 0x0001200001c87983 */ /* 0x000f280000300a00 */
[----:B------:R-:W4:Y:S04]  /*422e0*/  LDL.LU.64 R170, [R1+0x118] ;  /* 0x0001180001aa7983 */ /* 0x000f280000300a00 */
[----:B------:R-:W4:Y:S04]  /*422f0*/  LDL.LU.64 R218, [R1+0x110] ;  /* 0x0001100001da7983 */ /* 0x000f280000300a00 */
[----:B------:R-:W4:Y:S01]  /*42300*/  LDL.LU.64 R216, [R1+0x108] ;  /* 0x0001080001d87983 */ /* 0x000f220000300a00 */
[----:B------:R-:W-:-:S02]  /*42310*/  LOP3.LUT P3, RZ, R193, 0x200000, RZ, 0xc0, !PT ;  /* 0x00200000c1ff7812 */ /* 0x000fc4000786c0ff */
[----:B------:R-:W-:Y:S02]  /*42320*/  PRMT R60, R63, 0x7772, RZ ;  /* 0x000077723f3c7816 */ /* 0x000fe400000000ff */
        /* <DEDUP_REMOVED lines=20> */
[C---:B------:R-:W-:Y:S02]  /*42470*/  LOP3.LUT P2, RZ, R193.reuse, 0x100000, RZ, 0xc0, !PT ;  /* 0x00100000c1ff7812 */ /* 0x040fe4000784c0ff */
[----:B------:R-:W-:-:S07]  /*42480*/  LOP3.LUT P1, RZ, R193, 0x80000, RZ, 0xc0, !PT ;  /* 0x00080000c1ff7812 */ /* 0x000fce000782c0ff */
[----:B------:R-:W-:Y:S02]  /*42490*/  @P6 LOP3.LUT R4, R4, 0x4000000, RZ, 0xfc, !PT ;  /* 0x0400000004046812 */ /* 0x000fe400078efcff */
[C---:B------:R-:W-:Y:S02]  /*424a0*/  LOP3.LUT P6, RZ, R193.reuse, 0x10000, RZ, 0xc0, !PT ;  /* 0x00010000c1ff7812 */ /* 0x040fe400078cc0ff */
[----:B------:R-:W-:Y:S02]  /*424b0*/  LOP3.LUT P0, RZ, R193, 0x40000, RZ, 0xc0, !PT ;  /* 0x00040000c1ff7812 */ /* 0x000fe4000780c0ff */
[----:B------:R-:W-:Y:S02]  /*424c0*/  LOP3.LUT R4, R4, 0xf7ffffff, RZ, 0xc0, !PT ;  /* 0xf7ffffff04047812 */ /* 0x000fe400078ec0ff */
[----:B------:R-:W-:Y:S01]  /*424d0*/  PRMT R63, R63, 0x7773, RZ ;  /* 0x000077733f3f7816 */ /* 0x000fe200000000ff */
[----:B--2---:R0:W-:Y:S04]  /*424e0*/  @P3 STG.E.U8 desc[UR56][R220.64], R60 ;  /* 0x0000003cdc003986 */ /* 0x0041e8000c101138 */
[----:B0-----:R-:W2:Y:S04]  /*424f0*/  LDL.LU.64 R220, [R1+0x100] ;  /* 0x0001000001dc7983 */ /* 0x001ea80000300a00 */
[----:B------:R-:W2:Y:S04]  /*42500*/  LDL.LU.64 R184, [R1+0xf8] ;  /* 0x0000f80001b87983 */ /* 0x000ea80000300a00 */
[----:B------:R-:W2:Y:S04]  /*42510*/  LDL.LU.64 R186, [R1+0xf0] ;  /* 0x0000f00001ba7983 */ /* 0x000ea80000300a00 */
[----:B------:R-:W2:Y:S04]  /*42520*/  LDL.LU.64 R188, [R1+0xe8] ;  /* 0x0000e80001bc7983 */ /* 0x000ea80000300a00 */
[----:B------:R-:W2:Y:S01]  /*42530*/  LDL.LU.64 R190, [R1+0xe0] ;  /* 0x0000e00001be7983 */ /* 0x000ea20000300a00 */
[----:B------:R-:W-:-:S03]  /*42540*/  PRMT R60, R56, 0x7770, RZ ;  /* 0x00007770383c7816 */ /* 0x000fc600000000ff */
[----:B------:R-:W2:Y:S01]  /*42550*/  LDL.LU.64 R168, [R1+0xd8] ;  /* 0x0000d80001a87983 */ /* 0x000ea20000300a00 */
[----:B------:R-:W-:Y:S02]  /*42560*/  @P6 LOP3.LUT R4, R4, 0x8000000, RZ, 0xfc, !PT ;  /* 0x0800000004046812 */ /* 0x000fe400078efcff */
[----:B------:R-:W-:Y:S01]  /*42570*/  LOP3.LUT P6, RZ, R193, 0x20000, RZ, 0xc0, !PT ;  /* 0x00020000c1ff7812 */ /* 0x000fe200078cc0ff */
[----:B---3--:R0:W-:Y:S04]  /*42580*/  @P2 STG.E.U8 desc[UR56][R198.64], R63 ;  /* 0x0000003fc6002986 */ /* 0x0081e8000c101138 */
[----:B----4-:R1:W-:Y:S04]  /*42590*/  @P1 STG.E.U8 desc[UR56][R200.64], R60 ;  /* 0x0000003cc8001986 */ /* 0x0103e8000c101138 */
[----:B------:R-:W3:Y:S04]  /*425a0*/  LDL.LU.64 R196, [R1+0xd0] ;  /* 0x0000d00001c47983 */ /* 0x000ee80000300a00 */
[----:B0-----:R-:W4:Y:S01]  /*425b0*/  LDL.LU.64 R198, [R1+0xc8] ;  /* 0x0000c80001c67983 */ /* 0x001f220000300a00 */
[----:B-1----:R-:W-:-:S03]  /*425c0*/  PRMT R60, R56, 0x7771, RZ ;  /* 0x00007771383c7816 */ /* 0x002fc600000000ff */
[----:B------:R-:W4:Y:S04]  /*425d0*/  LDL.LU.64 R200, [R1+0xc0] ;  /* 0x0000c00001c87983 */ /* 0x000f280000300a00 */
[----:B------:R0:W-:Y:S02]  /*425e0*/  @P0 STG.E.U8 desc[UR56][R170.64], R60 ;  /* 0x0000003caa000986 */ /* 0x0001e4000c101138 */
[----:B0-----:R-:W-:Y:S02]  /*425f0*/  PRMT R60, R56, 0x7772, RZ ;  /* 0x00007772383c7816 */ /* 0x001fe400000000ff */
[----:B------:R-:W4:Y:S04]  /*42600*/  LDL.LU.64 R170, [R1+0xb8] ;  /* 0x0000b80001aa7983 */ /* 0x000f280000300a00 */
[----:B------:R0:W-:Y:S01]  /*42610*/  @P6 STG.E.U8 desc[UR56][R218.64], R60 ;  /* 0x0000003cda006986 */ /* 0x0001e2000c101138 */
[----:B------:R-:W-:-:S02]  /*42620*/  LOP3.LUT P6, RZ, R4, 0x8000000, RZ, 0xc0, !PT ;  /* 0x0800000004ff7812 */ /* 0x000fc400078cc0ff */
[----:B------:R-:W-:Y:S01]  /*42630*/  PRMT R56, R56, 0x7773, RZ ;  /* 0x0000777338387816 */ /* 0x000fe200000000ff */
[----:B0-----:R-:W4:Y:S10]  /*42640*/  LDL.LU.64 R218, [R1+0xb0] ;  /* 0x0000b00001da7983 */ /* 0x001f340000300a00 */
[----:B------:R0:W-:Y:S04]  /*42650*/  @P6 STG.E.U8 desc[UR56][R216.64], R56 ;  /* 0x00000038d8006986 */ /* 0x0001e8000c101138 */
[----:B0-----:R-:W4:Y:S01]  /*42660*/  LDL.LU.64 R216, [R1+0xa8] ;  /* 0x0000a80001d87983 */ /* 0x001f220000300a00 */
[----:B------:R-:W-:-:S02]  /*42670*/  LOP3.LUT P6, RZ, R4, 0x4000000, RZ, 0xc0, !PT ;  /* 0x0400000004ff7812 */ /* 0x000fc400078cc0ff */
[----:B------:R-:W-:Y:S02]  /*42680*/  PRMT R56, R52, 0x7770, RZ ;  /* 0x0000777034387816 */ /* 0x000fe400000000ff */
[C---:B------:R-:W-:Y:S02]  /*42690*/  LOP3.LUT P5, RZ, R193.reuse, 0x100, RZ, 0xc0, !PT ;  /* 0x00000100c1ff7812 */ /* 0x040fe400078ac0ff */
[C---:B------:R-:W-:Y:S02]  /*426a0*/  LOP3.LUT P4, RZ, R193.reuse, 0x80, RZ, 0xc0, !PT ;  /* 0x00000080c1ff7812 */ /* 0x040fe4000788c0ff */
[C---:B------:R-:W-:Y:S02]  /*426b0*/  LOP3.LUT P3, RZ, R193.reuse, 0x40, RZ, 0xc0, !PT ;  /* 0x00000040c1ff7812 */ /* 0x040fe4000786c0ff */
[C---:B------:R-:W-:Y:S02]  /*426c0*/  LOP3.LUT P2, RZ, R193.reuse, 0x20, RZ, 0xc0, !PT ;  /* 0x00000020c1ff7812 */ /* 0x040fe4000784c0ff */
[----:B------:R-:W-:Y:S01]  /*426d0*/  LOP3.LUT P1, RZ, R193, 0x10, RZ, 0xc0, !PT ;  /* 0x00000010c1ff7812 */ /* 0x000fe2000782c0ff */
[----:B--2---:R0:W-:Y:S04]  /*426e0*/  @P6 STG.E.U8 desc[UR56][R220.64], R56 ;  /* 0x00000038dc006986 */ /* 0x0041e8000c101138 */
[----:B0-----:R-:W2:Y:S01]  /*426f0*/  LDL.LU.64 R220, [R1+0xa0] ;  /* 0x0000a00001dc7983 */ /* 0x001ea20000300a00 */
[----:B------:R-:W-:-:S02]  /*42700*/  LOP3.LUT P6, RZ, R4, 0x2000000, RZ, 0xc0, !PT ;  /* 0x0200000004ff7812 */ /* 0x000fc400078cc0ff */
[----:B------:R-:W-:-:S11]  /*42710*/  PRMT R56, R52, 0x7771, RZ ;  /* 0x0000777134387816 */ /* 0x000fd600000000ff */
[----:B------:R0:W-:Y:S01]  /*42720*/  @P6 STG.E.U8 desc[UR56][R184.64], R56 ;  /* 0x00000038b8006986 */ /* 0x0001e2000c101138 */
[----:B------:R-:W-:Y:S02]  /*42730*/  LOP3.LUT P6, RZ, R4, 0x1000000, RZ, 0xc0, !PT ;  /* 0x0100000004ff7812 */ /* 0x000fe400078cc0ff */
[----:B0-----:R-:W-:-:S11]  /*42740*/  PRMT R56, R52, 0x7772, RZ ;  /* 0x0000777234387816 */ /* 0x001fd600000000ff */
[----:B------:R-:W-:Y:S01]  /*42750*/  @P6 STG.E.U8 desc[UR56][R186.64], R56 ;  /* 0x00000038ba006986 */ /* 0x000fe2000c101138 */
[----:B------:R-:W-:Y:S02]  /*42760*/  LOP3.LUT P6, RZ, R4, 0x800000, RZ, 0xc0, !PT ;  /* 0x0080000004ff7812 */ /* 0x000fe400078cc0ff */
[----:B------:R-:W-:-:S11]  /*42770*/  PRMT R52, R52, 0x7773, RZ ;  /* 0x0000777334347816 */ /* 0x000fd600000000ff */
[----:B------:R0:W-:Y:S01]  /*42780*/  @P6 STG.E.U8 desc[UR56][R188.64], R52 ;  /* 0x00000034bc006986 */ /* 0x0001e2000c101138 */
[----:B------:R-:W-:Y:S02]  /*42790*/  LOP3.LUT P6, RZ, R4, 0x400000, RZ, 0xc0, !PT ;  /* 0x0040000004ff7812 */ /* 0x000fe400078cc0ff */
[----:B0-----:R-:W-:-:S11]  /*427a0*/  PRMT R52, R57, 0x7770, RZ ;  /* 0x0000777039347816 */ /* 0x001fd600000000ff */
[----:B------:R0:W-:Y:S01]  /*427b0*/  @P6 STG.E.U8 desc[UR56][R190.64], R52 ;  /* 0x00000034be006986 */ /* 0x0001e2000c101138 */
[----:B------:R-:W-:Y:S02]  /*427c0*/  LOP3.LUT P6, RZ, R4, 0x200000, RZ, 0xc0, !PT ;  /* 0x0020000004ff7812 */ /* 0x000fe400078cc0ff */
[----:B0-----:R-:W-:-:S11]  /*427d0*/  PRMT R52, R57, 0x7771, RZ ;  /* 0x0000777139347816 */ /* 0x001fd600000000ff */
[----:B------:R0:W-:Y:S01]  /*427e0*/  @P6 STG.E.U8 desc[UR56][R168.64], R52 ;  /* 0x00000034a8006986 */ /* 0x0001e2000c101138 */
[----:B------:R-:W-:Y:S02]  /*427f0*/  LOP3.LUT P6, RZ, R4, 0x100000, RZ, 0xc0, !PT ;  /* 0x0010000004ff7812 */ /* 0x000fe400078cc0ff */
[C---:B0-----:R-:W-:Y:S02]  /*42800*/  PRMT R52, R57.reuse, 0x7772, RZ ;  /* 0x0000777239347816 */ /* 0x041fe400000000ff */
[----:B------:R-:W-:-:S09]  /*42810*/  PRMT R57, R57, 0x7773, RZ ;  /* 0x0000777339397816 */ /* 0x000fd200000000ff */
[----:B---3--:R0:W-:Y:S04]  /*42820*/  @P6 STG.E.U8 desc[UR56][R196.64], R52 ;  /* 0x00000034c4006986 */ /* 0x0081e8000c101138 */
[----:B----4-:R-:W-:Y:S01]  /*42830*/  @P5 STG.E.U8 desc[UR56][R198.64], R57 ;  /* 0x00000039c6005986 */ /* 0x010fe2000c101138 */
[----:B0-----:R-:W-:-:S05]  /*42840*/  PRMT R52, R53, 0x7770, RZ ;  /* 0x0000777035347816 */ /* 0x001fca00000000ff */
[----:B------:R0:W-:Y:S02]  /*42850*/  @P4 STG.E.U8 desc[UR56][R200.64], R52 ;  /* 0x00000034c8004986 */ /* 0x0001e4000c101138 */
[----:B0-----:R-:W-:-:S05]  /*42860*/  PRMT R52, R53, 0x7771, RZ ;  /* 0x0000777135347816 */ /* 0x001fca00000000ff */
[----:B------:R0:W-:Y:S02]  /*42870*/  @P3 STG.E.U8 desc[UR56][R170.64], R52 ;  /* 0x00000034aa003986 */ /* 0x0001e4000c101138 */
[C---:B0-----:R-:W-:Y:S02]  /*42880*/  PRMT R52, R53.reuse, 0x7772, RZ ;  /* 0x0000777235347816 */ /* 0x041fe400000000ff */
[----:B------:R-:W-:-:S03]  /*42890*/  PRMT R53, R53, 0x7773, RZ ;  /* 0x0000777335357816 */ /* 0x000fc600000000ff */
[----:B------:R-:W-:Y:S04]  /*428a0*/  @P2 STG.E.U8 desc[UR56][R218.64], R52 ;  /* 0x00000034da002986 */ /* 0x000fe8000c101138 */
[----:B------:R0:W-:Y:S04]  /*428b0*/  @P1 STG.E.U8 desc[UR56][R216.64], R53 ;  /* 0x00000035d8001986 */ /* 0x0001e8000c101138 */
[----:B0-----:R-:W3:Y:S04]  /*428c0*/  LDL.LU.64 R216, [R1+0x98] ;  /* 0x0000980001d87983 */ /* 0x001ee80000300a00 */
[----:B------:R-:W4:Y:S04]  /*428d0*/  LDL.LU.64 R198, [R1+0x90] ;  /* 0x0000900001c67983 */ /* 0x000f280000300a00 */
[----:B------:R-:W4:Y:S04]  /*428e0*/  LDL.LU.64 R200, [R1+0x88] ;  /* 0x0000880001c87983 */ /* 0x000f280000300a00 */
[----:B------:R-:W4:Y:S01]  /*428f0*/  LDL.LU.64 R170, [R1+0x80] ;  /* 0x0000800001aa7983 */ /* 0x000f220000300a00 */
[----:B------:R-:W-:-:S03]  /*42900*/  LOP3.LUT P0, RZ, R193, 0x8, RZ, 0xc0, !PT ;  /* 0x00000008c1ff7812 */ /* 0x000fc6000780c0ff */
[----:B------:R-:W4:Y:S01]  /*42910*/  LDL.LU.64 R218, [R1+0x78] ;  /* 0x0000780001da7983 */ /* 0x000f220000300a00 */
[----:B------:R-:W-:-:S09]  /*42920*/  PRMT R52, R58, 0x7770, RZ ;  /* 0x000077703a347816 */ /* 0x000fd200000000ff */
[----:B--2---:R0:W-:Y:S04]  /*42930*/  @P0 STG.E.U8 desc[UR56][R220.64], R52 ;  /* 0x00000034dc000986 */ /* 0x0041e8000c101138 */
[----:B0-----:R-:W2:Y:S01]  /*42940*/  LDL.LU.64 R220, [R1+0x70] ;  /* 0x0000700001dc7983 */ /* 0x001ea20000300a00 */
[----:B------:R-:W-:Y:S02]  /*42950*/  LOP3.LUT P6, RZ, R192, 0x400000, RZ, 0xc0, !PT ;  /* 0x00400000c0ff7812 */ /* 0x000fe400078cc0ff */
[----:B------:R-:W-:Y:S02]  /*42960*/  LOP3.LUT R4, R4, 0xffffefff, RZ, 0xc0, !PT ;  /* 0xffffefff04047812 */ /* 0x000fe400078ec0ff */
[----:B------:R-:W-:-:S09]  /*42970*/  LOP3.LUT P3, RZ, R193, 0x4, RZ, 0xc0, !PT ;  /* 0x00000004c1ff7812 */ /* 0x000fd2000786c0ff */
[----:B------:R-:W-:Y:S02]  /*42980*/  @P6 LOP3.LUT R4, R4, 0x1000, RZ, 0xfc, !PT ;  /* 0x0000100004046812 */ /* 0x000fe400078efcff */
[----:B------:R-:W-:Y:S02]  /*42990*/  LOP3.LUT P6, RZ, R192, 0x800000, RZ, 0xc0, !PT ;  /* 0x00800000c0ff7812 */ /* 0x000fe400078cc0ff */
[----:B------:R-:W-:Y:S02]  /*429a0*/  LOP3.LUT R4, R4, 0xffffdfff, RZ, 0xc0, !PT ;  /* 0xffffdfff04047812 */ /* 0x000fe400078ec0ff */
[----:B------:R-:W-:-:S09]  /*429b0*/  PRMT R52, R58, 0x7771, RZ ;  /* 0x000077713a347816 */ /* 0x000fd200000000ff */
        /* <DEDUP_REMOVED lines=13> */
[----:B------:R-:W-:Y:S01]  /*42a90*/  LOP3.LUT P6, RZ, R192, 0x10000000, RZ, 0xc0, !PT ;  /* 0x10000000c0ff7812 */ /* 0x000fe200078cc0ff */
[----:B---3--:R0:W-:Y:S04]  /*42aa0*/  @P3 STG.E.U8 desc[UR56][R216.64], R52 ;  /* 0x00000034d8003986 */ /* 0x0081e8000c101138 */
[----:B0-----:R-:W3:Y:S04]  /*42ab0*/  LDL.LU.64 R216, [R1+0x68] ;  /* 0x0000680001d87983 */ /* 0x001ee80000300a00 */
[----:B------:R-:W3:Y:S04]  /*42ac0*/  LDL.LU.64 R184, [R1+0x60] ;  /* 0x0000600001b87983 */ /* 0x000ee80000300a00 */
[----:B------:R-:W3:Y:S04]  /*42ad0*/  LDL.LU.64 R186, [R1+0x58] ;  /* 0x0000580001ba7983 */ /* 0x000ee80000300a00 */
[----:B------:R-:W3:Y:S04]  /*42ae0*/  LDL.LU.64 R188, [R1+0x50] ;  /* 0x0000500001bc7983 */ /* 0x000ee80000300a00 */
[----:B------:R-:W3:Y:S01]  /*42af0*/  LDL.LU.64 R190, [R1+0x48] ;  /* 0x0000480001be7983 */ /* 0x000ee20000300a00 */
[----:B------:R-:W-:-:S02]  /*42b00*/  LOP3.LUT R4, R4, 0xfffbffff, RZ, 0xc0, !PT ;  /* 0xfffbffff04047812 */ /* 0x000fc400078ec0ff */
[C---:B------:R-:W-:Y:S01]  /*42b10*/  LOP3.LUT P2, RZ, R193.reuse, 0x2, RZ, 0xc0, !PT ;  /* 0x00000002c1ff7812 */ /* 0x040fe2000784c0ff */
[----:B------:R-:W3:Y:S01]  /*42b20*/  LDL.LU.64 R168, [R1+0x40] ;  /* 0x0000400001a87983 */ /* 0x000ee20000300a00 */
[----:B------:R-:W-:Y:S02]  /*42b30*/  @P6 LOP3.LUT R4, R4, 0x40000, RZ, 0xfc, !PT ;  /* 0x0004000004046812 */ /* 0x000fe400078efcff */
[C---:B------:R-:W-:Y:S01]  /*42b40*/  LOP3.LUT P6, RZ, R192.reuse, 0x20000000, RZ, 0xc0, !PT ;  /* 0x20000000c0ff7812 */ /* 0x040fe200078cc0ff */
[----:B------:R-:W3:Y:S01]  /*42b50*/  LDL.LU.64 R196, [R1+0x38] ;  /* 0x0000380001c47983 */ /* 0x000ee20000300a00 */
[----:B------:R-:W-:Y:S02]  /*42b60*/  LOP3.LUT P1, RZ, R193, 0x1, RZ, 0xc0, !PT ;  /* 0x00000001c1ff7812 */ /* 0x000fe4000782c0ff */
[----:B------:R-:W-:Y:S02]  /*42b70*/  LOP3.LUT P0, RZ, R192, 0x80000000, RZ, 0xc0, !PT ;  /* 0x80000000c0ff7812 */ /* 0x000fe4000780c0ff */
[----:B------:R-:W-:-:S02]  /*42b80*/  LOP3.LUT R4, R4, 0xfff7ffff, RZ, 0xc0, !PT ;  /* 0xfff7ffff04047812 */ /* 0x000fc400078ec0ff */
[C---:B------:R-:W-:Y:S02]  /*42b90*/  PRMT R52, R58.reuse, 0x7772, RZ ;  /* 0x000077723a347816 */ /* 0x040fe400000000ff */
[----:B------:R-:W-:-:S03]  /*42ba0*/  PRMT R58, R58, 0x7773, RZ ;  /* 0x000077733a3a7816 */ /* 0x000fc600000000ff */
[----:B------:R-:W-:Y:S01]  /*42bb0*/  @P6 LOP3.LUT R4, R4, 0x80000, RZ, 0xfc, !PT ;  /* 0x0008000004046812 */ /* 0x000fe200078efcff */
[----:B----4-:R0:W-:Y:S01]  /*42bc0*/  @P2 STG.E.U8 desc[UR56][R198.64], R52 ;  /* 0x00000034c6002986 */ /* 0x0101e2000c101138 */
[----:B------:R-:W-:-:S03]  /*42bd0*/  LOP3.LUT P6, RZ, R192, 0x40000000, RZ, 0xc0, !PT ;  /* 0x40000000c0ff7812 */ /* 0x000fc600078cc0ff */
[----:B------:R1:W-:Y:S01]  /*42be0*/  @P1 STG.E.U8 desc[UR56][R200.64], R58 ;  /* 0x0000003ac8001986 */ /* 0x0003e2000c101138 */
[----:B0-----:R-:W-:-:S03]  /*42bf0*/  PRMT R52, R54, 0x7770, RZ ;  /* 0x0000777036347816 */ /* 0x001fc600000000ff */
[----:B------:R-:W4:Y:S04]  /*42c00*/  LDL.LU.64 R198, [R1+0x30] ;  /* 0x0000300001c67983 */ /* 0x000f280000300a00 */
[----:B------:R0:W-:Y:S04]  /*42c10*/  @P0 STG.E.U8 desc[UR56][R170.64], R52 ;  /* 0x00000034aa000986 */ /* 0x0001e8000c101138 */
[----:B-1----:R-:W4:Y:S01]  /*42c20*/  LDL.LU.64 R200, [R1+0x28] ;  /* 0x0000280001c87983 */ /* 0x002f220000300a00 */
[----:B0-----:R-:W-:-:S03]  /*42c30*/  PRMT R52, R54, 0x7771, RZ ;  /* 0x0000777136347816 */ /* 0x001fc600000000ff */
[----:B------:R-:W4:Y:S04]  /*42c40*/  LDL.LU.64 R170, [R1+0x20] ;  /* 0x0000200001aa7983 */ /* 0x000f280000300a00 */
[----:B------:R0:W-:Y:S01]  /*42c50*/  @P6 STG.E.U8 desc[UR56][R218.64], R52 ;  /* 0x00000034da006986 */ /* 0x0001e2000c101138 */
[----:B------:R-:W-:Y:S02]  /*42c60*/  LOP3.LUT P6, RZ, R4, 0x80000, RZ, 0xc0, !PT ;  /* 0x0008000004ff7812 */ /* 0x000fe400078cc0ff */
[----:B0-----:R-:W-:Y:S01]  /*42c70*/  PRMT R52, R54, 0x7772, RZ ;  /* 0x0000777236347816 */ /* 0x001fe200000000ff */
[----:B------:R-:W4:Y:S10]  /*42c80*/  LDL.LU.64 R218, [R1+0x18] ;  /* 0x0000180001da7983 */ /* 0x000f340000300a00 */
[----:B--2---:R0:W-:Y:S04]  /*42c90*/  @P6 STG.E.U8 desc[UR56][R220.64], R52 ;  /* 0x00000034dc006986 */ /* 0x0041e8000c101138 */
[----:B0-----:R-:W2:Y:S01]  /*42ca0*/  LDL.LU.64 R220, [R1+0x10] ;  /* 0x0000100001dc7983 */ /* 0x001ea20000300a00 */
[----:B------:R-:W-:-:S02]  /*42cb0*/  LOP3.LUT P6, RZ, R4, 0x40000, RZ, 0xc0, !PT ;  /* 0x0004000004ff7812 */ /* 0x000fc400078cc0ff */
[----:B------:R-:W-:Y:S02]  /*42cc0*/  PRMT R54, R54, 0x7773, RZ ;  /* 0x0000777336367816 */ /* 0x000fe400000000ff */
[----:B------:R-:W-:Y:S02]  /*42cd0*/  PRMT R52, R59, 0x7770, RZ ;  /* 0x000077703b347816 */ /* 0x000fe400000000ff */
[C---:B------:R-:W-:Y:S02]  /*42ce0*/  LOP3.LUT P5, RZ, R192.reuse, 0x200000, RZ, 0xc0, !PT ;  /* 0x00200000c0ff7812 */ /* 0x040fe400078ac0ff */
[C---:B------:R-:W-:Y:S02]  /*42cf0*/  LOP3.LUT P4, RZ, R192.reuse, 0x100000, RZ, 0xc0, !PT ;  /* 0x00100000c0ff7812 */ /* 0x040fe4000788c0ff */
[C---:B------:R-:W-:Y:S02]  /*42d00*/  LOP3.LUT P3, RZ, R192.reuse, 0x80000, RZ, 0xc0, !PT ;  /* 0x00080000c0ff7812 */ /* 0x040fe4000786c0ff */
[----:B------:R-:W-:-:S02]  /*42d10*/  LOP3.LUT P2, RZ, R192, 0x40000, RZ, 0xc0, !PT ;  /* 0x00040000c0ff7812 */ /* 0x000fc4000784c0ff */
[----:B------:R-:W-:Y:S01]  /*42d20*/  LOP3.LUT P1, RZ, R192, 0x20000, RZ, 0xc0, !PT ;  /* 0x00020000c0ff7812 */ /* 0x000fe2000782c0ff */
[----:B---3--:R0:W-:Y:S01]  /*42d30*/  @P6 STG.E.U8 desc[UR56][R216.64], R54 ;  /* 0x00000036d8006986 */ /* 0x0081e2000c101138 */
[----:B------:R-:W-:-:S03]  /*42d40*/  LOP3.LUT P6, RZ, R4, 0x20000, RZ, 0xc0, !PT ;  /* 0x0002000004ff7812 */ /* 0x000fc600078cc0ff */
[----:B0-----:R-:W3:Y:S10]  /*42d50*/  LDL.LU.64 R216, [R1+0x8] ;  /* 0x0000080001d87983 */ /* 0x001ef40000300a00 */
[----:B------:R0:W-:Y:S01]  /*42d60*/  @P6 STG.E.U8 desc[UR56][R184.64], R52 ;  /* 0x00000034b8006986 */ /* 0x0001e2000c101138 */
[----:B------:R-:W-:-:S02]  /*42d70*/  LOP3.LUT P6, RZ, R4, 0x10000, RZ, 0xc0, !PT ;  /* 0x0001000004ff7812 */ /* 0x000fc400078cc0ff */
[----:B0-----:R-:W-:-:S11]  /*42d80*/  PRMT R52, R59, 0x7771, RZ ;  /* 0x000077713b347816 */ /* 0x001fd600000000ff */
[----:B------:R0:W-:Y:S01]  /*42d90*/  @P6 STG.E.U8 desc[UR56][R186.64], R52 ;  /* 0x00000034ba006986 */ /* 0x0001e2000c101138 */
[----:B------:R-:W-:Y:S02]  /*42da0*/  LOP3.LUT P6, RZ, R4, 0x8000, RZ, 0xc0, !PT ;  /* 0x0000800004ff7812 */ /* 0x000fe400078cc0ff */
[----:B0-----:R-:W-:-:S11]  /*42db0*/  PRMT R52, R59, 0x7772, RZ ;  /* 0x000077723b347816 */ /* 0x001fd600000000ff */
[----:B------:R0:W-:Y:S01]  /*42dc0*/  @P6 STG.E.U8 desc[UR56][R188.64], R52 ;  /* 0x00000034bc006986 */ /* 0x0001e2000c101138 */
[----:B------:R-:W-:Y:S02]  /*42dd0*/  LOP3.LUT P6, RZ, R4, 0x4000, RZ, 0xc0, !PT ;  /* 0x0000400004ff7812 */ /* 0x000fe400078cc0ff */
[----:B------:R-:W-:-:S11]  /*42de0*/  PRMT R59, R59, 0x7773, RZ ;  /* 0x000077733b3b7816 */ /* 0x000fd600000000ff */
[----:B------:R-:W-:Y:S01]  /*42df0*/  @P6 STG.E.U8 desc[UR56][R190.64], R59 ;  /* 0x0000003bbe006986 */ /* 0x000fe2000c101138 */
[----:B------:R-:W-:Y:S02]  /*42e00*/  LOP3.LUT P6, RZ, R4, 0x2000, RZ, 0xc0, !PT ;  /* 0x0000200004ff7812 */ /* 0x000fe400078cc0ff */
[----:B0-----:R-:W-:-:S11]  /*42e10*/  PRMT R52, R55, 0x7770, RZ ;  /* 0x0000777037347816 */ /* 0x001fd600000000ff */
[----:B------:R0:W-:Y:S01]  /*42e20*/  @P6 STG.E.U8 desc[UR56][R168.64], R52 ;  /* 0x00000034a8006986 */ /* 0x0001e2000c101138 */
[----:B------:R-:W-:Y:S02]  /*42e30*/  LOP3.LUT P6, RZ, R4, 0x1000, RZ, 0xc0, !PT ;  /* 0x0000100004ff7812 */ /* 0x000fe400078cc0ff */
[----:B0-----:R-:W-:-:S11]  /*42e40*/  PRMT R52, R55, 0x7771, RZ ;  /* 0x0000777137347816 */ /* 0x001fd600000000ff */
[----:B------:R0:W-:Y:S02]  /*42e50*/  @P6 STG.E.U8 desc[UR56][R196.64], R52 ;  /* 0x00000034c4006986 */ /* 0x0001e4000c101138 */
[C---:B0-----:R-:W-:Y:S02]  /*42e60*/  PRMT R52, R55.reuse, 0x7772, RZ ;  /* 0x0000777237347816 */ /* 0x041fe400000000ff */
[----:B------:R-:W-:-:S03]  /*42e70*/  PRMT R55, R55, 0x7773, RZ ;  /* 0x0000777337377816 */ /* 0x000fc600000000ff */
[----:B----4-:R0:W-:Y:S04]  /*42e80*/  @P5 STG.E.U8 desc[UR56][R198.64], R52 ;  /* 0x00000034c6005986 */ /* 0x0101e8000c101138 */
[----:B------:R-:W-:Y:S01]  /*42e90*/  @P4 STG.E.U8 desc[UR56][R200.64], R55 ;  /* 0x00000037c8004986 */ /* 0x000fe2000c101138 */
[----:B0-----:R-:W-:-:S05]  /*42ea0*/  PRMT R52, R48, 0x7770, RZ ;  /* 0x0000777030347816 */ /* 0x001fca00000000ff */
[----:B------:R0:W-:Y:S02]  /*42eb0*/  @P3 STG.E.U8 desc[UR56][R170.64], R52 ;  /* 0x00000034aa003986 */ /* 0x0001e4000c101138 */
[----:B0-----:R-:W-:-:S05]  /*42ec0*/  PRMT R52, R48, 0x7771, RZ ;  /* 0x0000777130347816 */ /* 0x001fca00000000ff */
[----:B------:R0:W-:Y:S02]  /*42ed0*/  @P2 STG.E.U8 desc[UR56][R218.64], R52 ;  /* 0x00000034da002986 */ /* 0x0001e4000c101138 */
[----:B0-----:R-:W-:-:S05]  /*42ee0*/  PRMT R52, R48, 0x7772, RZ ;  /* 0x0000777230347816 */ /* 0x001fca00000000ff */
[----:B--2---:R0:W-:Y:S04]  /*42ef0*/  @P1 STG.E.U8 desc[UR56][R220.64], R52 ;  /* 0x00000034dc001986 */ /* 0x0041e8000c101138 */
[----:B0-----:R-:W2:Y:S01]  /*42f00*/  LDL.LU.64 R220, [R1] ;  /* 0x0000000001dc7983 */ /* 0x001ea20000300a00 */
[C---:B------:R-:W-:Y:S02]  /*42f10*/  LOP3.LUT P0, RZ, R192.reuse, 0x10000, RZ, 0xc0, !PT ;  /* 0x00010000c0ff7812 */ /* 0x040fe4000780c0ff */
[----:B------:R-:W-:Y:S02]  /*42f20*/  LOP3.LUT P3, RZ, R192, 0x8000, RZ, 0xc0, !PT ;  /* 0x00008000c0ff7812 */ /* 0x000fe4000786c0ff */
[----:B------:R-:W-:Y:S02]  /*42f30*/  PRMT R52, R48, 0x7773, RZ ;  /* 0x0000777330347816 */ /* 0x000fe400000000ff */
[----:B------:R-:W-:-:S02]  /*42f40*/  LOP3.LUT P6, RZ, R192, 0x8, RZ, 0xc0, !PT ;  /* 0x00000008c0ff7812 */ /* 0x000fc400078cc0ff */
        /* <DEDUP_REMOVED lines=9> */
[----:B---3--:R0:W-:Y:S02]  /*42fe0*/  @P0 STG.E.U8 desc[UR56][R216.64], R52 ;  /* 0x00000034d8000986 */ /* 0x0081e4000c101138 */
[----:B0-----:R-:W-:Y:S02]  /*42ff0*/  PRMT R52, R68, 0x7770, RZ ;  /* 0x0000777044347816 */ /* 0x001fe400000000ff */
[----:B------:R-:W-:-:S08]  /*43000*/  LOP3.LUT R4, R4, 0xffffff7f, RZ, 0xc0, !PT ;  /* 0xffffff7f04047812 */ /* 0x000fd000078ec0ff */
[----:B------:R-:W-:Y:S02]  /*43010*/  @P6 LOP3.LUT R4, R4, 0x80, RZ, 0xfc, !PT ;  /* 0x0000008004046812 */ /* 0x000fe400078efcff */
[----:B------:R-:W-:Y:S02]  /*43020*/  LOP3.LUT P6, RZ, R192, 0x80, RZ, 0xc0, !PT ;  /* 0x00000080c0ff7812 */ /* 0x000fe400078cc0ff */
[----:B------:R-:W-:-:S11]  /*43030*/  LOP3.LUT R4, R4, 0xfffffeff, RZ, 0xc0, !PT ;  /* 0xfffffeff04047812 */ /* 0x000fd600078ec0ff */
[----:B------:R-:W-:Y:S02]  /*43040*/  @P6 LOP3.LUT R4, R4, 0x100, RZ, 0xfc, !PT ;  /* 0x0000010004046812 */ /* 0x000fe400078efcff */
[----:B------:R-:W-:Y:S02]  /*43050*/  LOP3.LUT P6, RZ, R192, 0x100, RZ, 0xc0, !PT ;  /* 0x00000100c0ff7812 */ /* 0x000fe400078cc0ff */
[----:B------:R-:W-:Y:S01]  /*43060*/  LOP3.LUT R4, R4, 0xfffffdff, RZ, 0xc0, !PT ;  /* 0xfffffdff04047812 */ /* 0x000fe200078ec0ff */
[----:B--2---:R0:W-:Y:S04]  /*43070*/  @P3 STG.E.U8 desc[UR56][R220.64], R52 ;  /* 0x00000034dc003986 */ /* 0x0041e8000c101138 */
[----:B0-----:R-:W2:Y:S06]  /*43080*/  LDL.LU.64 R220, [R1+0xe78] ;  /* 0x000e780001dc7983 */ /* 0x001eac0000300a00 */
[----:B------:R-:W-:-:S02]  /*43090*/  @P6 LOP3.LUT R4, R4, 0x200, RZ, 0xfc, !PT ;  /* 0x0000020004046812 */ /* 0x000fc400078efcff */
[----:B------:R-:W-:Y:S01]  /*430a0*/  LOP3.LUT P6, RZ, R192, 0x200, RZ, 0xc0, !PT ;  /* 0x00000200c0ff7812 */ /* 0x000fe200078cc0ff */
[----:B------:R-:W3:Y:S01]  /*430b0*/  LDL.LU.64 R198, [R1+0xe70] ;  /* 0x000e700001c67983 */ /* 0x000ee20000300a00 */
[----:B------:R-:W-:Y:S02]  /*430c0*/  LOP3.LUT R4, R4, 0xfffffbff, RZ, 0xc0, !PT ;  /* 0xfffffbff04047812 */ /* 0x000fe400078ec0ff */
[C---:B------:R-:W-:Y:S01]  /*430d0*/  LOP3.LUT P2, RZ, R192.reuse, 0x4000, RZ, 0xc0, !PT ;  /* 0x00004000c0ff7812 */ /* 0x040fe2000784c0ff */
[----:B------:R-:W4:Y:S01]  /*430e0*/  LDL.LU.64 R200, [R1+0xe68] ;  /* 0x000e680001c87983 */ /* 0x000f220000300a00 */
[----:B------:R-:W-:Y:S02]  /*430f0*/  LOP3.LUT P1, RZ, R192, 0x2000, RZ, 0xc0, !PT ;  /* 0x00002000c0ff7812 */ /* 0x000fe4000782c0ff */
[----:B------:R-:W-:Y:S01]  /*43100*/  PRMT R52, R68, 0x7771, RZ ;  /* 0x0000777144347816 */ /* 0x000fe200000000ff */
[----:B------:R-:W4:Y:S04]  /*43110*/  LDL.LU.64 R170, [R1+0xe60] ;  /* 0x000e600001aa7983 */ /* 0x000f280000300a00 */
[----:B------:R-:W-:Y:S01]  /*43120*/  @P6 LOP3.LUT R4, R4, 0x400, RZ, 0xfc, !PT ;  /* 0x0000040004046812 */ /* 0x000fe200078efcff */
[----:B------:R-:W4:Y:S01]  /*43130*/  LDL.LU.64 R218, [R1+0xe58] ;  /* 0x000e580001da7983 */ /* 0x000f220000300a00 */
[----:B------:R-:W-:-:S02]  /*43140*/  LOP3.LUT P6, RZ, R192, 0x400, RZ, 0xc0, !PT ;  /* 0x00000400c0ff7812 */ /* 0x000fc400078cc0ff */
[----:B------:R-:W-:Y:S02]  /*43150*/  LOP3.LUT R4, R4, 0xfffff7ff, RZ, 0xc0, !PT ;  /* 0xfffff7ff04047812 */ /* 0x000fe400078ec0ff */
[C---:B------:R-:W-:Y:S01]  /*43160*/  LOP3.LUT P0, RZ, R192.reuse, 0x1000, RZ, 0xc0, !PT ;  /* 0x00001000c0ff7812 */ /* 0x040fe2000780c0ff */
[----:B------:R0:W-:Y:S01]  /*43170*/  @P2 STG.E.U8 desc[UR56][R250.64], R52 ;  /* 0x00000034fa002986 */ /* 0x0001e2000c101138 */
[C---:B------:R-:W-:Y:S02]  /*43180*/  LOP3.LUT P5, RZ, R192.reuse, 0x4, RZ, 0xc0, !PT ;  /* 0x00000004c0ff7812 */ /* 0x040fe400078ac0ff */
[----:B------:R-:W-:Y:S01]  /*43190*/  LOP3.LUT P4, RZ, R192, 0x2, RZ, 0xc0, !PT ;  /* 0x00000002c0ff7812 */ /* 0x000fe2000788c0ff */
[----:B------:R-:W4:Y:S04]  /*431a0*/  LDL.LU.64 R216, [R1+0xe50] ;  /* 0x000e500001d87983 */ /* 0x000f280000300a00 */
[----:B------:R-:W-:-:S02]  /*431b0*/  @P6 LOP3.LUT R4, R4, 0x800, RZ, 0xfc, !PT ;  /* 0x0000080004046812 */ /* 0x000fc400078efcff */
[----:B------:R-:W-:Y:S02]  /*431c0*/  LOP3.LUT P6, RZ, R192, 0x800, RZ, 0xc0, !PT ;  /* 0x00000800c0ff7812 */ /* 0x000fe400078cc0ff */
[C---:B0-----:R-:W-:Y:S02]  /*431d0*/  PRMT R52, R68.reuse, 0x7772, RZ ;  /* 0x0000777244347816 */ /* 0x041fe400000000ff */
[----:B------:R-:W-:-:S03]  /*431e0*/  PRMT R68, R68, 0x7773, RZ ;  /* 0x0000777344447816 */ /* 0x000fc600000000ff */
[----:B------:R0:W-:Y:S04]  /*431f0*/  @P1 STG.E.U8 desc[UR56][R248.64], R52 ;  /* 0x00000034f8001986 */ /* 0x0001e8000c101138 */
[----:B------:R-:W-:Y:S01]  /*43200*/  @P0 STG.E.U8 desc[UR56][R246.64], R68 ;  /* 0x00000044f6000986 */ /* 0x000fe2000c101138 */
[----:B0-----:R-:W-:-:S05]  /*43210*/  PRMT R52, R49, 0x7770, RZ ;  /* 0x0000777031347816 */ /* 0x001fca00000000ff */
[----:B------:R0:W-:Y:S01]  /*43220*/  @P6 STG.E.U8 desc[UR56][R244.64], R52 ;  /* 0x00000034f4006986 */ /* 0x0001e2000c101138 */
[----:B------:R-:W-:Y:S02]  /*43230*/  LOP3.LUT P6, RZ, R4, 0x800, RZ, 0xc0, !PT ;  /* 0x0000080004ff7812 */ /* 0x000fe400078cc0ff */
[----:B0-----:R-:W-:-:S11]  /*43240*/  PRMT R52, R49, 0x7771, RZ ;  /* 0x0000777131347816 */ /* 0x001fd600000000ff */
        /* <DEDUP_REMOVED lines=20> */
[----:B0-----:R-:W-:Y:S02]  /*43390*/  PRMT R49, R50, 0x7770, RZ ;  /* 0x0000777032317816 */ /* 0x001fe400000000ff */
[----:B------:R-:W-:Y:S02]  /*433a0*/  LOP3.LUT P3, RZ, R192, 0x1, RZ, 0xc0, !PT ;  /* 0x00000001c0ff7812 */ /* 0x000fe4000786c0ff */
[----:B------:R-:W-:-:S07]  /*433b0*/  LOP3.LUT P2, RZ, R19, 0x80000000, RZ, 0xc0, !PT ;  /* 0x8000000013ff7812 */ /* 0x000fce000784c0ff */
[----:B------:R0:W-:Y:S01]  /*433c0*/  @P6 STG.E.U8 desc[UR56][R228.64], R49 ;  /* 0x00000031e4006986 */ /* 0x0001e2000c101138 */
[----:B------:R-:W-:Y:S02]  /*433d0*/  LOP3.LUT P1, RZ, R19, 0x40000000, RZ, 0xc0, !PT ;  /* 0x4000000013ff7812 */ /* 0x000fe4000782c0ff */
[----:B0-----:R-:W-:-:S05]  /*433e0*/  PRMT R49, R50, 0x7771, RZ ;  /* 0x0000777132317816 */ /* 0x001fca00000000ff */
[----:B------:R0:W-:Y:S01]  /*433f0*/  @P5 STG.E.U8 desc[UR56][R226.64], R49 ;  /* 0x00000031e2005986 */ /* 0x0001e2000c101138 */
[----:B------:R-:W-:Y:S02]  /*43400*/  LOP3.LUT P0, RZ, R19, 0x20000000, RZ, 0xc0, !PT ;  /* 0x2000000013ff7812 */ /* 0x000fe4000780c0ff */
[C---:B0-----:R-:W-:Y:S02]  /*43410*/  PRMT R49, R50.reuse, 0x7772, RZ ;  /* 0x0000777232317816 */ /* 0x041fe400000000ff */
[----:B------:R-:W-:-:S03]  /*43420*/  PRMT R50, R50, 0x7773, RZ ;  /* 0x0000777332327816 */ /* 0x000fc600000000ff */
[----:B------:R0:W-:Y:S04]  /*43430*/  @P4 STG.E.U8 desc[UR56][R224.64], R49 ;  /* 0x00000031e0004986 */ /* 0x0001e8000c101138 */
[----:B------:R-:W-:Y:S01]  /*43440*/  @P3 STG.E.U8 desc[UR56][R222.64], R50 ;  /* 0x00000032de003986 */ /* 0x000fe2000c101138 */
        /* <DEDUP_REMOVED lines=41> */
[----:B------:R-:W-:Y:S01]  /*436e0*/  LOP3.LUT R4, R4, 0xfffffff7, RZ, 0xc0, !PT ;  /* 0xfffffff704047812 */ /* 0x000fe200078ec0ff */
[----:B---3--:R0:W-:Y:S01]  /*436f0*/  @P2 STG.E.U8 desc[UR56][R198.64], R49 ;  /* 0x00000031c6002986 */ /* 0x0081e2000c101138 */
[----:B------:R-:W-:-:S09]  /*43700*/  LOP3.LUT P0, RZ, R19, 0x2000000, RZ, 0xc0, !PT ;  /* 0x0200000013ff7812 */ /* 0x000fd2000780c0ff */
[----:B------:R-:W-:Y:S02]  /*43710*/  @P6 LOP3.LUT R4, R4, 0x8, RZ, 0xfc, !PT ;  /* 0x0000000804046812 */ /* 0x000fe400078efcff */
[----:B------:R-:W-:Y:S01]  /*43720*/  LOP3.LUT P6, RZ, R19, 0x1000000, RZ, 0xc0, !PT ;  /* 0x0100000013ff7812 */ /* 0x000fe200078cc0ff */
[----:B0-----:R-:W3:Y:S01]  /*43730*/  LDL.LU.64 R198, [R1+0xe10] ;  /* 0x000e100001c67983 */ /* 0x001ee20000300a00 */
[----:B------:R-:W-:-:S05]  /*43740*/  PRMT R49, R51, 0x7771, RZ ;  /* 0x0000777133317816 */ /* 0x000fca00000000ff */
[----:B----4-:R0:W-:Y:S02]  /*43750*/  @P1 STG.E.U8 desc[UR56][R200.64], R49 ;  /* 0x00000031c8001986 */ /* 0x0101e4000c101138 */
[C---:B0-----:R-:W-:Y:S02]  /*43760*/  PRMT R49, R51.reuse, 0x7772, RZ ;  /* 0x0000777233317816 */ /* 0x041fe400000000ff */
[----:B------:R-:W4:Y:S01]  /*43770*/  LDL.LU.64 R200, [R1+0xe08] ;  /* 0x000e080001c87983 */ /* 0x000f220000300a00 */
[----:B------:R-:W-:-:S03]  /*43780*/  PRMT R51, R51, 0x7773, RZ ;  /* 0x0000777333337816 */ /* 0x000fc600000000ff */
[----:B------:R0:W-:Y:S04]  /*43790*/  @P0 STG.E.U8 desc[UR56][R170.64], R49 ;  /* 0x00000031aa000986 */ /* 0x0001e8000c101138 */
[----:B------:R1:W-:Y:S01]  /*437a0*/  @P6 STG.E.U8 desc[UR56][R218.64], R51 ;  /* 0x00000033da006986 */ /* 0x0003e2000c101138 */
[C---:B------:R-:W-:Y:S02]  /*437b0*/  LOP3.LUT P6, RZ, R4.reuse, 0x8, RZ, 0xc0, !PT ;  /* 0x0000000804ff7812 */ /* 0x040fe400078cc0ff */
        /* <DEDUP_REMOVED lines=12> */
[----:B------:R-:W-:Y:S01]  /*43880*/  @P6 STG.E.U8 desc[UR56][R184.64], R49 ;  /* 0x00000031b8006986 */ /* 0x000fe2000c101138 */
[----:B------:R-:W-:Y:S02]  /*43890*/  LOP3.LUT P6, RZ, R4, 0x1, RZ, 0xc0, !PT ;  /* 0x0000000104ff7812 */ /* 0x000fe400078cc0ff */
[----:B------:R-:W-:-:S11]  /*438a0*/  PRMT R4, R72, 0x7770, RZ ;  /* 0x0000777048047816 */ /* 0x000fd600000000ff */
[----:B------:R-:W-:Y:S01]  /*438b0*/  @P6 STG.E.U8 desc[UR56][R186.64], R71 ;  /* 0x00000047ba006986 */ /* 0x000fe2000c101138 */
[----:B------:R-:W-:-:S13]  /*438c0*/  LOP3.LUT P6, RZ, R48, 0x80000000, RZ, 0xc0, !PT ;  /* 0x8000000030ff7812 */ /* 0x000fda00078cc0ff */
        /* <DEDUP_REMOVED lines=32> */
[----:B------:R-:W4:Y:S01]  /*43ad0*/  LDL.LU.64 R218, [R1+0xdc0] ;  /* 0x000dc00001da7983 */ /* 0x000f220000300a00 */
[----:B------:R-:W-:-:S03]  /*43ae0*/  LOP3.LUT P3, RZ, R19, 0x200, RZ, 0xc0, !PT ;  /* 0x0000020013ff7812 */ /* 0x000fc6000786c0ff */
[----:B------:R-:W4:Y:S01]  /*43af0*/  LDL.LU.64 R216, [R1+0xdb8] ;  /* 0x000db80001d87983 */ /* 0x000f220000300a00 */
        /* <DEDUP_REMOVED lines=14> */
[----:B------:R-:W-:Y:S01]  /*43be0*/  LOP3.LUT R48, R48, 0xfeffffff, RZ, 0xc0, !PT ;  /* 0xfeffffff30307812 */ /* 0x000fe200078ec0ff */
[----:B--2---:R0:W-:Y:S04]  /*43bf0*/  @P3 STG.E.U8 desc[UR56][R220.64], R4 ;  /* 0x00000004dc003986 */ /* 0x0041e8000c101138 */
[----:B0-----:R-:W2:Y:S04]  /*43c00*/  LDL.LU.64 R220, [R1+0xdb0] ;  /* 0x000db00001dc7983 */ /* 0x001ea80000300a00 */
[----:B------:R-:W2:Y:S02]  /*43c10*/  LDL.LU.64 R184, [R1+0xda8] ;  /* 0x000da80001b87983 */ /* 0x000ea40000300a00 */
[----:B------:R-:W-:-:S02]  /*43c20*/  @P6 LOP3.LUT R48, R48, 0x1000000, RZ, 0xfc, !PT ;  /* 0x0100000030306812 */ /* 0x000fc400078efcff */
[----:B------:R-:W-:Y:S01]  /*43c30*/  LOP3.LUT P6, RZ, R19, 0x4, RZ, 0xc0, !PT ;  /* 0x0000000413ff7812 */ /* 0x000fe200078cc0ff */
[----:B------:R-:W2:Y:S01]  /*43c40*/  LDL.LU.64 R186, [R1+0xda0] ;  /* 0x000da00001ba7983 */ /* 0x000ea20000300a00 */
[----:B------:R-:W-:-:S03]  /*43c50*/  LOP3.LUT R48, R48, 0xfdffffff, RZ, 0xc0, !PT ;  /* 0xfdffffff30307812 */ /* 0x000fc600078ec0ff */
[----:B------:R-:W2:Y:S01]  /*43c60*/  LDL.LU.64 R188, [R1+0xd98] ;  /* 0x000d980001bc7983 */ /* 0x000ea20000300a00 */
[C---:B------:R-:W-:Y:S02]  /*43c70*/  LOP3.LUT P2, RZ, R19.reuse, 0x100, RZ, 0xc0, !PT ;  /* 0x0000010013ff7812 */ /* 0x040fe4000784c0ff */
[C---:B------:R-:W-:Y:S01]  /*43c80*/  LOP3.LUT P1, RZ, R19.reuse, 0x80, RZ, 0xc0, !PT ;  /* 0x0000008013ff7812 */ /* 0x040fe2000782c0ff */
[----:B------:R-:W2:Y:S04]  /*43c90*/  LDL.LU.64 R190, [R1+0xd90] ;  /* 0x000d900001be7983 */ /* 0x000ea80000300a00 */
[----:B------:R-:W-:Y:S01]  /*43ca0*/  @P6 LOP3.LUT R48, R48, 0x2000000, RZ, 0xfc, !PT ;  /* 0x0200000030306812 */ /* 0x000fe200078efcff */
[----:B------:R-:W2:Y:S01]  /*43cb0*/  LDL.LU.64 R168, [R1+0xd88] ;  /* 0x000d880001a87983 */ /* 0x000ea20000300a00 */
[----:B------:R-:W-:-:S02]  /*43cc0*/  LOP3.LUT P6, RZ, R19, 0x8, RZ, 0xc0, !PT ;  /* 0x0000000813ff7812 */ /* 0x000fc400078cc0ff */
[----:B------:R-:W-:Y:S01]  /*43cd0*/  LOP3.LUT R48, R48, 0xfbffffff, RZ, 0xc0, !PT ;  /* 0xfbffffff30307812 */ /* 0x000fe200078ec0ff */
[----:B------:R-:W2:Y:S01]  /*43ce0*/  LDL.LU.64 R196, [R1+0xd80] ;  /* 0x000d800001c47983 */ /* 0x000ea20000300a00 */
[----:B------:R-:W-:-:S09]  /*43cf0*/  LOP3.LUT P0, RZ, R19, 0x40, RZ, 0xc0, !PT ;  /* 0x0000004013ff7812 */ /* 0x000fd2000780c0ff */
[----:B------:R-:W-:Y:S02]  /*43d00*/  @P6 LOP3.LUT R48, R48, 0x4000000, RZ, 0xfc, !PT ;  /* 0x0400000030306812 */ /* 0x000fe400078efcff */
[----:B------:R-:W-:Y:S02]  /*43d10*/  LOP3.LUT P6, RZ, R19, 0x10, RZ, 0xc0, !PT ;  /* 0x0000001013ff7812 */ /* 0x000fe400078cc0ff */
[----:B------:R-:W-:Y:S02]  /*43d20*/  LOP3.LUT R48, R48, 0xf7ffffff, RZ, 0xc0, !PT ;  /* 0xf7ffffff30307812 */ /* 0x000fe400078ec0ff */
[----:B------:R-:W-:Y:S02]  /*43d30*/  PRMT R73, R73, 0x7773, RZ ;  /* 0x0000777349497816 */ /* 0x000fe400000000ff */
[----:B------:R-:W-:-:S03]  /*43d40*/  PRMT R4, R77, 0x7770, RZ ;  /* 0x000077704d047816 */ /* 0x000fc600000000ff */
[----:B---3--:R0:W-:Y:S04]  /*43d50*/  @P2 STG.E.U8 desc[UR56][R198.64], R73 ;  /* 0x00000049c6002986 */ /* 0x0081e8000c101138 */
[----:B------:R-:W-:Y:S01]  /*43d60*/  @P6 LOP3.LUT R48, R48, 0x8000000, RZ, 0xfc, !PT ;  /* 0x0800000030306812 */ /* 0x000fe200078efcff */
[----:B----4-:R1:W-:Y:S01]  /*43d70*/  @P1 STG.E.U8 desc[UR56][R200.64], R4 ;  /* 0x00000004c8001986 */ /* 0x0103e2000c101138 */
[----:B------:R-:W-:-:S03]  /*43d80*/  LOP3.LUT P6, RZ, R19, 0x20, RZ, 0xc0, !PT ;  /* 0x0000002013ff7812 */ /* 0x000fc600078cc0ff */
[----:B0-----:R-:W3:Y:S01]  /*43d90*/  LDL.LU.64 R198, [R1+0xd78] ;  /* 0x000d780001c67983 */ /* 0x001ee20000300a00 */
        /* <DEDUP_REMOVED lines=9> */
[----:B------:R0:W-:Y:S01]  /*43e30*/  @P6 STG.E.U8 desc[UR56][R216.64], R77 ;  /* 0x0000004dd8006986 */ /* 0x0001e2000c101138 */
[----:B------:R-:W-:-:S02]  /*43e40*/  LOP3.LUT P6, RZ, R48, 0x4000000, RZ, 0xc0, !PT ;  /* 0x0400000030ff7812 */ /* 0x000fc400078cc0ff */
[----:B------:R-:W-:Y:S01]  /*43e50*/  PRMT R4, R74, 0x7770, RZ ;  /* 0x000077704a047816 */ /* 0x000fe200000000ff */
[----:B0-----:R-:W4:Y:S10]  /*43e60*/  LDL.LU.64 R216, [R1+0xd58] ;  /* 0x000d580001d87983 */ /* 0x001f340000300a00 */
[----:B--2---:R0:W-:Y:S04]  /*43e70*/  @P6 STG.E.U8 desc[UR56][R220.64], R4 ;  /* 0x00000004dc006986 */ /* 0x0041e8000c101138 */
[----:B0-----:R-:W2:Y:S01]  /*43e80*/  LDL.LU.64 R220, [R1+0xd50] ;  /* 0x000d500001dc7983 */ /* 0x001ea20000300a00 */
[----:B------:R-:W-:-:S02]  /*43e90*/  LOP3.LUT P6, RZ, R48, 0x2000000, RZ, 0xc0, !PT ;  /* 0x0200000030ff7812 */ /* 0x000fc400078cc0ff */
[----:B------:R-:W-:-:S11]  /*43ea0*/  PRMT R4, R74, 0x7771, RZ ;  /* 0x000077714a047816 */ /* 0x000fd600000000ff */
        /* <DEDUP_REMOVED lines=14> */
[C---:B------:R-:W-:Y:S02]  /*43f90*/  LOP3.LUT P5, RZ, R18.reuse, 0x10000000, RZ, 0xc0, !PT ;  /* 0x1000000012ff7812 */ /* 0x040fe400078ac0ff */
[C---:B------:R-:W-:Y:S02]  /*43fa0*/  LOP3.LUT P4, RZ, R18.reuse, 0x8000000, RZ, 0xc0, !PT ;  /* 0x0800000012ff7812 */ /* 0x040fe4000788c0ff */
[----:B------:R-:W-:Y:S02]  /*43fb0*/  LOP3.LUT P3, RZ, R18, 0x4000000, RZ, 0xc0, !PT ;  /* 0x0400000012ff7812 */ /* 0x000fe4000786c0ff */
[C---:B0-----:R-:W-:Y:S02]  /*43fc0*/  PRMT R4, R78.reuse, 0x7772, RZ ;  /* 0x000077724e047816 */ /* 0x041fe400000000ff */
[----:B------:R-:W-:-:S03]  /*43fd0*/  PRMT R78, R78, 0x7773, RZ ;  /* 0x000077734e4e7816 */ /* 0x000fc600000000ff */
[----:B------:R0:W-:Y:S01]  /*43fe0*/  @P6 STG.E.U8 desc[UR56][R196.64], R4 ;  /* 0x00000004c4006986 */ /* 0x0001e2000c101138 */
[----:B------:R-:W-:-:S03]  /*43ff0*/  LOP3.LUT P2, RZ, R18, 0x2000000, RZ, 0xc0, !PT ;  /* 0x0200000012ff7812 */ /* 0x000fc6000784c0ff */
[----:B---3--:R-:W-:Y:S01]  /*44000*/  @P5 STG.E.U8 desc[UR56][R198.64], R78 ;  /* 0x0000004ec6005986 */ /* 0x008fe2000c101138 */
[----:B0-----:R-:W-:-:S05]  /*44010*/  PRMT R4, R75, 0x7770, RZ ;  /* 0x000077704b047816 */ /* 0x001fca00000000ff */
[----:B----4-:R0:W-:Y:S01]  /*44020*/  @P4 STG.E.U8 desc[UR56][R200.64], R4 ;  /* 0x00000004c8004986 */ /* 0x0101e2000c101138 */
[C---:B------:R-:W-:Y:S02]  /*44030*/  LOP3.LUT P1, RZ, R18.reuse, 0x1000000, RZ, 0xc0, !PT ;  /* 0x0100000012ff7812 */ /* 0x040fe4000782c0ff */
[----:B------:R-:W-:Y:S02]  /*44040*/  LOP3.LUT P0, RZ, R18, 0x800000, RZ, 0xc0, !PT ;  /* 0x0080000012ff7812 */ /* 0x000fe4000780c0ff */
[----:B0-----:R-:W-:-:S05]  /*44050*/  PRMT R4, R75, 0x7771, RZ ;  /* 0x000077714b047816 */ /* 0x001fca00000000ff */
[----:B------:R0:W-:Y:S02]  /*44060*/  @P3 STG.E.U8 desc[UR56][R170.64], R4 ;  /* 0x00000004aa003986 */ /* 0x0001e4000c101138 */
[C---:B0-----:R-:W-:Y:S02]  /*44070*/  PRMT R4, R75.reuse, 0x7772, RZ ;  /* 0x000077724b047816 */ /* 0x041fe400000000ff */
[----:B------:R-:W-:-:S03]  /*44080*/  PRMT R75, R75, 0x7773, RZ ;  /* 0x000077734b4b7816 */ /* 0x000fc600000000ff */
[----:B------:R0:W-:Y:S04]  /*44090*/  @P2 STG.E.U8 desc[UR56][R218.64], R4 ;  /* 0x00000004da002986 */ /* 0x0001e8000c101138 */
[----:B------:R-:W-:Y:S01]  /*440a0*/  @P1 STG.E.U8 desc[UR56][R216.64], R75 ;  /* 0x0000004bd8001986 */ /* 0x000fe2000c101138 */
        /* <DEDUP_REMOVED lines=32> */
[----:B------:R-:W-:-:S03]  /*442b0*/  LOP3.LUT P2, RZ, R18, 0x200000, RZ, 0xc0, !PT ;  /* 0x0020000012ff7812 */ /* 0x000fc6000784c0ff */
[----:B------:R-:W2:Y:S04]  /*442c0*/  LDL.LU.64 R190, [R1+0xcf8] ;  /* 0x000cf80001be7983 */ /* 0x000ea80000300a00 */
[----:B------:R-:W-:Y:S01]  /*442d0*/  @P6 LOP3.LUT R48, R48, 0x20000, RZ, 0xfc, !PT ;  /* 0x0002000030306812 */ /* 0x000fe200078efcff */
[----:B------:R-:W2:Y:S01]  /*442e0*/  LDL.LU.64 R168, [R1+0xcf0] ;  /* 0x000cf00001a87983 */ /* 0x000ea20000300a00 */
[----:B------:R-:W-:Y:S02]  /*442f0*/  LOP3.LUT P6, RZ, R18, 0x10000, RZ, 0xc0, !PT ;  /* 0x0001000012ff7812 */ /* 0x000fe400078cc0ff */
[----:B------:R-:W-:Y:S01]  /*44300*/  LOP3.LUT R48, R48, 0xfffbffff, RZ, 0xc0, !PT ;  /* 0xfffbffff30307812 */ /* 0x000fe200078ec0ff */
[----:B------:R-:W2:Y:S01]  /*44310*/  LDL.LU.64 R196, [R1+0xce8] ;  /* 0x000ce80001c47983 */ /* 0x000ea20000300a00 */
[----:B------:R-:W-:-:S09]  /*44320*/  LOP3.LUT P1, RZ, R18, 0x100000, RZ, 0xc0, !PT ;  /* 0x0010000012ff7812 */ /* 0x000fd2000782c0ff */
[----:B------:R-:W-:Y:S02]  /*44330*/  @P6 LOP3.LUT R48, R48, 0x40000, RZ, 0xfc, !PT ;  /* 0x0004000030306812 */ /* 0x000fe400078efcff */
[C---:B------:R-:W-:Y:S02]  /*44340*/  LOP3.LUT P6, RZ, R18.reuse, 0x20000, RZ, 0xc0, !PT ;  /* 0x0002000012ff7812 */ /* 0x040fe400078cc0ff */
[----:B------:R-:W-:Y:S02]  /*44350*/  LOP3.LUT P0, RZ, R18, 0x80000, RZ, 0xc0, !PT ;  /* 0x0008000012ff7812 */ /* 0x000fe4000780c0ff */
[----:B------:R-:W-:Y:S02]  /*44360*/  LOP3.LUT R48, R48, 0xfff7ffff, RZ, 0xc0, !PT ;  /* 0xfff7ffff30307812 */ /* 0x000fe400078ec0ff */
[C---:B------:R-:W-:Y:S02]  /*44370*/  PRMT R4, R79.reuse, 0x7772, RZ ;  /* 0x000077724f047816 */ /* 0x040fe400000000ff */
[----:B------:R-:W-:-:S03]  /*44380*/  PRMT R79, R79, 0x7773, RZ ;  /* 0x000077734f4f7816 */ /* 0x000fc600000000ff */
[----:B---3--:R0:W-:Y:S02]  /*44390*/  @P2 STG.E.U8 desc[UR56][R198.64], R4 ;  /* 0x00000004c6002986 */ /* 0x0081e4000c101138 */
[----:B------:R-:W-:Y:S02]  /*443a0*/  @P6 LOP3.LUT R48, R48, 0x80000, RZ, 0xfc, !PT ;  /* 0x0008000030306812 */ /* 0x000fe400078efcff */
[----:B------:R-:W-:Y:S01]  /*443b0*/  LOP3.LUT P6, RZ, R18, 0x40000, RZ, 0xc0, !PT ;  /* 0x0004000012ff7812 */ /* 0x000fe200078cc0ff */
[----:B----4-:R1:W-:Y:S01]  /*443c0*/  @P1 STG.E.U8 desc[UR56][R200.64], R79 ;  /* 0x0000004fc8001986 */ /* 0x0103e2000c101138 */
[----:B0-----:R-:W-:-:S03]  /*443d0*/  PRMT R4, R80, 0x7770, RZ ;  /* 0x0000777050047816 */ /* 0x001fc600000000ff */
[----:B------:R-:W3:Y:S04]  /*443e0*/  LDL.LU.64 R198, [R1+0xce0] ;  /* 0x000ce00001c67983 */ /* 0x000ee80000300a00 */
        /* <DEDUP_REMOVED lines=28> */
[----:B------:R-:W-:-:S09]  /*445b0*/  LOP3.LUT P5, RZ, R18, 0x200, RZ, 0xc0, !PT ;  /* 0x0000020012ff7812 */ /* 0x000fd200078ac0ff */
[----:B------:R0:W-:Y:S01]  /*445c0*/  @P6 STG.E.U8 desc[UR56][R168.64], R4 ;  /* 0x00000004a8006986 */ /* 0x0001e2000c101138 */
[----:B------:R-:W-:Y:S02]  /*445d0*/  LOP3.LUT P6, RZ, R48, 0x1000, RZ, 0xc0, !PT ;  /* 0x0000100030ff7812 */ /* 0x000fe400078cc0ff */
[C---:B------:R-:W-:Y:S02]  /*445e0*/  LOP3.LUT P4, RZ, R18.reuse, 0x100, RZ, 0xc0, !PT ;  /* 0x0000010012ff7812 */ /* 0x040fe4000788c0ff */
[----:B------:R-:W-:Y:S02]  /*445f0*/  LOP3.LUT P3, RZ, R18, 0x1, RZ, 0xc0, !PT ;  /* 0x0000000112ff7812 */ /* 0x000fe4000786c0ff */
[----:B0-----:R-:W-:-:S07]  /*44600*/  PRMT R4, R81, 0x7771, RZ ;  /* 0x0000777151047816 */ /* 0x001fce00000000ff */
[----:B------:R0:W-:Y:S01]  /*44610*/  @P6 STG.E.U8 desc[UR56][R196.64], R4 ;  /* 0x00000004c4006986 */ /* 0x0001e2000c101138 */
[----:B------:R-:W-:Y:S02]  /*44620*/  LOP3.LUT P2, RZ, R17, 0x80000000, RZ, 0xc0, !PT ;  /* 0x8000000011ff7812 */ /* 0x000fe4000784c0ff */
[C---:B0-----:R-:W-:Y:S02]  /*44630*/  PRMT R4, R81.reuse, 0x7772, RZ ;  /* 0x0000777251047816 */ /* 0x041fe400000000ff */
[----:B------:R-:W-:-:S03]  /*44640*/  PRMT R81, R81, 0x7773, RZ ;  /* 0x0000777351517816 */ /* 0x000fc600000000ff */
[----:B---3--:R0:W-:Y:S01]  /*44650*/  @P5 STG.E.U8 desc[UR56][R198.64], R4 ;  /* 0x00000004c6005986 */ /* 0x0081e2000c101138 */
[C---:B------:R-:W-:Y:S02]  /*44660*/  LOP3.LUT P1, RZ, R17.reuse, 0x40000000, RZ, 0xc0, !PT ;  /* 0x4000000011ff7812 */ /* 0x040fe4000782c0ff */
[----:B------:R-:W-:Y:S01]  /*44670*/  LOP3.LUT P0, RZ, R17, 0x4000000, RZ, 0xc0, !PT ;  /* 0x0400000011ff7812 */ /* 0x000fe2000780c0ff */
        /* <DEDUP_REMOVED lines=35> */
[----:B------:R-:W2:Y:S01]  /*448b0*/  LDL.LU.64 R186, [R1+0xc70] ;  /* 0x000c700001ba7983 */ /* 0x000ea20000300a00 */
[C---:B------:R-:W-:Y:S02]  /*448c0*/  LOP3.LUT P6, RZ, R17.reuse, 0x80, RZ, 0xc0, !PT ;  /* 0x0000008011ff7812 */ /* 0x040fe400078cc0ff */
[----:B------:R-:W-:Y:S01]  /*448d0*/  LOP3.LUT R48, R48, 0xfffffdff, RZ, 0xc0, !PT ;  /* 0xfffffdff30307812 */ /* 0x000fe200078ec0ff */
[----:B------:R-:W2:Y:S04]  /*448e0*/  LDL.LU.64 R188, [R1+0xc68] ;  /* 0x000c680001bc7983 */ /* 0x000ea80000300a00 */
[----:B------:R-:W2:Y:S01]  /*448f0*/  LDL.LU.64 R190, [R1+0xc50] ;  /* 0x000c500001be7983 */ /* 0x000ea20000300a00 */
[C---:B------:R-:W-:Y:S02]  /*44900*/  LOP3.LUT P2, RZ, R17.reuse, 0x8000, RZ, 0xc0, !PT ;  /* 0x0000800011ff7812 */ /* 0x040fe4000784c0ff */
[----:B------:R-:W-:Y:S01]  /*44910*/  LOP3.LUT P1, RZ, R17, 0x4000, RZ, 0xc0, !PT ;  /* 0x0000400011ff7812 */ /* 0x000fe2000782c0ff */
[----:B------:R-:W2:Y:S02]  /*44920*/  LDL.LU.64 R168, [R1+0x258] ;  /* 0x0002580001a87983 */ /* 0x000ea40000300a00 */
[----:B------:R-:W-:-:S02]  /*44930*/  @P6 LOP3.LUT R48, R48, 0x200, RZ, 0xfc, !PT ;  /* 0x0000020030306812 */ /* 0x000fc400078efcff */
[----:B------:R-:W-:Y:S01]  /*44940*/  LOP3.LUT P6, RZ, R17, 0x40, RZ, 0xc0, !PT ;  /* 0x0000004011ff7812 */ /* 0x000fe200078cc0ff */
[----:B------:R-:W2:Y:S01]  /*44950*/  LDL.LU.64 R196, [R1+0x228] ;  /* 0x0002280001c47983 */ /* 0x000ea20000300a00 */
[----:B------:R-:W-:-:S11]  /*44960*/  LOP3.LUT R48, R48, 0xfffffbff, RZ, 0xc0, !PT ;  /* 0xfffffbff30307812 */ /* 0x000fd600078ec0ff */
[----:B------:R-:W-:Y:S02]  /*44970*/  @P6 LOP3.LUT R48, R48, 0x400, RZ, 0xfc, !PT ;  /* 0x0000040030306812 */ /* 0x000fe400078efcff */
[C---:B------:R-:W-:Y:S02]  /*44980*/  LOP3.LUT P6, RZ, R17.reuse, 0x20, RZ, 0xc0, !PT ;  /* 0x0000002011ff7812 */ /* 0x040fe400078cc0ff */
[----:B------:R-:W-:Y:S02]  /*44990*/  LOP3.LUT R48, R48, 0xfffff7ff, RZ, 0xc0, !PT ;  /* 0xfffff7ff30307812 */ /* 0x000fe400078ec0ff */
[----:B------:R-:W-:Y:S02]  /*449a0*/  PRMT R4, R82, 0x7771, RZ ;  /* 0x0000777152047816 */ /* 0x000fe400000000ff */
[----:B------:R-:W-:-:S03]  /*449b0*/  LOP3.LUT P0, RZ, R17, 0x200, RZ, 0xc0, !PT ;  /* 0x0000020011ff7812 */ /* 0x000fc6000780c0ff */
[----:B---3--:R0:W-:Y:S04]  /*449c0*/  @P2 STG.E.U8 desc[UR56][R198.64], R4 ;  /* 0x00000004c6002986 */ /* 0x0081e8000c101138 */
[----:B------:R-:W-:Y:S02]  /*449d0*/  @P6 LOP3.LUT R48, R48, 0x800, RZ, 0xfc, !PT ;  /* 0x0000080030306812 */ /* 0x000fe400078efcff */
[----:B------:R-:W-:Y:S02]  /*449e0*/  LOP3.LUT P6, RZ, R17, 0x4, RZ, 0xc0, !PT ;  /* 0x0000000411ff7812 */ /* 0x000fe400078cc0ff */
[C---:B0-----:R-:W-:Y:S01]  /*449f0*/  PRMT R4, R82.reuse, 0x7772, RZ ;  /* 0x0000777252047816 */ /* 0x041fe200000000ff */
[----:B------:R-:W3:Y:S01]  /*44a00*/  LDL.LU.64 R198, [R1+0x200] ;  /* 0x0002000001c67983 */ /* 0x000ee20000300a00 */
[----:B------:R-:W-:-:S03]  /*44a10*/  PRMT R82, R82, 0x7773, RZ ;  /* 0x0000777352527816 */ /* 0x000fc600000000ff */
[----:B----4-:R0:W-:Y:S04]  /*44a20*/  @P1 STG.E.U8 desc[UR56][R200.64], R4 ;  /* 0x00000004c8001986 */ /* 0x0101e8000c101138 */
[----:B------:R1:W-:Y:S01]  /*44a30*/  @P0 STG.E.U8 desc[UR56][R170.64], R82 ;  /* 0x00000052aa000986 */ /* 0x0003e2000c101138 */
[----:B0-----:R-:W-:-:S03]  /*44a40*/  PRMT R4, R86, 0x7770, RZ ;  /* 0x0000777056047816 */ /* 0x001fc600000000ff */
[----:B------:R-:W4:Y:S04]  /*44a50*/  LDL.LU.64 R200, [R1+0x1f8] ;  /* 0x0001f80001c87983 */ /* 0x000f280000300a00 */
[----:B------:R0:W-:Y:S01]  /*44a60*/  @P6 STG.E.U8 desc[UR56][R218.64], R4 ;  /* 0x00000004da006986 */ /* 0x0001e2000c101138 */
[----:B------:R-:W-:-:S03]  /*44a70*/  LOP3.LUT P6, RZ, R48, 0x800, RZ, 0xc0, !PT ;  /* 0x0000080030ff7812 */ /* 0x000fc600078cc0ff */
[----:B-1----:R-:W4:Y:S01]  /*44a80*/  LDL.LU.64 R170, [R1+0x1f0] ;  /* 0x0001f00001aa7983 */ /* 0x002f220000300a00 */
[----:B0-----:R-:W-:-:S03]  /*44a90*/  PRMT R4, R86, 0x7771, RZ ;  /* 0x0000777156047816 */ /* 0x001fc600000000ff */
[----:B------:R-:W4:Y:S06]  /*44aa0*/  LDL.LU.64 R218, [R1+0x1e8] ;  /* 0x0001e80001da7983 */ /* 0x000f2c0000300a00 */
[----:B------:R0:W-:Y:S01]  /*44ab0*/  @P6 STG.E.U8 desc[UR56][R216.64], R4 ;  /* 0x00000004d8006986 */ /* 0x0001e2000c101138 */
[----:B------:R-:W-:-:S03]  /*44ac0*/  LOP3.LUT P6, RZ, R48, 0x400, RZ, 0xc0, !PT ;  /* 0x0000040030ff7812 */ /* 0x000fc600078cc0ff */
[----:B0-----:R-:W4:Y:S01]  /*44ad0*/  LDL.LU.64 R216, [R1+0x1e0] ;  /* 0x0001e00001d87983 */ /* 0x001f220000300a00 */
[----:B------:R-:W-:-:S09]  /*44ae0*/  PRMT R4, R86, 0x7772, RZ ;  /* 0x0000777256047816 */ /* 0x000fd200000000ff */
[----:B--2---:R0:W-:Y:S04]  /*44af0*/  @P6 STG.E.U8 desc[UR56][R220.64], R4 ;  /* 0x00000004dc006986 */ /* 0x0041e8000c101138 */
[----:B0-----:R-:W2:Y:S01]  /*44b00*/  LDL.LU.64 R220, [R1+0x1d8] ;  /* 0x0001d80001dc7983 */ /* 0x001ea20000300a00 */
[----:B------:R-:W-:Y:S02]  /*44b10*/  LOP3.LUT P6, RZ, R48, 0x200, RZ, 0xc0, !PT ;  /* 0x0000020030ff7812 */ /* 0x000fe400078cc0ff */
[----:B------:R-:W-:Y:S02]  /*44b20*/  PRMT R86, R86, 0x7773, RZ ;  /* 0x0000777356567816 */ /* 0x000fe400000000ff */
[----:B------:R-:W-:-:S09]  /*44b30*/  PRMT R4, R83, 0x7770, RZ ;  /* 0x0000777053047816 */ /* 0x000fd200000000ff */
[----:B------:R-:W-:Y:S01]  /*44b40*/  @P6 STG.E.U8 desc[UR56][R184.64], R86 ;  /* 0x00000056b8006986 */ /* 0x000fe2000c101138 */
[----:B------:R-:W-:-:S13]  /*44b50*/  LOP3.LUT P6, RZ, R48, 0x100, RZ, 0xc0, !PT ;  /* 0x0000010030ff7812 */ /* 0x000fda00078cc0ff */
        /* <DEDUP_REMOVED lines=8> */
[----:B------:R-:W-:Y:S02]  /*44be0*/  PRMT R83, R83, 0x7773, RZ ;  /* 0x0000777353537816 */ /* 0x000fe400000000ff */
[----:B------:R-:W-:-:S09]  /*44bf0*/  LOP3.LUT P5, RZ, R17, 0x20000, RZ, 0xc0, !PT ;  /* 0x0002000011ff7812 */ /* 0x000fd200078ac0ff */
[----:B------:R-:W-:Y:S01]  /*44c00*/  @P6 STG.E.U8 desc[UR56][R168.64], R83 ;  /* 0x00000053a8006986 */ /* 0x000fe2000c101138 */
[----:B------:R-:W-:Y:S02]  /*44c10*/  LOP3.LUT P6, RZ, R48, 0x10, RZ, 0xc0, !PT ;  /* 0x0000001030ff7812 */ /* 0x000fe400078cc0ff */
[----:B0-----:R-:W-:Y:S02]  /*44c20*/  PRMT R4, R87, 0x7770, RZ ;  /* 0x0000777057047816 */ /* 0x001fe400000000ff */
[C---:B------:R-:W-:Y:S02]  /*44c30*/  LOP3.LUT P4, RZ, R17.reuse, 0x40000, RZ, 0xc0, !PT ;  /* 0x0004000011ff7812 */ /* 0x040fe4000788c0ff */
[C---:B------:R-:W-:Y:S02]  /*44c40*/  LOP3.LUT P3, RZ, R17.reuse, 0x80000, RZ, 0xc0, !PT ;  /* 0x0008000011ff7812 */ /* 0x040fe4000786c0ff */
[----:B------:R-:W-:-:S05]  /*44c50*/  LOP3.LUT P2, RZ, R17, 0x100000, RZ, 0xc0, !PT ;  /* 0x0010000011ff7812 */ /* 0x000fca000784c0ff */
[----:B------:R0:W-:Y:S01]  /*44c60*/  @P6 STG.E.U8 desc[UR56][R196.64], R4 ;  /* 0x00000004c4006986 */ /* 0x0001e2000c101138 */
[----:B------:R-:W-:Y:S02]  /*44c70*/  LOP3.LUT P1, RZ, R17, 0x200000, RZ, 0xc0, !PT ;  /* 0x0020000011ff7812 */ /* 0x000fe4000782c0ff */
[----:B0-----:R-:W-:-:S05]  /*44c80*/  PRMT R4, R87, 0x7771, RZ ;  /* 0x0000777157047816 */ /* 0x001fca00000000ff */
[----:B---3--:R0:W-:Y:S01]  /*44c90*/  @P5 STG.E.U8 desc[UR56][R198.64], R4 ;  /* 0x00000004c6005986 */ /* 0x0081e2000c101138 */
[----:B------:R-:W-:Y:S02]  /*44ca0*/  LOP3.LUT P0, RZ, R17, 0x400000, RZ, 0xc0, !PT ;  /* 0x0040000011ff7812 */ /* 0x000fe4000780c0ff */
        /* <DEDUP_REMOVED lines=57> */
[----:B------:R-:W3:Y:S04]  /*45040*/  LDL.LU.64 R198, [R1+0xbf0] ;  /* 0x000bf00001c67983 */ /* 0x000ee80000300a00 */
[----:B----4-:R0:W-:Y:S02]  /*45050*/  @P1 STG.E.U8 desc[UR56][R200.64], R4 ;  /* 0x00000004c8001986 */ /* 0x0101e4000c101138 */
[----:B0-----:R-:W-:-:S02]  /*45060*/  PRMT R4, R92, 0x7772, RZ ;  /* 0x000077725c047816 */ /* 0x001fc400000000ff */
        /* <DEDUP_REMOVED lines=31> */
[----:B------:R-:W-:Y:S02]  /*45260*/  LOP3.LUT P4, RZ, R17, 0x10, RZ, 0xc0, !PT ;  /* 0x0000001011ff7812 */ /* 0x000fe4000788c0ff */
[----:B------:R-:W-:Y:S02]  /*45270*/  PRMT R93, R93, 0x7773, RZ ;  /* 0x000077735d5d7816 */ /* 0x000fe400000000ff */
[----:B------:R-:W-:Y:S02]  /*45280*/  LOP3.LUT P3, RZ, R17, 0x2, RZ, 0xc0, !PT ;  /* 0x0000000211ff7812 */ /* 0x000fe4000786c0ff */
[----:B0-----:R-:W-:-:S05]  /*45290*/  PRMT R4, R90, 0x7770, RZ ;  /* 0x000077705a047816 */ /* 0x001fca00000000ff */
[----:B------:R-:W-:Y:S04]  /*452a0*/  @P6 STG.E.U8 desc[UR56][R196.64], R93 ;  /* 0x0000005dc4006986 */ /* 0x000fe8000c101138 */
[----:B---3--:R0:W-:Y:S01]  /*452b0*/  @P5 STG.E.U8 desc[UR56][R198.64], R4 ;  /* 0x00000004c6005986 */ /* 0x0081e2000c101138 */
[----:B------:R-:W-:Y:S02]  /*452c0*/  LOP3.LUT P2, RZ, R17, 0x1, RZ, 0xc0, !PT ;  /* 0x0000000111ff7812 */ /* 0x000fe4000784c0ff */
[----:B------:R-:W-:Y:S02]  /*452d0*/  LOP3.LUT P1, RZ, R16, 0x80000000, RZ, 0xc0, !PT ;  /* 0x8000000010ff7812 */ /* 0x000fe4000782c0ff */
[----:B0-----:R-:W-:-:S05]  /*452e0*/  PRMT R4, R90, 0x7771, RZ ;  /* 0x000077715a047816 */ /* 0x001fca00000000ff */
[----:B----4-:R0:W-:Y:S01]  /*452f0*/  @P4 STG.E.U8 desc[UR56][R200.64], R4 ;  /* 0x00000004c8004986 */ /* 0x0101e2000c101138 */
[----:B------:R-:W-:Y:S02]  /*45300*/  LOP3.LUT P0, RZ, R16, 0x40000000, RZ, 0xc0, !PT ;  /* 0x4000000010ff7812 */ /* 0x000fe4000780c0ff */
        /* <DEDUP_REMOVED lines=142> */
[C---:B------:R-:W-:Y:S02]  /*45bf0*/  LOP3.LUT P6, RZ, R16.reuse, 0x10, RZ, 0xc0, !PT ;  /* 0x0000001010ff7812 */ /* 0x040fe400078cc0ff */
        /* <DEDUP_REMOVED lines=92> */
[----:B------:R-:W-:Y:S02]  /*461c0*/  LOP3.LUT P6, RZ, R15, 0x10000, RZ, 0xc0, !PT ;  /* 0x000100000fff7812 */ /* 0x000fe400078cc0ff */
        /* <DEDUP_REMOVED lines=11> */
[----:B------:R-:W-:Y:S02]  /*46280*/  LOP3.LUT P6, RZ, R15, 0x40000, RZ, 0xc0, !PT ;  /* 0x000400000fff7812 */ /* 0x000fe400078cc0ff */
        /* <DEDUP_REMOVED lines=145> */
[----:B------:R-:W-:Y:S04]  /*46ba0*/  @P6 STG.E.U8 desc[UR56][R196.64], R107 ;  /* 0x0000006bc4006986 */ /* 0x000fe8000c101138 */
[----:B---3--:R0:W-:Y:S01]  /*46bb0*/  @P5 STG.E.U8 desc[UR56][R198.64], R4 ;  /* 0x00000004c6005986 */ /* 0x0081e2000c101138 */
[C---:B------:R-:W-:Y:S02]  /*46bc0*/  LOP3.LUT P2, RZ, R14.reuse, 0x100000, RZ, 0xc0, !PT ;  /* 0x001000000eff7812 */ /* 0x040fe4000784c0ff */
        /* <DEDUP_REMOVED lines=43> */
[----:B------:R-:W-:Y:S01]  /*46e80*/  LOP3.LUT P1, RZ, R14, 0x8000, RZ, 0xc0, !PT ;  /* 0x000080000eff7812 */ /* 0x000fe2000782c0ff */
        /* <DEDUP_REMOVED lines=58> */
[----:B------:R-:W-:Y:S02]  /*47230*/  LOP3.LUT P1, RZ, R14, 0x1, RZ, 0xc0, !PT ;  /* 0x000000010eff7812 */ /* 0x000fe4000782c0ff */
        /* <DEDUP_REMOVED lines=64> */
[C---:B------:R-:W-:Y:S02]  /*47640*/  LOP3.LUT P6, RZ, R16.reuse, 0x80000, RZ, 0xc0, !PT ;  /* 0x0008000010ff7812 */ /* 0x040fe400078cc0ff */
        /* <DEDUP_REMOVED lines=25> */
[----:B------:R-:W-:Y:S02]  /*477e0*/  LOP3.LUT P4, RZ, R0, 0x8000, RZ, 0xc0, !PT ;  /* 0x0000800000ff7812 */ /* 0x000fe4000788c0ff */
[----:B------:R-:W-:Y:S02]  /*477f0*/  LOP3.LUT P3, RZ, R13, 0x10000, RZ, 0xc0, !PT ;  /* 0x000100000dff7812 */ /* 0x000fe4000786c0ff */
[----:B0-----:R-:W-:-:S07]  /*47800*/  PRMT R4, R120, 0x7771, RZ ;  /* 0x0000777178047816 */ /* 0x001fce00000000ff */
[----:B------:R0:W-:Y:S01]  /*47810*/  @P6 STG.E.U8 desc[UR56][R196.64], R4 ;  /* 0x00000004c4006986 */ /* 0x0001e2000c101138 */
[----:B------:R-:W-:Y:S02]  /*47820*/  LOP3.LUT P2, RZ, R13, 0x8000, RZ, 0xc0, !PT ;  /* 0x000080000dff7812 */ /* 0x000fe4000784c0ff */
[C---:B0-----:R-:W-:Y:S02]  /*47830*/  PRMT R4, R120.reuse, 0x7772, RZ ;  /* 0x0000777278047816 */ /* 0x041fe400000000ff */
[----:B------:R-:W-:-:S03]  /*47840*/  PRMT R120, R120, 0x7773, RZ ;  /* 0x0000777378787816 */ /* 0x000fc600000000ff */
[----:B---3--:R0:W-:Y:S01]  /*47850*/  @P5 STG.E.U8 desc[UR56][R198.64], R4 ;  /* 0x00000004c6005986 */ /* 0x0081e2000c101138 */
[----:B------:R-:W-:Y:S02]  /*47860*/  LOP3.LUT P1, RZ, R13, 0x4000, RZ, 0xc0, !PT ;  /* 0x000040000dff7812 */ /* 0x000fe4000782c0ff */
        /* <DEDUP_REMOVED lines=93> */
[----:B------:R-:W-:Y:S02]  /*47e40*/  LOP3.LUT P3, RZ, R0, 0x400, RZ, 0xc0, !PT ;  /* 0x0000040000ff7812 */ /* 0x000fe4000786c0ff */
        /* <DEDUP_REMOVED lines=146> */
[----:B------:R-:W-:Y:S02]  /*48770*/  LOP3.LUT P2, RZ, R0, 0x10, RZ, 0xc0, !PT ;  /* 0x0000001000ff7812 */ /* 0x000fe4000784c0ff */
        /* <DEDUP_REMOVED lines=155> */
[C---:B0-----:R-:W-:Y:S01]  /*49130*/  PRMT R4, R141.reuse, 0x7772, RZ ;  /* 0x000077728d047816 */ /* 0x041fe200000000ff */
[----:B------:R-:W2:Y:S01]  /*49140*/  LDL.LU.64 R196, [R1+0x990] ;  /* 0x0009900001c47983 */ /* 0x000ea20000300a00 */
[----:B------:R-:W-:-:S03]  /*49150*/  PRMT R141, R141, 0x7773, RZ ;  /* 0x000077738d8d7816 */ /* 0x000fc600000000ff */
[----:B---3--:R0:W-:Y:S01]  /*49160*/  @P5 STG.E.U8 desc[UR56][R198.64], R4 ;  /* 0x00000004c6005986 */ /* 0x0081e2000c101138 */
[----:B------:R-:W-:Y:S02]  /*49170*/  LOP3.LUT P1, RZ, R10, 0x200000, RZ, 0xc0, !PT ;  /* 0x002000000aff7812 */ /* 0x000fe4000782c0ff */
[----:B------:R-:W-:Y:S01]  /*49180*/  LOP3.LUT P0, RZ, R5, 0x8000000, RZ, 0xc0, !PT ;  /* 0x0800000005ff7812 */ /* 0x000fe2000780c0ff */
[----:B----4-:R-:W-:Y:S01]  /*49190*/  @P4 STG.E.U8 desc[UR56][R200.64], R141 ;  /* 0x0000008dc8004986 */ /* 0x010fe2000c101138 */
[----:B0-----:R-:W-:-:S03]  /*491a0*/  PRMT R4, R138, 0x7770, RZ ;  /* 0x000077708a047816 */ /* 0x001fc600000000ff */
[----:B------:R-:W3:Y:S04]  /*491b0*/  LDL.LU.64 R198, [R1+0x988] ;  /* 0x0009880001c67983 */ /* 0x000ee80000300a00 */
        /* <DEDUP_REMOVED lines=8> */
[----:B------:R-:W4:Y:S04]  /*49240*/  LDL.LU.64 R200, [R1+0x9b0] ;  /* 0x0009b00001c87983 */ /* 0x000f280000300a00 */
[----:B------:R-:W4:Y:S04]  /*49250*/  LDL.LU.64 R218, [R1+0x9d8] ;  /* 0x0009d80001da7983 */ /* 0x000f280000300a00 */
[----:B------:R-:W4:Y:S04]  /*49260*/  LDL.LU.64 R170, [R1+0x9d0] ;  /* 0x0009d00001aa7983 */ /* 0x000f280000300a00 */
[----:B------:R-:W4:Y:S01]  /*49270*/  LDL.LU.64 R216, [R1+0xa00] ;  /* 0x000a000001d87983 */ /* 0x000f220000300a00 */
[----:B------:R-:W-:-:S03]  /*49280*/  LOP3.LUT P5, RZ, R10, 0x100000, RZ, 0xc0, !PT ;  /* 0x001000000aff7812 */ /* 0x000fc600078ac0ff */
[----:B------:R-:W4:Y:S04]  /*49290*/  LDL.LU.64 R186, [R1+0x9f8] ;  /* 0x0009f80001ba7983 */ /* 0x000f280000300a00 */
[----:B------:R-:W4:Y:S01]  /*492a0*/  LDL.LU.64 R188, [R1+0xa18] ;  /* 0x000a180001bc7983 */ /* 0x000f220000300a00 */
[----:B------:R-:W-:Y:S02]  /*492b0*/  LOP3.LUT P4, RZ, R10, 0x80000, RZ, 0xc0, !PT ;  /* 0x000800000aff7812 */ /* 0x000fe4000788c0ff */
[----:B------:R-:W-:Y:S01]  /*492c0*/  PRMT R4, R142, 0x7770, RZ ;  /* 0x000077708e047816 */ /* 0x000fe200000000ff */
[----:B------:R-:W4:Y:S01]  /*492d0*/  LDL.LU.64 R190, [R1+0xa10] ;  /* 0x000a100001be7983 */ /* 0x000f220000300a00 */
[----:B------:R-:W-:-:S03]  /*492e0*/  LOP3.LUT P3, RZ, R10, 0x40000, RZ, 0xc0, !PT ;  /* 0x000400000aff7812 */ /* 0x000fc6000786c0ff */
[----:B------:R0:W-:Y:S02]  /*492f0*/  @P5 STG.E.U8 desc[UR56][R196.64], R4 ;  /* 0x00000004c4005986 */ /* 0x0001e4000c101138 */
[----:B0-----:R-:W-:-:S05]  /*49300*/  PRMT R4, R142, 0x7771, RZ ;  /* 0x000077718e047816 */ /* 0x001fca00000000ff */
[----:B---3--:R0:W-:Y:S02]  /*49310*/  @P4 STG.E.U8 desc[UR56][R198.64], R4 ;  /* 0x00000004c6004986 */ /* 0x0081e4000c101138 */
[----:B0-----:R-:W-:Y:S02]  /*49320*/  PRMT R4, R142, 0x7772, RZ ;  /* 0x000077728e047816 */ /* 0x001fe400000000ff */
[----:B------:R-:W-:Y:S02]  /*49330*/  LOP3.LUT P0, RZ, R5, 0x2000000, RZ, 0xc0, !PT ;  /* 0x0200000005ff7812 */ /* 0x000fe4000780c0ff */
[----:B------:R-:W-:-:S11]  /*49340*/  LOP3.LUT R13, R13, 0xfffffdff, RZ, 0xc0, !PT ;  /* 0xfffffdff0d0d7812 */ /* 0x000fd600078ec0ff */
[----:B------:R-:W-:Y:S02]  /*49350*/  @P0 LOP3.LUT R13, R13, 0x200, RZ, 0xfc, !PT ;  /* 0x000002000d0d0812 */ /* 0x000fe400078efcff */
[C---:B------:R-:W-:Y:S01]  /*49360*/  LOP3.LUT P0, RZ, R10.reuse, 0x8000, RZ, 0xc0, !PT ;  /* 0x000080000aff7812 */ /* 0x040fe2000780c0ff */
[----:B--2---:R0:W-:Y:S04]  /*49370*/  @P3 STG.E.U8 desc[UR56][R220.64], R4 ;  /* 0x00000004dc003986 */ /* 0x0041e8000c101138 */
[----:B0-----:R-:W2:Y:S01]  /*49380*/  LDL.LU.64 R220, [R1+0xa40] ;  /* 0x000a400001dc7983 */ /* 0x001ea20000300a00 */
[----:B------:R-:W-:Y:S02]  /*49390*/  LOP3.LUT R13, R13, 0xfffffbff, RZ, 0xc0, !PT ;  /* 0xfffffbff0d0d7812 */ /* 0x000fe400078ec0ff */
[----:B------:R-:W-:Y:S01]  /*493a0*/  LOP3.LUT P1, RZ, R10, 0x800, RZ, 0xc0, !PT ;  /* 0x000008000aff7812 */ /* 0x000fe2000782c0ff */
[----:B------:R-:W3:Y:S04]  /*493b0*/  LDL.LU.64 R168, [R1+0xa38] ;  /* 0x000a380001a87983 */ /* 0x000ee80000300a00 */
[----:B------:R-:W-:-:S02]  /*493c0*/  @P0 LOP3.LUT R13, R13, 0x400, RZ, 0xfc, !PT ;  /* 0x000004000d0d0812 */ /* 0x000fc400078efcff */
[----:B------:R-:W-:Y:S01]  /*493d0*/  LOP3.LUT P0, RZ, R10, 0x10000, RZ, 0xc0, !PT ;  /* 0x000100000aff7812 */ /* 0x000fe2000780c0ff */
[----:B------:R-:W3:Y:S01]  /*493e0*/  LDL.LU.64 R196, [R1+0xa60] ;  /* 0x000a600001c47983 */ /* 0x000ee20000300a00 */
[----:B------:R-:W-:Y:S02]  /*493f0*/  LOP3.LUT R13, R13, 0xfffff7ff, RZ, 0xc0, !PT ;  /* 0xfffff7ff0d0d7812 */ /* 0x000fe400078ec0ff */
[----:B------:R-:W-:Y:S01]  /*49400*/  LOP3.LUT P2, RZ, R5, 0x4000000, RZ, 0xc0, !PT ;  /* 0x0400000005ff7812 */ /* 0x000fe2000784c0ff */
[----:B------:R-:W3:Y:S08]  /*49410*/  LDL.LU.64 R198, [R1+0xa58] ;  /* 0x000a580001c67983 */ /* 0x000ef00000300a00 */
[----:B------:R-:W-:-:S04]  /*49420*/  @P0 LOP3.LUT R13, R13, 0x800, RZ, 0xfc, !PT ;  /* 0x000008000d0d0812 */ /* 0x000fc800078efcff */
[----:B------:R-:W-:-:S04]  /*49430*/  LOP3.LUT R13, R13, 0xffffffdf, RZ, 0xc0, !PT ;  /* 0xffffffdf0d0d7812 */ /* 0x000fc800078ec0ff */
        /* <DEDUP_REMOVED lines=8> */
[----:B------:R-:W-:Y:S02]  /*494c0*/  LOP3.LUT P1, RZ, R10, 0x2000, RZ, 0xc0, !PT ;  /* 0x000020000aff7812 */ /* 0x000fe4000782c0ff */
[----:B------:R-:W-:Y:S02]  /*494d0*/  LOP3.LUT R13, R13, 0xfffffeff, RZ, 0xc0, !PT ;  /* 0xfffffeff0d0d7812 */ /* 0x000fe400078ec0ff */
[----:B------:R-:W-:Y:S02]  /*494e0*/  PRMT R142, R142, 0x7773, RZ ;  /* 0x000077738e8e7816 */ /* 0x000fe400000000ff */
[----:B------:R-:W-:-:S03]  /*494f0*/  PRMT R4, R139, 0x7770, RZ ;  /* 0x000077708b047816 */ /* 0x000fc600000000ff */
[----:B----4-:R-:W-:Y:S04]  /*49500*/  @P2 STG.E.U8 desc[UR56][R200.64], R142 ;  /* 0x0000008ec8002986 */ /* 0x010fe8000c101138 */
[----:B------:R-:W-:Y:S01]  /*49510*/  @P1 LOP3.LUT R13, R13, 0x100, RZ, 0xfc, !PT ;  /* 0x000001000d0d1812 */ /* 0x000fe200078efcff */
[----:B------:R0:W-:Y:S03]  /*49520*/  @P0 STG.E.U8 desc[UR56][R218.64], R4 ;  /* 0x00000004da000986 */ /* 0x0001e6000c101138 */
[----:B------:R-:W-:Y:S02]  /*49530*/  LOP3.LUT P0, RZ, R13, 0x800, RZ, 0xc0, !PT ;  /* 0x000008000dff7812 */ /* 0x000fe4000780c0ff */
[----:B0-----:R-:W-:Y:S01]  /*49540*/  PRMT R4, R139, 0x7771, RZ ;  /* 0x000077718b047816 */ /* 0x001fe200000000ff */
[----:B------:R-:W4:Y:S10]  /*49550*/  LDL.LU.64 R218, [R1+0xa88] ;  /* 0x000a880001da7983 */ /* 0x000f340000300a00 */
[----:B------:R0:W-:Y:S01]  /*49560*/  @P0 STG.E.U8 desc[UR56][R170.64], R4 ;  /* 0x00000004aa000986 */ /* 0x0001e2000c101138 */
[----:B------:R-:W-:-:S02]  /*49570*/  LOP3.LUT P0, RZ, R13, 0x400, RZ, 0xc0, !PT ;  /* 0x000004000dff7812 */ /* 0x000fc4000780c0ff */
[----:B------:R-:W-:Y:S01]  /*49580*/  LOP3.LUT P1, RZ, R10, 0x4000, RZ, 0xc0, !PT ;  /* 0x000040000aff7812 */ /* 0x000fe2000782c0ff */
[----:B------:R-:W4:Y:S01]  /*49590*/  LDL.LU.64 R200, [R1+0xa80] ;  /* 0x000a800001c87983 */ /* 0x000f220000300a00 */
[----:B0-----:R-:W-:-:S03]  /*495a0*/  PRMT R4, R139, 0x7772, RZ ;  /* 0x000077728b047816 */ /* 0x001fc600000000ff */
[----:B------:R-:W4:Y:S06]  /*495b0*/  LDL.LU.64 R170, [R1+0xaa0] ;  /* 0x000aa00001aa7983 */ /* 0x000f2c0000300a00 */
[----:B------:R0:W-:Y:S01]  /*495c0*/  @P0 STG.E.U8 desc[UR56][R216.64], R4 ;  /* 0x00000004d8000986 */ /* 0x0001e2000c101138 */
[----:B------:R-:W-:Y:S02]  /*495d0*/  LOP3.LUT P0, RZ, R13, 0x200, RZ, 0xc0, !PT ;  /* 0x000002000dff7812 */ /* 0x000fe4000780c0ff */
[----:B------:R-:W-:Y:S02]  /*495e0*/  PRMT R139, R139, 0x7773, RZ ;  /* 0x000077738b8b7816 */ /* 0x000fe400000000ff */
[----:B0-----:R-:W-:Y:S01]  /*495f0*/  PRMT R4, R143, 0x7770, RZ ;  /* 0x000077708f047816 */ /* 0x001fe200000000ff */
[----:B------:R-:W4:Y:S08]  /*49600*/  LDL.LU.64 R216, [R1+0xa98] ;  /* 0x000a980001d87983 */ /* 0x000f300000300a00 */
[----:B------:R-:W-:Y:S04]  /*49610*/  @P0 STG.E.U8 desc[UR56][R186.64], R139 ;  /* 0x0000008bba000986 */ /* 0x000fe8000c101138 */
[----:B------:R0:W-:Y:S01]  /*49620*/  @P1 STG.E.U8 desc[UR56][R188.64], R4 ;  /* 0x00000004bc001986 */ /* 0x0001e2000c101138 */
[----:B------:R-:W-:-:S02]  /*49630*/  LOP3.LUT P1, RZ, R13, 0x100, RZ, 0xc0, !PT ;  /* 0x000001000dff7812 */ /* 0x000fc4000782c0ff */
[----:B0-----:R-:W-:-:S11]  /*49640*/  PRMT R4, R143, 0x7771, RZ ;  /* 0x000077718f047816 */ /* 0x001fd600000000ff */
[----:B------:R0:W-:Y:S01]  /*49650*/  @P1 STG.E.U8 desc[UR56][R190.64], R4 ;  /* 0x00000004be001986 */ /* 0x0001e2000c101138 */
[----:B------:R-:W-:Y:S02]  /*49660*/  LOP3.LUT P1, RZ, R13, 0x80, RZ, 0xc0, !PT ;  /* 0x000000800dff7812 */ /* 0x000fe4000782c0ff */
[----:B0-----:R-:W-:-:S11]  /*49670*/  PRMT R4, R143, 0x7772, RZ ;  /* 0x000077728f047816 */ /* 0x001fd600000000ff */
[----:B--2---:R0:W-:Y:S04]  /*49680*/  @P1 STG.E.U8 desc[UR56][R220.64], R4 ;  /* 0x00000004dc001986 */ /* 0x0041e8000c101138 */
[----:B0-----:R-:W2:Y:S01]  /*49690*/  LDL.LU.64 R220, [R1+0xac8] ;  /* 0x000ac80001dc7983 */ /* 0x001ea20000300a00 */
[----:B------:R-:W-:Y:S02]  /*496a0*/  LOP3.LUT P1, RZ, R13, 0x40, RZ, 0xc0, !PT ;  /* 0x000000400dff7812 */ /* 0x000fe4000782c0ff */
[----:B------:R-:W-:Y:S02]  /*496b0*/  PRMT R143, R143, 0x7773, RZ ;  /* 0x000077738f8f7816 */ /* 0x000fe400000000ff */
[----:B------:R-:W-:-:S09]  /*496c0*/  LOP3.LUT P6, RZ, R10, 0x400, RZ, 0xc0, !PT ;  /* 0x000004000aff7812 */ /* 0x000fd200078cc0ff */
[----:B---3--:R-:W-:Y:S01]  /*496d0*/  @P1 STG.E.U8 desc[UR56][R168.64], R143 ;  /* 0x0000008fa8001986 */ /* 0x008fe2000c101138 */
[----:B------:R-:W-:Y:S02]  /*496e0*/  LOP3.LUT P1, RZ, R13, 0x20, RZ, 0xc0, !PT ;  /* 0x000000200dff7812 */ /* 0x000fe4000782c0ff */
[----:B------:R-:W-:Y:S02]  /*496f0*/  PRMT R4, R144, 0x7770, RZ ;  /* 0x0000777090047816 */ /* 0x000fe400000000ff */
        /* <DEDUP_REMOVED lines=9> */
[----:B----4-:R0:W-:Y:S04]  /*49790*/  @P5 STG.E.U8 desc[UR56][R218.64], R4 ;  /* 0x00000004da005986 */ /* 0x0101e8000c101138 */
[----:B0-----:R-:W3:Y:S01]  /*497a0*/  LDL.LU.64 R218, [R1+0xac0] ;  /* 0x000ac00001da7983 */ /* 0x001ee20000300a00 */
[----:B------:R-:W-:-:S03]  /*497b0*/  PRMT R4, R148, 0x7770, RZ ;  /* 0x0000777094047816 */ /* 0x000fc600000000ff */
[----:B------:R-:W-:Y:S04]  /*497c0*/  @P4 STG.E.U8 desc[UR56][R200.64], R144 ;  /* 0x00000090c8004986 */ /* 0x000fe8000c101138 */
[----:B------:R0:W-:Y:S02]  /*497d0*/  @P3 STG.E.U8 desc[UR56][R170.64], R4 ;  /* 0x00000004aa003986 */ /* 0x0001e4000c101138 */
[----:B0-----:R-:W-:-:S05]  /*497e0*/  PRMT R4, R148, 0x7771, RZ ;  /* 0x0000777194047816 */ /* 0x001fca00000000ff */
[----:B------:R0:W-:Y:S04]  /*497f0*/  @P2 STG.E.U8 desc[UR56][R216.64], R4 ;  /* 0x00000004d8002986 */ /* 0x0001e8000c101138 */
[----:B0-----:R-:W4:Y:S01]  /*49800*/  LDL.LU.64 R216, [R1+0xae0] ;  /* 0x000ae00001d87983 */ /* 0x001f220000300a00 */
[----:B------:R-:W-:-:S03]  /*49810*/  LOP3.LUT P0, RZ, R10, 0x40, RZ, 0xc0, !PT ;  /* 0x000000400aff7812 */ /* 0x000fc6000780c0ff */
[----:B------:R-:W4:Y:S01]  /*49820*/  LDL.LU.64 R196, [R1+0xad8] ;  /* 0x000ad80001c47983 */ /* 0x000f220000300a00 */
[----:B------:R-:W-:-:S09]  /*49830*/  PRMT R4, R148, 0x7772, RZ ;  /* 0x0000777294047816 */ /* 0x000fd200000000ff */
[----:B--2---:R0:W-:Y:S04]  /*49840*/  @P0 STG.E.U8 desc[UR56][R220.64], R4 ;  /* 0x00000004dc000986 */ /* 0x0041e8000c101138 */
[----:B0-----:R-:W2:Y:S04]  /*49850*/  LDL.LU.64 R220, [R1+0xb08] ;  /* 0x000b080001dc7983 */ /* 0x001ea80000300a00 */
[----:B------:R-:W2:Y:S04]  /*49860*/  LDL.LU.64 R200, [R1+0xb00] ;  /* 0x000b000001c87983 */ /* 0x000ea80000300a00 */
[----:B------:R-:W2:Y:S04]  /*49870*/  LDL.LU.64 R198, [R1+0xb20] ;  /* 0x000b200001c67983 */ /* 0x000ea80000300a00 */
[----:B------:R-:W2:Y:S01]  /*49880*/  LDL.LU.64 R170, [R1+0xb18] ;  /* 0x000b180001aa7983 */ /* 0x000ea20000300a00 */
[----:B------:R-:W-:-:S03]  /*49890*/  LOP3.LUT P1, RZ, R5, 0x400000, RZ, 0xc0, !PT ;  /* 0x0040000005ff7812 */ /* 0x000fc6000782c0ff */
[----:B------:R-:W2:Y:S01]  /*498a0*/  LDL.LU.64 R190, [R1+0xb48] ;  /* 0x000b480001be7983 */ /* 0x000ea20000300a00 */
[----:B------:R-:W-:Y:S02]  /*498b0*/  PRMT R148, R148, 0x7773, RZ ;  /* 0x0000777394947816 */ /* 0x000fe400000000ff */
[C---:B------:R-:W-:Y:S02]  /*498c0*/  LOP3.LUT P6, RZ, R10.reuse, 0x4, RZ, 0xc0, !PT ;  /* 0x000000040aff7812 */ /* 0x040fe400078cc0ff */
[C---:B------:R-:W-:Y:S02]  /*498d0*/  LOP3.LUT P5, RZ, R10.reuse, 0x20, RZ, 0xc0, !PT ;  /* 0x000000200aff7812 */ /* 0x040fe400078ac0ff */
[----:B------:R-:W-:Y:S02]  /*498e0*/  LOP3.LUT R13, R13, 0xfffffff7, RZ, 0xc0, !PT ;  /* 0xfffffff70d0d7812 */ /* 0x000fe400078ec0ff */
[----:B------:R-:W-:Y:S02]  /*498f0*/  PRMT R4, R145, 0x7770, RZ ;  /* 0x0000777091047816 */ /* 0x000fe400000000ff */
[----:B------:R-:W-:-:S05]  /*49900*/  LOP3.LUT P2, RZ, R10, 0x10, RZ, 0xc0, !PT ;  /* 0x000000100aff7812 */ /* 0x000fca000784c0ff */
[----:B------:R-:W-:Y:S02]  /*49910*/  @P6 LOP3.LUT R13, R13, 0x8, RZ, 0xfc, !PT ;  /* 0x000000080d0d6812 */ /* 0x000fe400078efcff */
[----:B------:R-:W-:Y:S02]  /*49920*/  LOP3.LUT P6, RZ, R5, 0x200000, RZ, 0xc0, !PT ;  /* 0x0020000005ff7812 */ /* 0x000fe400078cc0ff */
[----:B------:R-:W-:-:S11]  /*49930*/  LOP3.LUT R13, R13, 0xffffffef, RZ, 0xc0, !PT ;  /* 0xffffffef0d0d7812 */ /* 0x000fd600078ec0ff */
[----:B------:R-:W-:Y:S01]  /*49940*/  @P6 LOP3.LUT R13, R13, 0x10, RZ, 0xfc, !PT ;  /* 0x000000100d0d6812 */ /* 0x000fe200078efcff */
[----:B---3--:R0:W-:Y:S04]  /*49950*/  @P1 STG.E.U8 desc[UR56][R218.64], R148 ;  /* 0x00000094da001986 */ /* 0x0081e8000c101138 */
[----:B0-----:R-:W3:Y:S01]  /*49960*/  LDL.LU.64 R218, [R1+0xb40] ;  /* 0x000b400001da7983 */ /* 0x001ee20000300a00 */
[----:B------:R-:W-:-:S03]  /*49970*/  LOP3.LUT P6, RZ, R10, 0x8, RZ, 0xc0, !PT ;  /* 0x000000080aff7812 */ /* 0x000fc600078cc0ff */
[----:B----4-:R0:W-:Y:S04]  /*49980*/  @P5 STG.E.U8 desc[UR56][R216.64], R4 ;  /* 0x00000004d8005986 */ /* 0x0101e8000c101138 */
[----:B0-----:R-:W4:Y:S01]  /*49990*/  LDL.LU.64 R216, [R1+0xb60] ;  /* 0x000b600001d87983 */ /* 0x001f220000300a00 */
[----:B------:R-:W-:-:S03]  /*499a0*/  PRMT R4, R145, 0x7771, RZ ;  /* 0x0000777191047816 */ /* 0x000fc600000000ff */
[----:B------:R-:W4:Y:S04]  /*499b0*/  LDL.LU.64 R168, [R1+0xb58] ;  /* 0x000b580001a87983 */ /* 0x000f280000300a00 */
[----:B------:R0:W-:Y:S04]  /*499c0*/  @P2 STG.E.U8 desc[UR56][R196.64], R4 ;  /* 0x00000004c4002986 */ /* 0x0001e8000c101138 */
[----:B0-----:R-:W4:Y:S01]  /*499d0*/  LDL.LU.64 R196, [R1+0xb80] ;  /* 0x000b800001c47983 */ /* 0x001f220000300a00 */
[----:B------:R-:W-:-:S05]  /*499e0*/  PRMT R4, R145, 0x7772, RZ ;  /* 0x0000777291047816 */ /* 0x000fca00000000ff */
[----:B--2---:R0:W-:Y:S04]  /*499f0*/  @P6 STG.E.U8 desc[UR56][R220.64], R4 ;  /* 0x00000004dc006986 */ /* 0x0041e8000c101138 */
[----:B0-----:R-:W2:Y:S01]  /*49a00*/  LDL.LU.64 R220, [R1+0xa50] ;  /* 0x000a500001dc7983 */ /* 0x001ea20000300a00 */
[C---:B------:R-:W-:Y:S02]  /*49a10*/  LOP3.LUT P3, RZ, R11.reuse, 0x80000000, RZ, 0xc0, !PT ;  /* 0x800000000bff7812 */ /* 0x040fe4000786c0ff */
[----:B------:R-:W-:Y:S02]  /*49a20*/  LOP3.LUT P4, RZ, R11, 0x10000000, RZ, 0xc0, !PT ;  /* 0x100000000bff7812 */ /* 0x000fe4000788c0ff */
[----:B------:R-:W-:Y:S02]  /*49a30*/  LOP3.LUT R13, R13, 0xfffffffd, RZ, 0xc0, !PT ;  /* 0xfffffffd0d0d7812 */ /* 0x000fe400078ec0ff */
[----:B------:R-:W-:-:S07]  /*49a40*/  LOP3.LUT R7, R7, 0x7fffffff, RZ, 0xc0, !PT ;  /* 0x7fffffff07077812 */ /* 0x000fce00078ec0ff */
[----:B------:R-:W-:Y:S02]  /*49a50*/  @P3 LOP3.LUT R13, R13, 0x2, RZ, 0xfc, !PT ;  /* 0x000000020d0d3812 */ /* 0x000fe400078efcff */
[----:B------:R-:W-:Y:S02]  /*49a60*/  LOP3.LUT P3, RZ, R5, 0x100000, RZ, 0xc0, !PT ;  /* 0x0010000005ff7812 */ /* 0x000fe4000786c0ff */
[----:B------:R-:W-:Y:S02]  /*49a70*/  @P4 LOP3.LUT R7, R7, 0x80000000, RZ, 0xfc, !PT ;  /* 0x8000000007074812 */ /* 0x000fe400078efcff */
[----:B------:R-:W-:Y:S02]  /*49a80*/  LOP3.LUT P4, RZ, R5, 0x80000, RZ, 0xc0, !PT ;  /* 0x0008000005ff7812 */ /* 0x000fe4000788c0ff */
[----:B------:R-:W-:-:S07]  /*49a90*/  LOP3.LUT R13, R13, 0xfffffffb, RZ, 0xc0, !PT ;  /* 0xfffffffb0d0d7812 */ /* 0x000fce00078ec0ff */
[----:B------:R-:W-:-:S04]  /*49aa0*/  @P3 LOP3.LUT R13, R13, 0x4, RZ, 0xfc, !PT ;  /* 0x000000040d0d3812 */ /* 0x000fc800078efcff */
[----:B------:R-:W-:-:S04]  /*49ab0*/  LOP3.LUT R13, R13, 0xfffffffe, RZ, 0xc0, !PT ;  /* 0xfffffffe0d0d7812 */ /* 0x000fc800078ec0ff */
[----:B------:R-:W-:-:S04]  /*49ac0*/  @P4 LOP3.LUT R13, R13, 0x1, RZ, 0xfc, !PT ;  /* 0x000000010d0d4812 */ /* 0x000fc800078efcff */
[----:B------:R-:W-:Y:S02]  /*49ad0*/  LOP3.LUT P6, RZ, R13, 0x10, RZ, 0xc0, !PT ;  /* 0x000000100dff7812 */ /* 0x000fe400078cc0ff */
[----:B------:R-:W-:Y:S02]  /*49ae0*/  PRMT R145, R145, 0x7773, RZ ;  /* 0x0000777391917816 */ /* 0x000fe400000000ff */
[----:B------:R-:W-:-:S09]  /*49af0*/  LOP3.LUT P0, RZ, R10, 0x2, RZ, 0xc0, !PT ;  /* 0x000000020aff7812 */ /* 0x000fd2000780c0ff */
[----:B------:R0:W-:Y:S01]  /*49b00*/  @P6 STG.E.U8 desc[UR56][R200.64], R145 ;  /* 0x00000091c8006986 */ /* 0x0001e2000c101138 */
[----:B------:R-:W-:Y:S02]  /*49b10*/  LOP3.LUT P6, RZ, R13, 0x8, RZ, 0xc0, !PT ;  /* 0x000000080dff7812 */ /* 0x000fe400078cc0ff */
[C---:B------:R-:W-:Y:S02]  /*49b20*/  PRMT R4, R149.reuse, 0x7770, RZ ;  /* 0x0000777095047816 */ /* 0x040fe400000000ff */
[----:B------:R-:W-:Y:S01]  /*49b30*/  LOP3.LUT P3, RZ, R10, 0x1, RZ, 0xc0, !PT ;  /* 0x000000010aff7812 */ /* 0x000fe2000786c0ff */
[----:B0-----:R-:W2:Y:S08]  /*49b40*/  LDL.LU.64 R200, [R1+0x9c8] ;  /* 0x0009c80001c87983 */ /* 0x001eb00000300a00 */
[----:B------:R0:W-:Y:S02]  /*49b50*/  @P6 STG.E.U8 desc[UR56][R198.64], R4 ;  /* 0x00000004c6006986 */ /* 0x0001e4000c101138 */
[----:B0-----:R-:W-:-:S02]  /*49b60*/  PRMT R4, R149, 0x7771, RZ ;  /* 0x0000777195047816 */ /* 0x001fc400000000ff */
[----:B------:R-:W2:Y:S04]  /*49b70*/  LDL.LU.64 R198, [R1+0x8a8] ;  /* 0x0008a80001c67983 */ /* 0x000ea80000300a00 */
[----:B------:R0:W-:Y:S02]  /*49b80*/  @P0 STG.E.U8 desc[UR56][R170.64], R4 ;  /* 0x00000004aa000986 */ /* 0x0001e4000c101138 */
[----:B0-----:R-:W-:Y:S02]  /*49b90*/  PRMT R4, R149, 0x7772, RZ ;  /* 0x0000777295047816 */ /* 0x001fe400000000ff */
[----:B------:R-:W2:Y:S04]  /*49ba0*/  LDL.LU.64 R170, [R1+0x788] ;  /* 0x0007880001aa7983 */ /* 0x000ea80000300a00 */
[----:B------:R0:W-:Y:S01]  /*49bb0*/  @P3 STG.E.U8 desc[UR56][R190.64], R4 ;  /* 0x00000004be003986 */ /* 0x0001e2000c101138 */
[----:B------:R-:W-:-:S02]  /*49bc0*/  LOP3.LUT P3, RZ, R13, 0x4, RZ, 0xc0, !PT ;  /* 0x000000040dff7812 */ /* 0x000fc4000786c0ff */
[----:B------:R-:W-:Y:S02]  /*49bd0*/  PRMT R149, R149, 0x7773, RZ ;  /* 0x0000777395957816 */ /* 0x000fe400000000ff */
[----:B------:R-:W-:-:S09]  /*49be0*/  LOP3.LUT P1, RZ, R11, 0x40000000, RZ, 0xc0, !PT ;  /* 0x400000000bff7812 */ /* 0x000fd2000782c0ff */
[----:B---3--:R1:W-:Y:S01]  /*49bf0*/  @P3 STG.E.U8 desc[UR56][R218.64], R149 ;  /* 0x00000095da003986 */ /* 0x0083e2000c101138 */
[----:B------:R-:W-:Y:S02]  /*49c00*/  LOP3.LUT P3, RZ, R13, 0x2, RZ, 0xc0, !PT ;  /* 0x000000020dff7812 */ /* 0x000fe4000786c0ff */
[C---:B0-----:R-:W-:Y:S02]  /*49c10*/  PRMT R4, R146.reuse, 0x7770, RZ ;  /* 0x0000777092047816 */ /* 0x041fe400000000ff */
[----:B------:R-:W-:Y:S01]  /*49c20*/  LOP3.LUT P4, RZ, R11, 0x20000000, RZ, 0xc0, !PT ;  /* 0x200000000bff7812 */ /* 0x000fe2000788c0ff */
[----:B-1----:R-:W3:Y:S08]  /*49c30*/  LDL.LU.64 R218, [R1+0x668] ;  /* 0x0006680001da7983 */ /* 0x002ef00000300a00 */
[----:B----4-:R0:W-:Y:S02]  /*49c40*/  @P3 STG.E.U8 desc[UR56][R216.64], R4 ;  /* 0x00000004d8003986 */ /* 0x0101e4000c101138 */
[----:B0-----:R-:W-:-:S02]  /*49c50*/  PRMT R4, R146, 0x7771, RZ ;  /* 0x0000777192047816 */ /* 0x001fc400000000ff */
[----:B------:R-:W4:Y:S04]  /*49c60*/  LDL.LU.64 R216, [R1+0x570] ;  /* 0x0005700001d87983 */ /* 0x000f280000300a00 */
[----:B------:R0:W-:Y:S02]  /*49c70*/  @P1 STG.E.U8 desc[UR56][R168.64], R4 ;  /* 0x00000004a8001986 */ /* 0x0001e4000c101138 */
[----:B0-----:R-:W-:-:S05]  /*49c80*/  PRMT R4, R146, 0x7772, RZ ;  /* 0x0000777292047816 */ /* 0x001fca00000000ff */
[----:B------:R-:W-:Y:S01]  /*49c90*/  @P4 STG.E.U8 desc[UR56][R196.64], R4 ;  /* 0x00000004c4004986 */ /* 0x000fe2000c101138 */
[----:B------:R-:W-:Y:S02]  /*49ca0*/  LOP3.LUT P4, RZ, R13, 0x1, RZ, 0xc0, !PT ;  /* 0x000000010dff7812 */ /* 0x000fe4000788c0ff */
[----:B------:R-:W-:-:S11]  /*49cb0*/  PRMT R146, R146, 0x7773, RZ ;  /* 0x0000777392927816 */ /* 0x000fd600000000ff */
[----:B--2---:R0:W-:Y:S04]  /*49cc0*/  @P4 STG.E.U8 desc[UR56][R220.64], R146 ;  /* 0x00000092dc004986 */ /* 0x0041e8000c101138 */
[----:B0-----:R-:W2:Y:S01]  /*49cd0*/  LDL.LU.64 R220, [R1+0x4b0] ;  /* 0x0004b00001dc7983 */ /* 0x001ea20000300a00 */
[----:B------:R-:W-:Y:S02]  /*49ce0*/  LOP3.LUT P4, RZ, R7, 0x80000000, RZ, 0xc0, !PT ;  /* 0x8000000007ff7812 */ /* 0x000fe4000788c0ff */
[----:B------:R-:W-:Y:S02]  /*49cf0*/  PRMT R10, R150, 0x7770, RZ ;  /* 0x00007770960a7816 */ /* 0x000fe400000000ff */
[C---:B------:R-:W-:Y:S02]  /*49d00*/  LOP3.LUT P5, RZ, R11.reuse, 0x8000000, RZ, 0xc0, !PT ;  /* 0x080000000bff7812 */ /* 0x040fe400078ac0ff */
[----:B------:R-:W-:-:S02]  /*49d10*/  LOP3.LUT P2, RZ, R11, 0x4000000, RZ, 0xc0, !PT ;  /* 0x040000000bff7812 */ /* 0x000fc4000784c0ff */
[C---:B------:R-:W-:Y:S02]  /*49d20*/  PRMT R12, R150.reuse, 0x7771, RZ ;  /* 0x00007771960c7816 */ /* 0x040fe400000000ff */
[C---:B------:R-:W-:Y:S02]  /*49d30*/  PRMT R13, R150.reuse, 0x7772, RZ ;  /* 0x00007772960d7816 */ /* 0x040fe400000000ff */
[----:B------:R-:W-:Y:S02]  /*49d40*/  LOP3.LUT P6, RZ, R5, 0x40000, RZ, 0xc0, !PT ;  /* 0x0004000005ff7812 */ /* 0x000fe400078cc0ff */
[----:B------:R-:W-:Y:S02]  /*49d50*/  PRMT R150, R150, 0x7773, RZ ;  /* 0x0000777396967816 */ /* 0x000fe400000000ff */
[----:B------:R-:W-:Y:S01]  /*49d60*/  LOP3.LUT P0, RZ, R11, 0x2000000, RZ, 0xc0, !PT ;  /* 0x020000000bff7812 */ /* 0x000fe2000780c0ff */
[----:B------:R0:W-:Y:S04]  /*49d70*/  @P4 STG.E.U8 desc[UR56][R200.64], R10 ;  /* 0x0000000ac8004986 */ /* 0x0001e8000c101138 */
[----:B0-----:R-:W2:Y:S04]  /*49d80*/  LDL.LU.64 R200, [R1+0x4a8] ;  /* 0x0004a80001c87983 */ /* 0x001ea80000300a00 */
[----:B------:R-:W-:Y:S04]  /*49d90*/  @P5 STG.E.U8 desc[UR56][R198.64], R12 ;  /* 0x0000000cc6005986 */ /* 0x000fe8000c101138 */
[----:B------:R0:W-:Y:S04]  /*49da0*/  @P2 STG.E.U8 desc[UR56][R170.64], R13 ;  /* 0x0000000daa002986 */ /* 0x0001e8000c101138 */
[----:B0-----:R-:W2:Y:S04]  /*49db0*/  LDL.LU.64 R170, [R1+0x4a0] ;  /* 0x0004a00001aa7983 */ /* 0x001ea80000300a00 */
[----:B------:R-:W2:Y:S01]  /*49dc0*/  LDL.LU.64 R196, [R1+0x498] ;  /* 0x0004980001c47983 */ /* 0x000ea20000300a00 */
[----:B------:R-:W-:-:S03]  /*49dd0*/  PRMT R4, R147, 0x7770, RZ ;  /* 0x0000777093047816 */ /* 0x000fc600000000ff */
[----:B---3--:R0:W-:Y:S04]  /*49de0*/  @P6 STG.E.U8 desc[UR56][R218.64], R150 ;  /* 0x00000096da006986 */ /* 0x0081e8000c101138 */
[----:B0-----:R-:W3:Y:S01]  /*49df0*/  LDL.LU.64 R218, [R1+0x490] ;  /* 0x0004900001da7983 */ /* 0x001ee20000300a00 */
[----:B------:R-:W-:-:S03]  /*49e00*/  LOP3.LUT P3, RZ, R11, 0x1000000, RZ, 0xc0, !PT ;  /* 0x010000000bff7812 */ /* 0x000fc6000786c0ff */
[----:B----4-:R0:W-:Y:S01]  /*49e10*/  @P0 STG.E.U8 desc[UR56][R216.64], R4 ;  /* 0x00000004d8000986 */ /* 0x0101e2000c101138 */
[----:B------:R-:W-:-:S03]  /*49e20*/  PRMT R14, R147, 0x7771, RZ ;  /* 0x00007771930e7816 */ /* 0x000fc600000000ff */
[----:B0-----:R-:W4:Y:S04]  /*49e30*/  LDL.LU.64 R216, [R1+0x488] ;  /* 0x0004880001d87983 */ /* 0x001f280000300a00 */
[----:B------:R-:W4:Y:S04]  /*49e40*/  LDL.LU.64 R198, [R1+0x480] ;  /* 0x0004800001c67983 */ /* 0x000f280000300a00 */
[----:B--2---:R0:W-:Y:S04]  /*49e50*/  @P3 STG.E.U8 desc[UR56][R220.64], R14 ;  /* 0x0000000edc003986 */ /* 0x0041e8000c101138 */
[----:B0-----:R-:W2:Y:S01]  /*49e60*/  LDL.LU.64 R220, [R1+0x478] ;  /* 0x0004780001dc7983 */ /* 0x001ea20000300a00 */
[----:B------:R-:W-:-:S03]  /*49e70*/  LOP3.LUT P1, RZ, R11, 0x800000, RZ, 0xc0, !PT ;  /* 0x008000000bff7812 */ /* 0x000fc6000782c0ff */
[----:B------:R-:W2:Y:S01]  /*49e80*/  LDL.LU.64 R190, [R1+0x470] ;  /* 0x0004700001be7983 */ /* 0x000ea20000300a00 */
[----:B------:R-:W-:Y:S02]  /*49e90*/  PRMT R10, R147, 0x7772, RZ ;  /* 0x00007772930a7816 */ /* 0x000fe400000000ff */
[----:B------:R-:W-:Y:S02]  /*49ea0*/  LOP3.LUT P4, RZ, R5, 0x20000, RZ, 0xc0, !PT ;  /* 0x0002000005ff7812 */ /* 0x000fe4000788c0ff */
[----:B------:R-:W-:Y:S02]  /*49eb0*/  LOP3.LUT P5, RZ, R11, 0x400000, RZ, 0xc0, !PT ;  /* 0x004000000bff7812 */ /* 0x000fe400078ac0ff */
[----:B------:R-:W-:Y:S02]  /*49ec0*/  LOP3.LUT P2, RZ, R5, 0x10000, RZ, 0xc0, !PT ;  /* 0x0001000005ff7812 */ /* 0x000fe4000784c0ff */
[----:B------:R-:W-:Y:S02]  /*49ed0*/  PRMT R147, R147, 0x7773, RZ ;  /* 0x0000777393937816 */ /* 0x000fe400000000ff */
[----:B------:R-:W-:-:S02]  /*49ee0*/  P2R R15, PR, RZ, 0x4 ;  /* 0x00000004ff0f7803 */ /* 0x000fc40000000000 */
[----:B------:R-:W-:Y:S02]  /*49ef0*/  PRMT R12, R151, 0x7770, RZ ;  /* 0x00007770970c7816 */ /* 0x000fe400000000ff */
[----:B------:R-:W-:-:S04]  /*49f00*/  LOP3.LUT P2, RZ, R11, 0x100000, RZ, 0xc0, !PT ;  /* 0x001000000bff7812 */ /* 0x000fc8000784c0ff */
[----:B------:R-:W-:Y:S02]  /*49f10*/  P2R R16, PR, RZ, 0x4 ;  /* 0x00000004ff107803 */ /* 0x000fe40000000000 */
[----:B------:R-:W-:Y:S02]  /*49f20*/  LOP3.LUT P2, RZ, R11, 0x200000, RZ, 0xc0, !PT ;  /* 0x002000000bff7812 */ /* 0x000fe4000784c0ff */
[C---:B------:R-:W-:Y:S01]  /*49f30*/  PRMT R13, R151.reuse, 0x7771, RZ ;  /* 0x00007771970d7816 */ /* 0x040fe200000000ff */
[----:B------:R0:W-:Y:S04]  /*49f40*/  @P1 STG.E.U8 desc[UR56][R200.64], R10 ;  /* 0x0000000ac8001986 */ /* 0x0001e8000c101138 */
[----:B0-----:R-:W2:Y:S04]  /*49f50*/  LDL.LU.64 R200, [R1+0x468] ;  /* 0x0004680001c87983 */ /* 0x001ea80000300a00 */
[----:B------:R0:W-:Y:S04]  /*49f60*/  @P4 STG.E.U8 desc[UR56][R170.64], R147 ;  /* 0x00000093aa004986 */ /* 0x0001e8000c101138 */
[----:B------:R1:W-:Y:S04]  /*49f70*/  @P5 STG.E.U8 desc[UR56][R196.64], R12 ;  /* 0x0000000cc4005986 */ /* 0x0003e8000c101138 */
[----:B0-----:R-:W2:Y:S04]  /*49f80*/  LDL.LU.64 R170, [R1+0x460] ;  /* 0x0004600001aa7983 */ /* 0x001ea80000300a00 */
[----:B------:R-:W2:Y:S04]  /*49f90*/  LDL.LU.64 R168, [R1+0x458] ;  /* 0x0004580001a87983 */ /* 0x000ea80000300a00 */
[----:B-1----:R-:W2:Y:S01]  /*49fa0*/  LDL.LU.64 R196, [R1+0x450] ;  /* 0x0004500001c47983 */ /* 0x002ea20000300a00 */
[----:B------:R-:W-:-:S03]  /*49fb0*/  PRMT R4, R151, 0x7772, RZ ;  /* 0x0000777297047816 */ /* 0x000fc600000000ff */
[----:B---3--:R0:W-:Y:S01]  /*49fc0*/  @P2 STG.E.U8 desc[UR56][R218.64], R13 ;  /* 0x0000000dda002986 */ /* 0x0081e2000c101138 */
[----:B------:R-:W-:-:S03]  /*49fd0*/  ISETP.NE.AND P2, PT, R16, RZ, PT ;  /* 0x000000ff1000720c */ /* 0x000fc60003f45270 */
[----:B0-----:R-:W3:Y:S01]  /*49fe0*/  LDL.LU.64 R218, [R1+0x448] ;  /* 0x0004480001da7983 */ /* 0x001ee20000300a00 */
[----:B------:R-:W-:-:S09]  /*49ff0*/  LOP3.LUT P6, RZ, R11, 0x80000, RZ, 0xc0, !PT ;  /* 0x000800000bff7812 */ /* 0x000fd200078cc0ff */
[----:B----4-:R0:W-:Y:S01]  /*4a000*/  @P2 STG.E.U8 desc[UR56][R216.64], R4 ;  /* 0x00000004d8002986 */ /* 0x0101e2000c101138 */
[----:B------:R-:W-:-:S03]  /*4a010*/  ISETP.NE.AND P2, PT, R15, RZ, PT ;  /* 0x000000ff0f00720c */ /* 0x000fc60003f45270 */
[----:B0-----:R-:W4:Y:S01]  /*4a020*/  LDL.LU.64 R216, [R1+0x440] ;  /* 0x0004400001d87983 */ /* 0x001f220000300a00 */
[----:B------:R-:W-:Y:S02]  /*4a030*/  PRMT R151, R151, 0x7773, RZ ;  /* 0x0000777397977816 */ /* 0x000fe400000000ff */
[----:B------:R-:W-:-:S07]  /*4a040*/  PRMT R10, R152, 0x7770, RZ ;  /* 0x00007770980a7816 */ /* 0x000fce00000000ff */
[----:B------:R0:W-:Y:S04]  /*4a050*/  @P2 STG.E.U8 desc[UR56][R198.64], R151 ;  /* 0x00000097c6002986 */ /* 0x0001e8000c101138 */
[----:B0-----:R-:W4:Y:S04]  /*4a060*/  LDL.LU.64 R198, [R1+0x438] ;  /* 0x0004380001c67983 */ /* 0x001f280000300a00 */
[----:B--2---:R0:W-:Y:S04]  /*4a070*/  @P6 STG.E.U8 desc[UR56][R220.64], R10 ;  /* 0x0000000adc006986 */ /* 0x0041e8000c101138 */
[----:B0-----:R-:W2:Y:S01]  /*4a080*/  LDL.LU.64 R220, [R1+0x430] ;  /* 0x0004300001dc7983 */ /* 0x001ea20000300a00 */
[----:B------:R-:W-:-:S04]  /*4a090*/  LOP3.LUT P0, RZ, R5, 0x8000, RZ, 0xc0, !PT ;  /* 0x0000800005ff7812 */ /* 0x000fc8000780c0ff */
[----:B------:R-:W-:Y:S02]  /*4a0a0*/  P2R R18, PR, RZ, 0x1 ;  /* 0x00000001ff127803 */ /* 0x000fe40000000000 */
[----:B------:R-:W-:-:S04]  /*4a0b0*/  LOP3.LUT P0, RZ, R11, 0x20000, RZ, 0xc0, !PT ;  /* 0x000200000bff7812 */ /* 0x000fc8000780c0ff */
[----:B------:R-:W-:Y:S02]  /*4a0c0*/  P2R R17, PR, RZ, 0x1 ;  /* 0x00000001ff117803 */ /* 0x000fe40000000000 */
[----:B------:R-:W-:Y:S02]  /*4a0d0*/  LOP3.LUT P0, RZ, R11, 0x40000, RZ, 0xc0, !PT ;  /* 0x000400000bff7812 */ /* 0x000fe4000780c0ff */
[----:B------:R-:W-:Y:S02]  /*4a0e0*/  PRMT R14, R152, 0x7771, RZ ;  /* 0x00007771980e7816 */ /* 0x000fe400000000ff */
[----:B------:R-:W-:-:S09]  /*4a0f0*/  LOP3.LUT P1, RZ, R5, 0x4000, RZ, 0xc0, !PT ;  /* 0x0000400005ff7812 */ /* 0x000fd2000782c0ff */
[----:B------:R-:W-:Y:S01]  /*4a100*/  @P0 STG.E.U8 desc[UR56][R190.64], R14 ;  /* 0x0000000ebe000986 */ /* 0x000fe2000c101138 */
[----:B------:R-:W-:Y:S02]  /*4a110*/  ISETP.NE.AND P0, PT, R17, RZ, PT ;  /* 0x000000ff1100720c */ /* 0x000fe40003f05270 */
[----:B------:R-:W-:Y:S02]  /*4a120*/  PRMT R12, R152, 0x7772, RZ ;  /* 0x00007772980c7816 */ /* 0x000fe400000000ff */
[----:B------:R-:W-:Y:S02]  /*4a130*/  P2R R48, PR, RZ, 0x2 ;  /* 0x00000002ff307803 */ /* 0x000fe40000000000 */
[C---:B------:R-:W-:Y:S02]  /*4a140*/  LOP3.LUT P1, RZ, R11.reuse, 0x4000, RZ, 0xc0, !PT ;  /* 0x000040000bff7812 */ /* 0x040fe4000782c0ff */
[----:B------:R-:W-:Y:S02]  /*4a150*/  LOP3.LUT P3, RZ, R11, 0x10000, RZ, 0xc0, !PT ;  /* 0x000100000bff7812 */ /* 0x000fe4000786c0ff */
[----:B------:R-:W-:-:S02]  /*4a160*/  P2R R19, PR, RZ, 0x2 ;  /* 0x00000002ff137803 */ /* 0x000fc40000000000 */
[----:B------:R-:W-:Y:S02]  /*4a170*/  LOP3.LUT P1, RZ, R11, 0x8000, RZ, 0xc0, !PT ;  /* 0x000080000bff7812 */ /* 0x000fe4000782c0ff */
[----:B------:R-:W-:Y:S02]  /*4a180*/  PRMT R152, R152, 0x7773, RZ ;  /* 0x0000777398987816 */ /* 0x000fe400000000ff */
[----:B------:R-:W-:Y:S01]  /*4a190*/  PRMT R4, R156, 0x7770, RZ ;  /* 0x000077709c047816 */ /* 0x000fe200000000ff */
[----:B------:R0:W-:Y:S01]  /*4a1a0*/  @P0 STG.E.U8 desc[UR56][R200.64], R12 ;  /* 0x0000000cc8000986 */ /* 0x0001e2000c101138 */
[----:B------:R-:W-:Y:S02]  /*4a1b0*/  ISETP.NE.AND P0, PT, R18, RZ, PT ;  /* 0x000000ff1200720c */ /* 0x000fe40003f05270 */
[C---:B------:R-:W-:Y:S01]  /*4a1c0*/  PRMT R13, R156.reuse, 0x7771, RZ ;  /* 0x000077719c0d7816 */ /* 0x040fe200000000ff */
[----:B0-----:R-:W2:Y:S01]  /*4a1d0*/  LDL.LU.64 R200, [R1+0x428] ;  /* 0x0004280001c87983 */ /* 0x001ea20000300a00 */
[----:B------:R-:W-:-:S09]  /*4a1e0*/  PRMT R10, R156, 0x7772, RZ ;  /* 0x000077729c0a7816 */ /* 0x000fd200000000ff */
[----:B------:R0:W-:Y:S04]  /*4a1f0*/  @P0 STG.E.U8 desc[UR56][R170.64], R152 ;  /* 0x00000098aa000986 */ /* 0x0001e8000c101138 */
[----:B------:R-:W-:Y:S04]  /*4a200*/  @P3 STG.E.U8 desc[UR56][R168.64], R4 ;  /* 0x00000004a8003986 */ /* 0x000fe8000c101138 */
[----:B------:R-:W-:Y:S01]  /*4a210*/  @P1 STG.E.U8 desc[UR56][R196.64], R13 ;  /* 0x0000000dc4001986 */ /* 0x000fe2000c101138 */
[----:B------:R-:W-:-:S03]  /*4a220*/  ISETP.NE.AND P1, PT, R19, RZ, PT ;  /* 0x000000ff1300720c */ /* 0x000fc60003f25270 */
[----:B0-----:R-:W2:Y:S01]  /*4a230*/  LDL.LU.64 R170, [R1+0x420] ;  /* 0x0004200001aa7983 */ /* 0x001ea20000300a00 */
[----:B------:R-:W-:-:S09]  /*4a240*/  PRMT R156, R156, 0x7773, RZ ;  /* 0x000077739c9c7816 */ /* 0x000fd200000000ff */
[----:B---3--:R0:W-:Y:S01]  /*4a250*/  @P1 STG.E.U8 desc[UR56][R218.64], R10 ;  /* 0x0000000ada001986 */ /* 0x0081e2000c101138 */
[----:B------:R-:W-:-:S03]  /*4a260*/  ISETP.NE.AND P1, PT, R48, RZ, PT ;  /* 0x000000ff3000720c */ /* 0x000fc60003f25270 */
[----:B0-----:R-:W3:Y:S01]  /*4a270*/  LDL.LU.64 R218, [R1+0x418] ;  /* 0x0004180001da7983 */ /* 0x001ee20000300a00 */
[----:B------:R-:W-:-:S09]  /*4a280*/  LOP3.LUT P4, RZ, R11, 0x2000, RZ, 0xc0, !PT ;  /* 0x000020000bff7812 */ /* 0x000fd2000788c0ff */
[----:B----4-:R0:W-:Y:S01]  /*4a290*/  @P1 STG.E.U8 desc[UR56][R216.64], R156 ;  /* 0x0000009cd8001986 */ /* 0x0101e2000c101138 */
[----:B------:R-:W-:-:S03]  /*4a2a0*/  LOP3.LUT P5, RZ, R11, 0x1000, RZ, 0xc0, !PT ;  /* 0x000010000bff7812 */ /* 0x000fc600078ac0ff */
[----:B0-----:R-:W4:Y:S01]  /*4a2b0*/  LDL.LU.64 R216, [R1+0x410] ;  /* 0x0004100001d87983 */ /* 0x001f220000300a00 */
[C---:B------:R-:W-:Y:S02]  /*4a2c0*/  PRMT R12, R153.reuse, 0x7770, RZ ;  /* 0x00007770990c7816 */ /* 0x040fe400000000ff */
[----:B------:R-:W-:-:S03]  /*4a2d0*/  PRMT R14, R153, 0x7771, RZ ;  /* 0x00007771990e7816 */ /* 0x000fc600000000ff */
[----:B------:R-:W-:Y:S04]  /*4a2e0*/  @P4 STG.E.U8 desc[UR56][R198.64], R12 ;  /* 0x0000000cc6004986 */ /* 0x000fe8000c101138 */
[----:B--2---:R0:W-:Y:S04]  /*4a2f0*/  @P5 STG.E.U8 desc[UR56][R220.64], R14 ;  /* 0x0000000edc005986 */ /* 0x0041e8000c101138 */
[----:B0-----:R-:W2:Y:S01]  /*4a300*/  LDL.LU.64 R220, [R1+0x408] ;  /* 0x0004080001dc7983 */ /* 0x001ea20000300a00 */
[----:B------:R-:W-:-:S03]  /*4a310*/  LOP3.LUT P2, RZ, R11, 0x800, RZ, 0xc0, !PT ;  /* 0x000008000bff7812 */ /* 0x000fc6000784c0ff */
[----:B------:R-:W2:Y:S01]  /*4a320*/  LDL.LU.64 R196, [R1+0x400] ;  /* 0x0004000001c47983 */ /* 0x000ea20000300a00 */
[----:B------:R-:W-:Y:S02]  /*4a330*/  PRMT R4, R153, 0x7772, RZ ;  /* 0x0000777299047816 */ /* 0x000fe400000000ff */
[----:B------:R-:W-:Y:S02]  /*4a340*/  LOP3.LUT P6, RZ, R5, 0x2000, RZ, 0xc0, !PT ;  /* 0x0000200005ff7812 */ /* 0x000fe400078cc0ff */
[----:B------:R-:W-:Y:S02]  /*4a350*/  PRMT R153, R153, 0x7773, RZ ;  /* 0x0000777399997816 */ /* 0x000fe400000000ff */
[----:B------:R-:W-:Y:S02]  /*4a360*/  LOP3.LUT P0, RZ, R11, 0x400, RZ, 0xc0, !PT ;  /* 0x000004000bff7812 */ /* 0x000fe4000780c0ff */
[----:B------:R-:W-:Y:S02]  /*4a370*/  PRMT R10, R157, 0x7770, RZ ;  /* 0x000077709d0a7816 */ /* 0x000fe400000000ff */
[----:B------:R-:W-:-:S02]  /*4a380*/  LOP3.LUT P3, RZ, R11, 0x200, RZ, 0xc0, !PT ;  /* 0x000002000bff7812 */ /* 0x000fc4000786c0ff */
[----:B------:R-:W-:Y:S01]  /*4a390*/  PRMT R13, R157, 0x7771, RZ ;  /* 0x000077719d0d7816 */ /* 0x000fe200000000ff */
[----:B------:R0:W-:Y:S04]  /*4a3a0*/  @P2 STG.E.U8 desc[UR56][R200.64], R4 ;  /* 0x00000004c8002986 */ /* 0x0001e8000c101138 */
[----:B0-----:R-:W2:Y:S04]  /*4a3b0*/  LDL.LU.64 R200, [R1+0x3f8] ;  /* 0x0003f80001c87983 */ /* 0x001ea80000300a00 */
[----:B------:R0:W-:Y:S04]  /*4a3c0*/  @P6 STG.E.U8 desc[UR56][R170.64], R153 ;  /* 0x00000099aa006986 */ /* 0x0001e8000c101138 */
[----:B0-----:R-:W2:Y:S04]  /*4a3d0*/  LDL.LU.64 R170, [R1+0x3f0] ;  /* 0x0003f00001aa7983 */ /* 0x001ea80000300a00 */
[----:B------:R-:W2:Y:S04]  /*4a3e0*/  LDL.LU.64 R198, [R1+0x3e8] ;  /* 0x0003e80001c67983 */ /* 0x000ea80000300a00 */
[----:B---3--:R0:W-:Y:S04]  /*4a3f0*/  @P0 STG.E.U8 desc[UR56][R218.64], R10 ;  /* 0x0000000ada000986 */ /* 0x0081e8000c101138 */
[----:B0-----:R-:W3:Y:S04]  /*4a400*/  LDL.LU.64 R218, [R1+0x3e0] ;  /* 0x0003e00001da7983 */ /* 0x001ee80000300a00 */
[----:B------:R-:W3:Y:S01]  /*4a410*/  LDL.LU.64 R190, [R1+0x3d8] ;  /* 0x0003d80001be7983 */ /* 0x000ee20000300a00 */
[----:B------:R-:W-:-:S02]  /*4a420*/  LOP3.LUT P5, RZ, R11, 0x20, RZ, 0xc0, !PT ;  /* 0x000000200bff7812 */ /* 0x000fc400078ac0ff */
[C---:B------:R-:W-:Y:S01]  /*4a430*/  LOP3.LUT P6, RZ, R11.reuse, 0x4, RZ, 0xc0, !PT ;  /* 0x000000040bff7812 */ /* 0x040fe200078cc0ff */
[----:B----4-:R0:W-:Y:S01]  /*4a440*/  @P3 STG.E.U8 desc[UR56][R216.64], R13 ;  /* 0x0000000dd8003986 */ /* 0x0101e2000c101138 */
[----:B------:R-:W-:Y:S02]  /*4a450*/  LOP3.LUT P3, RZ, R6, 0x80000000, RZ, 0xc0, !PT ;  /* 0x8000000006ff7812 */ /* 0x000fe4000786c0ff */
[C---:B------:R-:W-:Y:S02]  /*4a460*/  LOP3.LUT P1, RZ, R11.reuse, 0x100, RZ, 0xc0, !PT ;  /* 0x000001000bff7812 */ /* 0x040fe4000782c0ff */
[----:B------:R-:W-:Y:S02]  /*4a470*/  P2R R14, PR, RZ, 0x20 ;  /* 0x00000020ff0e7803 */ /* 0x000fe40000000000 */
[----:B------:R-:W-:Y:S02]  /*4a480*/  P2R R16, PR, RZ, 0x40 ;  /* 0x00000040ff107803 */ /* 0x000fe40000000000 */
[----:B------:R-:W-:Y:S01]  /*4a490*/  P2R R18, PR, RZ, 0x8 ;  /* 0x00000008ff127803 */ /* 0x000fe20000000000 */
[----:B0-----:R-:W4:Y:S01]  /*4a4a0*/  LDL.LU.64 R216, [R1+0x3d0] ;  /* 0x0003d00001d87983 */ /* 0x001f220000300a00 */
[----:B------:R-:W-:-:S02]  /*4a4b0*/  LOP3.LUT P5, RZ, R11, 0x40, RZ, 0xc0, !PT ;  /* 0x000000400bff7812 */ /* 0x000fc400078ac0ff */
[C---:B------:R-:W-:Y:S02]  /*4a4c0*/  LOP3.LUT P6, RZ, R11.reuse, 0x8, RZ, 0xc0, !PT ;  /* 0x000000080bff7812 */ /* 0x040fe400078cc0ff */
[C---:B------:R-:W-:Y:S02]  /*4a4d0*/  LOP3.LUT P3, RZ, R11.reuse, 0x1, RZ, 0xc0, !PT ;  /* 0x000000010bff7812 */ /* 0x040fe4000786c0ff */
[----:B------:R-:W-:Y:S02]  /*4a4e0*/  P2R R12, PR, RZ, 0x20 ;  /* 0x00000020ff0c7803 */ /* 0x000fe40000000000 */
[----:B------:R-:W-:Y:S02]  /*4a4f0*/  P2R R15, PR, RZ, 0x40 ;  /* 0x00000040ff0f7803 */ /* 0x000fe40000000000 */
[----:B------:R-:W-:Y:S02]  /*4a500*/  P2R R17, PR, RZ, 0x8 ;  /* 0x00000008ff117803 */ /* 0x000fe40000000000 */
[----:B------:R-:W-:-:S02]  /*4a510*/  LOP3.LUT P5, RZ, R11, 0x80, RZ, 0xc0, !PT ;  /* 0x000000800bff7812 */ /* 0x000fc400078ac0ff */
[C---:B------:R-:W-:Y:S02]  /*4a520*/  LOP3.LUT P6, RZ, R11.reuse, 0x10, RZ, 0xc0, !PT ;  /* 0x000000100bff7812 */ /* 0x040fe400078cc0ff */
[----:B------:R-:W-:Y:S02]  /*4a530*/  LOP3.LUT P3, RZ, R11, 0x2, RZ, 0xc0, !PT ;  /* 0x000000020bff7812 */ /* 0x000fe4000786c0ff */
[----:B------:R-:W-:-:S05]  /*4a540*/  PRMT R11, R157, 0x7772, RZ ;  /* 0x000077729d0b7816 */ /* 0x000fca00000000ff */
[----:B--2---:R0:W-:Y:S04]  /*4a550*/  @P1 STG.E.U8 desc[UR56][R220.64], R11 ;  /* 0x0000000bdc001986 */ /* 0x0041e8000c101138 */
[----:B0-----:R-:W2:Y:S01]  /*4a560*/  LDL.LU.64 R220, [R1+0x3c8] ;  /* 0x0003c80001dc7983 */ /* 0x001ea20000300a00 */
[----:B------:R-:W-:Y:S02]  /*4a570*/  LOP3.LUT P4, RZ, R5, 0x1000, RZ, 0xc0, !PT ;  /* 0x0000100005ff7812 */ /* 0x000fe4000788c0ff */
[----:B------:R-:W-:Y:S01]  /*4a580*/  PRMT R157, R157, 0x7773, RZ ;  /* 0x000077739d9d7816 */ /* 0x000fe200000000ff */
[----:B------:R-:W2:Y:S01]  /*4a590*/  LDL.LU.64 R168, [R1+0x3c0] ;  /* 0x0003c00001a87983 */ /* 0x000ea20000300a00 */
[----:B------:R-:W-:-:S09]  /*4a5a0*/  PRMT R4, R154, 0x7770, RZ ;  /* 0x000077709a047816 */ /* 0x000fd200000000ff */
[----:B------:R0:W-:Y:S04]  /*4a5b0*/  @P4 STG.E.U8 desc[UR56][R196.64], R157 ;  /* 0x0000009dc4004986 */ /* 0x0001e8000c101138 */
[----:B0-----:R-:W2:Y:S01]  /*4a5c0*/  LDL.LU.64 R196, [R1+0x3b8] ;  /* 0x0003b80001c47983 */ /* 0x001ea20000300a00 */
[----:B------:R-:W-:Y:S02]  /*4a5d0*/  LOP3.LUT P2, RZ, R5, 0x800, RZ, 0xc0, !PT ;  /* 0x0000080005ff7812 */ /* 0x000fe4000784c0ff */
[----:B------:R-:W-:Y:S01]  /*4a5e0*/  PRMT R10, R154, 0x7772, RZ ;  /* 0x000077729a0a7816 */ /* 0x000fe200000000ff */
[----:B------:R0:W-:Y:S01]  /*4a5f0*/  @P5 STG.E.U8 desc[UR56][R200.64], R4 ;  /* 0x00000004c8005986 */ /* 0x0001e2000c101138 */
[----:B------:R-:W-:Y:S02]  /*4a600*/  ISETP.NE.AND P5, PT, R12, RZ, PT ;  /* 0x000000ff0c00720c */ /* 0x000fe40003fa5270 */
[C---:B------:R-:W-:Y:S01]  /*4a610*/  PRMT R12, R154.reuse, 0x7771, RZ ;  /* 0x000077719a0c7816 */ /* 0x040fe200000000ff */
[----:B0-----:R-:W2:Y:S01]  /*4a620*/  LDL.LU.64 R200, [R1+0x3b0] ;  /* 0x0003b00001c87983 */ /* 0x001ea20000300a00 */
[----:B------:R-:W-:-:S02]  /*4a630*/  PRMT R154, R154, 0x7773, RZ ;  /* 0x000077739a9a7816 */ /* 0x000fc400000000ff */
[----:B------:R-:W-:-:S07]  /*4a640*/  PRMT R11, R158, 0x7770, RZ ;  /* 0x000077709e0b7816 */ /* 0x000fce00000000ff */
[----:B------:R0:W-:Y:S01]  /*4a650*/  @P5 STG.E.U8 desc[UR56][R170.64], R12 ;  /* 0x0000000caa005986 */ /* 0x0001e2000c101138 */
[----:B------:R-:W-:-:S03]  /*4a660*/  ISETP.NE.AND P5, PT, R14, RZ, PT ;  /* 0x000000ff0e00720c */ /* 0x000fc60003fa5270 */
[----:B0-----:R-:W2:Y:S10]  /*4a670*/  LDL.LU.64 R170, [R1+0x3a8] ;  /* 0x0003a80001aa7983 */ /* 0x001eb40000300a00 */
[----:B------:R0:W-:Y:S01]  /*4a680*/  @P5 STG.E.U8 desc[UR56][R198.64], R10 ;  /* 0x0000000ac6005986 */ /* 0x0001e2000c101138 */
[----:B------:R-:W-:-:S03]  /*4a690*/  PRMT R13, R158, 0x7771, RZ ;  /* 0x000077719e0d7816 */ /* 0x000fc600000000ff */
[----:B0-----:R-:W2:Y:S04]  /*4a6a0*/  LDL.LU.64 R198, [R1+0x3a0] ;  /* 0x0003a00001c67983 */ /* 0x001ea80000300a00 */
[----:B---3--:R0:W-:Y:S04]  /*4a6b0*/  @P2 STG.E.U8 desc[UR56][R218.64], R154 ;  /* 0x0000009ada002986 */ /* 0x0081e8000c101138 */
[----:B------:R-:W-:Y:S01]  /*4a6c0*/  @P6 STG.E.U8 desc[UR56][R190.64], R11 ;  /* 0x0000000bbe006986 */ /* 0x000fe2000c101138 */
[----:B------:R-:W-:-:S03]  /*4a6d0*/  ISETP.NE.AND P6, PT, R15, RZ, PT ;  /* 0x000000ff0f00720c */ /* 0x000fc60003fc5270 */
[----:B0-----:R-:W3:Y:S10]  /*4a6e0*/  LDL.LU.64 R218, [R1+0x398] ;  /* 0x0003980001da7983 */ /* 0x001ef40000300a00 */
[----:B----4-:R0:W-:Y:S01]  /*4a6f0*/  @P6 STG.E.U8 desc[UR56][R216.64], R13 ;  /* 0x0000000dd8006986 */ /* 0x0101e2000c101138 */
[----:B------:R-:W-:-:S02]  /*4a700*/  ISETP.NE.AND P6, PT, R16, RZ, PT ;  /* 0x000000ff1000720c */ /* 0x000fc40003fc5270 */
[----:B------:R-:W-:Y:S01]  /*4a710*/  PRMT R4, R158, 0x7772, RZ ;  /* 0x000077729e047816 */ /* 0x000fe200000000ff */
[----:B0-----:R-:W4:Y:S10]  /*4a720*/  LDL.LU.64 R216, [R1+0x390] ;  /* 0x0003900001d87983 */ /* 0x001f340000300a00 */
[----:B--2---:R0:W-:Y:S04]  /*4a730*/  @P6 STG.E.U8 desc[UR56][R220.64], R4 ;  /* 0x00000004dc006986 */ /* 0x0041e8000c101138 */
[----:B0-----:R-:W2:Y:S01]  /*4a740*/  LDL.LU.64 R220, [R1+0x388] ;  /* 0x0003880001dc7983 */ /* 0x001ea20000300a00 */
[----:B------:R-:W-:-:S02]  /*4a750*/  LOP3.LUT P0, RZ, R5, 0x400, RZ, 0xc0, !PT ;  /* 0x0000040005ff7812 */ /* 0x000fc4000780c0ff */
[----:B------:R-:W-:Y:S02]  /*4a760*/  PRMT R158, R158, 0x7773, RZ ;  /* 0x000077739e9e7816 */ /* 0x000fe400000000ff */
[----:B------:R-:W-:-:S09]  /*4a770*/  PRMT R10, R155, 0x7770, RZ ;  /* 0x000077709b0a7816 */ /* 0x000fd200000000ff */
[----:B------:R-:W-:Y:S04]  /*4a780*/  @P0 STG.E.U8 desc[UR56][R168.64], R158 ;  /* 0x0000009ea8000986 */ /* 0x000fe8000c101138 */
[----:B------:R-:W-:Y:S01]  /*4a790*/  @P3 STG.E.U8 desc[UR56][R196.64], R10 ;  /* 0x0000000ac4003986 */ /* 0x000fe2000c101138 */
[----:B------:R-:W-:Y:S02]  /*4a7a0*/  ISETP.NE.AND P3, PT, R17, RZ, PT ;  /* 0x000000ff1100720c */ /* 0x000fe40003f65270 */
[C---:B------:R-:W-:Y:S02]  /*4a7b0*/  PRMT R12, R155.reuse, 0x7771, RZ ;  /* 0x000077719b0c7816 */ /* 0x040fe400000000ff */
[----:B------:R-:W-:Y:S02]  /*4a7c0*/  PRMT R11, R155, 0x7772, RZ ;  /* 0x000077729b0b7816 */ /* 0x000fe400000000ff */
[----:B------:R-:W-:-:S02]  /*4a7d0*/  LOP3.LUT P1, RZ, R5, 0x200, RZ, 0xc0, !PT ;  /* 0x0000020005ff7812 */ /* 0x000fc4000782c0ff */
[----:B------:R-:W-:Y:S02]  /*4a7e0*/  LOP3.LUT P4, RZ, R6, 0x40000000, RZ, 0xc0, !PT ;  /* 0x4000000006ff7812 */ /* 0x000fe4000788c0ff */
[----:B------:R-:W-:-:S03]  /*4a7f0*/  PRMT R155, R155, 0x7773, RZ ;  /* 0x000077739b9b7816 */ /* 0x000fc600000000ff */
[----:B------:R0:W-:Y:S01]  /*4a800*/  @P3 STG.E.U8 desc[UR56][R200.64], R12 ;  /* 0x0000000cc8003986 */ /* 0x0001e2000c101138 */
[----:B------:R-:W-:-:S03]  /*4a810*/  ISETP.NE.AND P3, PT, R18, RZ, PT ;  /* 0x000000ff1200720c */ /* 0x000fc60003f65270 */
[----:B0-----:R-:W2:Y:S01]  /*4a820*/  LDL.LU.64 R200, [R1+0x380] ;  /* 0x0003800001c87983 */ /* 0x001ea20000300a00 */
[----:B------:R-:W-:Y:S02]  /*4a830*/  PRMT R4, R159, 0x7770, RZ ;  /* 0x000077709f047816 */ /* 0x000fe400000000ff */
[----:B------:R-:W-:-:S07]  /*4a840*/  LOP3.LUT P5, RZ, R6, 0x20000000, RZ, 0xc0, !PT ;  /* 0x2000000006ff7812 */ /* 0x000fce00078ac0ff */
[----:B------:R0:W-:Y:S04]  /*4a850*/  @P3 STG.E.U8 desc[UR56][R170.64], R11 ;  /* 0x0000000baa003986 */ /* 0x0001e8000c101138 */
[----:B0-----:R-:W2:Y:S04]  /*4a860*/  LDL.LU.64 R170, [R1+0x378] ;  /* 0x0003780001aa7983 */ /* 0x001ea80000300a00 */
[----:B------:R-:W-:Y:S01]  /*4a870*/  @P1 STG.E.U8 desc[UR56][R198.64], R155 ;  /* 0x0000009bc6001986 */ /* 0x000fe2000c101138 */
[----:B------:R-:W-:-:S03]  /*4a880*/  PRMT R13, R159, 0x7771, RZ ;  /* 0x000077719f0d7816 */ /* 0x000fc600000000ff */
[----:B---3--:R0:W-:Y:S04]  /*4a890*/  @P4 STG.E.U8 desc[UR56][R218.64], R4 ;  /* 0x00000004da004986 */ /* 0x0081e8000c101138 */
[----:B0-----:R-:W3:Y:S04]  /*4a8a0*/  LDL.LU.64 R218, [R1+0x370] ;  /* 0x0003700001da7983 */ /* 0x001ee80000300a00 */
[----:B------:R-:W3:Y:S01]  /*4a8b0*/  LDL.LU.64 R196, [R1+0x368] ;  /* 0x0003680001c47983 */ /* 0x000ee20000300a00 */
[----:B------:R-:W-:-:S03]  /*4a8c0*/  LOP3.LUT P2, RZ, R6, 0x10000000, RZ, 0xc0, !PT ;  /* 0x1000000006ff7812 */ /* 0x000fc6000784c0ff */
[----:B----4-:R0:W-:Y:S01]  /*4a8d0*/  @P5 STG.E.U8 desc[UR56][R216.64], R13 ;  /* 0x0000000dd8005986 */ /* 0x0101e2000c101138 */
[----:B------:R-:W-:-:S03]  /*4a8e0*/  PRMT R10, R159, 0x7772, RZ ;  /* 0x000077729f0a7816 */ /* 0x000fc600000000ff */
[----:B0-----:R-:W4:Y:S06]  /*4a8f0*/  LDL.LU.64 R216, [R1+0x360] ;  /* 0x0003600001d87983 */ /* 0x001f2c0000300a00 */
[----:B--2---:R0:W-:Y:S04]  /*4a900*/  @P2 STG.E.U8 desc[UR56][R220.64], R10 ;  /* 0x0000000adc002986 */ /* 0x0041e8000c101138 */
[----:B0-----:R-:W2:Y:S01]  /*4a910*/  LDL.LU.64 R220, [R1+0x358] ;  /* 0x0003580001dc7983 */ /* 0x001ea20000300a00 */
[----:B------:R-:W-:-:S02]  /*4a920*/  LOP3.LUT P6, RZ, R5, 0x100, RZ, 0xc0, !PT ;  /* 0x0000010005ff7812 */ /* 0x000fc400078cc0ff */
[----:B------:R-:W-:Y:S01]  /*4a930*/  PRMT R159, R159, 0x7773, RZ ;  /* 0x000077739f9f7816 */ /* 0x000fe200000000ff */
[----:B------:R-:W2:Y:S01]  /*4a940*/  LDL.LU.64 R198, [R1+0x350] ;  /* 0x0003500001c67983 */ /* 0x000ea20000300a00 */
[C---:B------:R-:W-:Y:S02]  /*4a950*/  LOP3.LUT P0, RZ, R6.reuse, 0x8000000, RZ, 0xc0, !PT ;  /* 0x0800000006ff7812 */ /* 0x040fe4000780c0ff */
[----:B------:R-:W-:Y:S02]  /*4a960*/  LOP3.LUT P4, RZ, R6, 0x800000, RZ, 0xc0, !PT ;  /* 0x0080000006ff7812 */ /* 0x000fe4000788c0ff */
[----:B------:R-:W-:Y:S02]  /*4a970*/  LOP3.LUT P2, RZ, R3, 0x200000, RZ, 0xc0, !PT ;  /* 0x0020000003ff7812 */ /* 0x000fe4000784c0ff */
[----:B------:R-:W-:Y:S02]  /*4a980*/  P2R R14, PR, RZ, 0x10 ;  /* 0x00000010ff0e7803 */ /* 0x000fe40000000000 */
[----:B------:R-:W-:-:S02]  /*4a990*/  P2R R15, PR, RZ, 0x4 ;  /* 0x00000004ff0f7803 */ /* 0x000fc40000000000 */
[C---:B------:R-:W-:Y:S02]  /*4a9a0*/  LOP3.LUT P3, RZ, R6.reuse, 0x4000000, RZ, 0xc0, !PT ;  /* 0x0400000006ff7812 */ /* 0x040fe4000786c0ff */
[C---:B------:R-:W-:Y:S02]  /*4a9b0*/  LOP3.LUT P1, RZ, R6.reuse, 0x2000000, RZ, 0xc0, !PT ;  /* 0x0200000006ff7812 */ /* 0x040fe4000782c0ff */
[C---:B------:R-:W-:Y:S02]  /*4a9c0*/  LOP3.LUT P4, RZ, R6.reuse, 0x1000000, RZ, 0xc0, !PT ;  /* 0x0100000006ff7812 */ /* 0x040fe4000788c0ff */
[C---:B------:R-:W-:Y:S02]  /*4a9d0*/  LOP3.LUT P5, RZ, R6.reuse, 0x400000, RZ, 0xc0, !PT ;  /* 0x0040000006ff7812 */ /* 0x040fe400078ac0ff */
[----:B------:R-:W-:Y:S02]  /*4a9e0*/  LOP3.LUT P2, RZ, R6, 0x200000, RZ, 0xc0, !PT ;  /* 0x0020000006ff7812 */ /* 0x000fe4000784c0ff */
[----:B------:R-:W-:-:S02]  /*4a9f0*/  PRMT R6, R160, 0x7770, RZ ;  /* 0x00007770a0067816 */ /* 0x000fc400000000ff */
[C---:B------:R-:W-:Y:S01]  /*4aa00*/  PRMT R11, R160.reuse, 0x7771, RZ ;  /* 0x00007771a00b7816 */ /* 0x040fe200000000ff */
[----:B------:R0:W-:Y:S04]  /*4aa10*/  @P6 STG.E.U8 desc[UR56][R200.64], R159 ;  /* 0x0000009fc8006986 */ /* 0x0001e8000c101138 */
[----:B0-----:R-:W2:Y:S04]  /*4aa20*/  LDL.LU.64 R200, [R1+0x348] ;  /* 0x0003480001c87983 */ /* 0x001ea80000300a00 */
[----:B------:R-:W2:Y:S01]  /*4aa30*/  LDL.LU.64 R190, [R1+0x340] ;  /* 0x0003400001be7983 */ /* 0x000ea20000300a00 */
[----:B------:R-:W-:-:S03]  /*4aa40*/  PRMT R4, R160, 0x7772, RZ ;  /* 0x00007772a0047816 */ /* 0x000fc600000000ff */
[----:B------:R0:W-:Y:S04]  /*4aa50*/  @P0 STG.E.U8 desc[UR56][R170.64], R6 ;  /* 0x00000006aa000986 */ /* 0x0001e8000c101138 */
[----:B0-----:R-:W2:Y:S01]  /*4aa60*/  LDL.LU.64 R170, [R1+0x338] ;  /* 0x0003380001aa7983 */ /* 0x001ea20000300a00 */
[----:B------:R-:W-:Y:S02]  /*4aa70*/  P2R R12, PR, RZ, 0x10 ;  /* 0x00000010ff0c7803 */ /* 0x000fe40000000000 */
[----:B------:R-:W-:Y:S02]  /*4aa80*/  LOP3.LUT P4, RZ, R5, 0x80, RZ, 0xc0, !PT ;  /* 0x0000008005ff7812 */ /* 0x000fe4000788c0ff */
[----:B------:R-:W-:Y:S01]  /*4aa90*/  PRMT R160, R160, 0x7773, RZ ;  /* 0x00007773a0a07816 */ /* 0x000fe200000000ff */
[----:B---3--:R0:W-:Y:S04]  /*4aaa0*/  @P3 STG.E.U8 desc[UR56][R218.64], R11 ;  /* 0x0000000bda003986 */ /* 0x0081e8000c101138 */
[----:B------:R1:W-:Y:S04]  /*4aab0*/  @P1 STG.E.U8 desc[UR56][R196.64], R4 ;  /* 0x00000004c4001986 */ /* 0x0003e8000c101138 */
[----:B0-----:R-:W3:Y:S04]  /*4aac0*/  LDL.LU.64 R218, [R1+0x330] ;  /* 0x0003300001da7983 */ /* 0x001ee80000300a00 */
[----:B------:R-:W3:Y:S04]  /*4aad0*/  LDL.LU.64 R168, [R1+0x328] ;  /* 0x0003280001a87983 */ /* 0x000ee80000300a00 */
[----:B-1----:R-:W3:Y:S04]  /*4aae0*/  LDL.LU.64 R196, [R1+0x320] ;  /* 0x0003200001c47983 */ /* 0x002ee80000300a00 */
[----:B----4-:R0:W-:Y:S01]  /*4aaf0*/  @P4 STG.E.U8 desc[UR56][R216.64], R160 ;  /* 0x000000a0d8004986 */ /* 0x0101e2000c101138 */
[----:B------:R-:W-:-:S02]  /*4ab00*/  ISETP.NE.AND P4, PT, R12, RZ, PT ;  /* 0x000000ff0c00720c */ /* 0x000fc40003f85270 */
[----:B------:R-:W-:Y:S01]  /*4ab10*/  PRMT R10, R164, 0x7770, RZ ;  /* 0x00007770a40a7816 */ /* 0x000fe200000000ff */
[----:B0-----:R-:W4:Y:S10]  /*4ab20*/  LDL.LU.64 R216, [R1+0x318] ;  /* 0x0003180001d87983 */ /* 0x001f340000300a00 */
[----:B--2---:R0:W-:Y:S04]  /*4ab30*/  @P4 STG.E.U8 desc[UR56][R220.64], R10 ;  /* 0x0000000adc004986 */ /* 0x0041e8000c101138 */
[----:B0-----:R-:W2:Y:S01]  /*4ab40*/  LDL.LU.64 R220, [R1+0x310] ;  /* 0x0003100001dc7983 */ /* 0x001ea20000300a00 */
[----:B------:R-:W-:-:S02]  /*4ab50*/  ISETP.NE.AND P4, PT, R14, RZ, PT ;  /* 0x000000ff0e00720c */ /* 0x000fc40003f85270 */
[----:B------:R-:W-:Y:S02]  /*4ab60*/  P2R R13, PR, RZ, 0x4 ;  /* 0x00000004ff0d7803 */ /* 0x000fe40000000000 */
[----:B------:R-:W-:Y:S02]  /*4ab70*/  LOP3.LUT P2, RZ, R5, 0x40, RZ, 0xc0, !PT ;  /* 0x0000004005ff7812 */ /* 0x000fe4000784c0ff */
[C---:B------:R-:W-:Y:S02]  /*4ab80*/  PRMT R12, R164.reuse, 0x7771, RZ ;  /* 0x00007771a40c7816 */ /* 0x040fe400000000ff */
[C---:B------:R-:W-:Y:S02]  /*4ab90*/  PRMT R6, R164.reuse, 0x7772, RZ ;  /* 0x00007772a4067816 */ /* 0x040fe400000000ff */
[----:B------:R-:W-:-:S03]  /*4aba0*/  PRMT R164, R164, 0x7773, RZ ;  /* 0x00007773a4a47816 */ /* 0x000fc600000000ff */
[----:B------:R0:W-:Y:S01]  /*4abb0*/  @P4 STG.E.U8 desc[UR56][R198.64], R12 ;  /* 0x0000000cc6004986 */ /* 0x0001e2000c101138 */
[----:B------:R-:W-:Y:S02]  /*4abc0*/  LOP3.LUT P0, RZ, R3, 0x40000, RZ, 0xc0, !PT ;  /* 0x0004000003ff7812 */ /* 0x000fe4000780c0ff */
[----:B------:R-:W-:Y:S02]  /*4abd0*/  PRMT R4, R161, 0x7770, RZ ;  /* 0x00007770a1047816 */ /* 0x000fe400000000ff */
[----:B------:R-:W-:Y:S02]  /*4abe0*/  P2R R17, PR, RZ, 0x1 ;  /* 0x00000001ff117803 */ /* 0x000fe40000000000 */
[C---:B------:R-:W-:Y:S02]  /*4abf0*/  LOP3.LUT P0, RZ, R3.reuse, 0x80000, RZ, 0xc0, !PT ;  /* 0x0008000003ff7812 */ /* 0x040fe4000780c0ff */
[----:B------:R-:W-:Y:S01]  /*4ac00*/  LOP3.LUT P6, RZ, R3, 0x100000, RZ, 0xc0, !PT ;  /* 0x0010000003ff7812 */ /* 0x000fe200078cc0ff */
[----:B0-----:R-:W2:Y:S01]  /*4ac10*/  LDL.LU.64 R198, [R1+0x308] ;  /* 0x0003080001c67983 */ /* 0x001ea20000300a00 */
[----:B------:R-:W-:-:S02]  /*4ac20*/  P2R R16, PR, RZ, 0x1 ;  /* 0x00000001ff107803 */ /* 0x000fc40000000000 */
[----:B------:R-:W-:Y:S01]  /*4ac30*/  LOP3.LUT P0, RZ, R5, 0x20, RZ, 0xc0, !PT ;  /* 0x0000002005ff7812 */ /* 0x000fe2000780c0ff */
[----:B------:R0:W-:Y:S04]  /*4ac40*/  @P5 STG.E.U8 desc[UR56][R200.64], R6 ;  /* 0x00000006c8005986 */ /* 0x0001e8000c101138 */
[----:B------:R-:W-:Y:S01]  /*4ac50*/  @P2 STG.E.U8 desc[UR56][R190.64], R164 ;  /* 0x000000a4be002986 */ /* 0x000fe2000c101138 */
[----:B------:R-:W-:-:S03]  /*4ac60*/  ISETP.NE.AND P2, PT, R13, RZ, PT ;  /* 0x000000ff0d00720c */ /* 0x000fc60003f45270 */
[----:B0-----:R-:W2:Y:S01]  /*4ac70*/  LDL.LU.64 R200, [R1+0x300] ;  /* 0x0003000001c87983 */ /* 0x001ea20000300a00 */
[C---:B------:R-:W-:Y:S02]  /*4ac80*/  PRMT R11, R161.reuse, 0x7771, RZ ;  /* 0x00007771a10b7816 */ /* 0x040fe400000000ff */
[C---:B------:R-:W-:Y:S02]  /*4ac90*/  PRMT R10, R161.reuse, 0x7772, RZ ;  /* 0x00007772a10a7816 */ /* 0x040fe400000000ff */
[----:B------:R-:W-:-:S05]  /*4aca0*/  PRMT R161, R161, 0x7773, RZ ;  /* 0x00007773a1a17816 */ /* 0x000fca00000000ff */
[----:B------:R0:W-:Y:S01]  /*4acb0*/  @P2 STG.E.U8 desc[UR56][R170.64], R4 ;  /* 0x00000004aa002986 */ /* 0x0001e2000c101138 */
[----:B------:R-:W-:-:S03]  /*4acc0*/  ISETP.NE.AND P2, PT, R15, RZ, PT ;  /* 0x000000ff0f00720c */ /* 0x000fc60003f45270 */
[----:B0-----:R-:W2:Y:S01]  /*4acd0*/  LDL.LU.64 R170, [R1+0x2f8] ;  /* 0x0002f80001aa7983 */ /* 0x001ea20000300a00 */
[----:B------:R-:W-:-:S09]  /*4ace0*/  PRMT R6, R165, 0x7770, RZ ;  /* 0x00007770a5067816 */ /* 0x000fd200000000ff */
[----:B---3--:R0:W-:Y:S04]  /*4acf0*/  @P2 STG.E.U8 desc[UR56][R218.64], R11 ;  /* 0x0000000bda002986 */ /* 0x0081e8000c101138 */
[----:B------:R-:W-:Y:S04]  /*4ad00*/  @P6 STG.E.U8 desc[UR56][R168.64], R10 ;  /* 0x0000000aa8006986 */ /* 0x000fe8000c101138 */
[----:B------:R-:W-:Y:S01]  /*4ad10*/  @P0 STG.E.U8 desc[UR56][R196.64], R161 ;  /* 0x000000a1c4000986 */ /* 0x000fe2000c101138 */
[----:B------:R-:W-:-:S03]  /*4ad20*/  ISETP.NE.AND P0, PT, R16, RZ, PT ;  /* 0x000000ff1000720c */ /* 0x000fc60003f05270 */
[----:B0-----:R-:W3:Y:S01]  /*4ad30*/  LDL.LU.64 R218, [R1+0x2f0] ;  /* 0x0002f00001da7983 */ /* 0x001ee20000300a00 */
[----:B------:R-:W-:-:S09]  /*4ad40*/  PRMT R12, R165, 0x7771, RZ ;  /* 0x00007771a50c7816 */ /* 0x000fd200000000ff */
[----:B----4-:R0:W-:Y:S01]  /*4ad50*/  @P0 STG.E.U8 desc[UR56][R216.64], R6 ;  /* 0x00000006d8000986 */ /* 0x0101e2000c101138 */
[----:B------:R-:W-:-:S03]  /*4ad60*/  ISETP.NE.AND P0, PT, R17, RZ, PT ;  /* 0x000000ff1100720c */ /* 0x000fc60003f05270 */
[----:B0-----:R-:W4:Y:S10]  /*4ad70*/  LDL.LU.64 R216, [R1+0x2e8] ;  /* 0x0002e80001d87983 */ /* 0x001f340000300a00 */
[----:B--2---:R0:W-:Y:S04]  /*4ad80*/  @P0 STG.E.U8 desc[UR56][R220.64], R12 ;  /* 0x0000000cdc000986 */ /* 0x0041e8000c101138 */
[----:B0-----:R-:W2:Y:S01]  /*4ad90*/  LDL.LU.64 R220, [R1+0x2e0] ;  /* 0x0002e00001dc7983 */ /* 0x001ea20000300a00 */
[----:B------:R-:W-:-:S02]  /*4ada0*/  LOP3.LUT P3, RZ, R3, 0x20000, RZ, 0xc0, !PT ;  /* 0x0002000003ff7812 */ /* 0x000fc4000786c0ff */
[----:B------:R-:W-:Y:S02]  /*4adb0*/  LOP3.LUT P1, RZ, R5, 0x10, RZ, 0xc0, !PT ;  /* 0x0000001005ff7812 */ /* 0x000fe4000782c0ff */
[C---:B------:R-:W-:Y:S02]  /*4adc0*/  PRMT R4, R165.reuse, 0x7772, RZ ;  /* 0x00007772a5047816 */ /* 0x040fe400000000ff */
[----:B------:R-:W-:Y:S02]  /*4add0*/  PRMT R165, R165, 0x7773, RZ ;  /* 0x00007773a5a57816 */ /* 0x000fe400000000ff */
[----:B------:R-:W-:-:S05]  /*4ade0*/  LOP3.LUT P4, RZ, R3, 0x10000, RZ, 0xc0, !PT ;  /* 0x0001000003ff7812 */ /* 0x000fca000788c0ff */
[----:B------:R0:W-:Y:S01]  /*4adf0*/  @P3 STG.E.U8 desc[UR56][R198.64], R4 ;  /* 0x00000004c6003986 */ /* 0x0001e2000c101138 */
[----:B------:R-:W-:-:S03]  /*4ae00*/  PRMT R10, R162, 0x7770, RZ ;  /* 0x00007770a20a7816 */ /* 0x000fc600000000ff */
[----:B0-----:R-:W2:Y:S04]  /*4ae10*/  LDL.LU.64 R198, [R1+0x2d8] ;  /* 0x0002d80001c67983 */ /* 0x001ea80000300a00 */
[----:B------:R-:W2:Y:S01]  /*4ae20*/  LDL.LU.64 R190, [R1+0x2d0] ;  /* 0x0002d00001be7983 */ /* 0x000ea20000300a00 */
[C---:B------:R-:W-:Y:S02]  /*4ae30*/  LOP3.LUT P5, RZ, R3.reuse, 0x8000, RZ, 0xc0, !PT ;  /* 0x0000800003ff7812 */ /* 0x040fe400078ac0ff */
[----:B------:R-:W-:Y:S01]  /*4ae40*/  LOP3.LUT P2, RZ, R3, 0x4000, RZ, 0xc0, !PT ;  /* 0x0000400003ff7812 */ /* 0x000fe2000784c0ff */
[----:B------:R0:W-:Y:S04]  /*4ae50*/  @P1 STG.E.U8 desc[UR56][R200.64], R165 ;  /* 0x000000a5c8001986 */ /* 0x0001e8000c101138 */
[----:B0-----:R-:W2:Y:S01]  /*4ae60*/  LDL.LU.64 R200, [R1+0x2c8] ;  /* 0x0002c80001c87983 */ /* 0x001ea20000300a00 */
[----:B------:R-:W-:-:S02]  /*4ae70*/  PRMT R11, R162, 0x7771, RZ ;  /* 0x00007771a20b7816 */ /* 0x000fc400000000ff */
[C---:B------:R-:W-:Y:S02]  /*4ae80*/  PRMT R6, R162.reuse, 0x7772, RZ ;  /* 0x00007772a2067816 */ /* 0x040fe400000000ff */
[----:B------:R-:W-:Y:S01]  /*4ae90*/  LOP3.LUT P6, RZ, R5, 0x8, RZ, 0xc0, !PT ;  /* 0x0000000805ff7812 */ /* 0x000fe200078cc0ff */
[----:B------:R0:W-:Y:S04]  /*4aea0*/  @P4 STG.E.U8 desc[UR56][R170.64], R10 ;  /* 0x0000000aaa004986 */ /* 0x0001e8000c101138 */
[----:B0-----:R-:W2:Y:S01]  /*4aeb0*/  LDL.LU.64 R170, [R1+0x2c0] ;  /* 0x0002c00001aa7983 */ /* 0x001ea20000300a00 */
[----:B------:R-:W-:-:S03]  /*4aec0*/  PRMT R162, R162, 0x7773, RZ ;  /* 0x00007773a2a27816 */ /* 0x000fc600000000ff */
[----:B---3--:R0:W-:Y:S04]  /*4aed0*/  @P5 STG.E.U8 desc[UR56][R218.64], R11 ;  /* 0x0000000bda005986 */ /* 0x0081e8000c101138 */
[----:B0-----:R-:W3:Y:S04]  /*4aee0*/  LDL.LU.64 R218, [R1+0x2b8] ;  /* 0x0002b80001da7983 */ /* 0x001ee80000300a00 */
[----:B------:R-:W3:Y:S04]  /*4aef0*/  LDL.LU.64 R168, [R1+0x2b0] ;  /* 0x0002b00001a87983 */ /* 0x000ee80000300a00 */
[----:B----4-:R0:W-:Y:S04]  /*4af00*/  @P2 STG.E.U8 desc[UR56][R216.64], R6 ;  /* 0x00000006d8002986 */ /* 0x0101e8000c101138 */
[----:B0-----:R-:W4:Y:S04]  /*4af10*/  LDL.LU.64 R216, [R1+0x2a8] ;  /* 0x0002a80001d87983 */ /* 0x001f280000300a00 */
[----:B--2---:R0:W-:Y:S04]  /*4af20*/  @P6 STG.E.U8 desc[UR56][R220.64], R162 ;  /* 0x000000a2dc006986 */ /* 0x0041e8000c101138 */
[----:B0-----:R-:W2:Y:S01]  /*4af30*/  LDL.LU.64 R220, [R1+0x2a0] ;  /* 0x0002a00001dc7983 */ /* 0x001ea20000300a00 */
[----:B------:R-:W-:-:S02]  /*4af40*/  LOP3.LUT P1, RZ, R3, 0x400, RZ, 0xc0, !PT ;  /* 0x0000040003ff7812 */ /* 0x000fc4000782c0ff */
[----:B------:R-:W-:Y:S01]  /*4af50*/  LOP3.LUT P0, RZ, R3, 0x2000, RZ, 0xc0, !PT ;  /* 0x0000200003ff7812 */ /* 0x000fe2000780c0ff */
[----:B------:R-:W2:Y:S01]  /*4af60*/  LDL.LU.64 R196, [R1+0x298] ;  /* 0x0002980001c47983 */ /* 0x000ea20000300a00 */
[----:B------:R-:W-:Y:S02]  /*4af70*/  P2R R13, PR, RZ, 0x2 ;  /* 0x00000002ff0d7803 */ /* 0x000fe40000000000 */
[----:B------:R-:W-:Y:S02]  /*4af80*/  LOP3.LUT P1, RZ, R5, 0x4, RZ, 0xc0, !PT ;  /* 0x0000000405ff7812 */ /* 0x000fe4000782c0ff */
[C---:B------:R-:W-:Y:S02]  /*4af90*/  LOP3.LUT P3, RZ, R3.reuse, 0x1000, RZ, 0xc0, !PT ;  /* 0x0000100003ff7812 */ /* 0x040fe4000786c0ff */
[----:B------:R-:W-:Y:S02]  /*4afa0*/  P2R R12, PR, RZ, 0x2 ;  /* 0x00000002ff0c7803 */ /* 0x000fe40000000000 */
[----:B------:R-:W-:-:S02]  /*4afb0*/  LOP3.LUT P1, RZ, R3, 0x800, RZ, 0xc0, !PT ;  /* 0x0000080003ff7812 */ /* 0x000fc4000782c0ff */
[C---:B------:R-:W-:Y:S02]  /*4afc0*/  LOP3.LUT P5, RZ, R3.reuse, 0x80, RZ, 0xc0, !PT ;  /* 0x0000008003ff7812 */ /* 0x040fe400078ac0ff */
[----:B------:R-:W-:Y:S02]  /*4afd0*/  LOP3.LUT P6, RZ, R3, 0x10, RZ, 0xc0, !PT ;  /* 0x0000001003ff7812 */ /* 0x000fe400078cc0ff */
[----:B------:R-:W-:Y:S02]  /*4afe0*/  P2R R15, PR, RZ, 0x20 ;  /* 0x00000020ff0f7803 */ /* 0x000fe40000000000 */
[----:B------:R-:W-:Y:S02]  /*4aff0*/  P2R R17, PR, RZ, 0x40 ;  /* 0x00000040ff117803 */ /* 0x000fe40000000000 */
[C---:B------:R-:W-:Y:S02]  /*4b000*/  LOP3.LUT P5, RZ, R5.reuse, 0x2, RZ, 0xc0, !PT ;  /* 0x0000000205ff7812 */ /* 0x040fe400078ac0ff */
[----:B------:R-:W-:-:S02]  /*4b010*/  LOP3.LUT P6, RZ, R5, 0x1, RZ, 0xc0, !PT ;  /* 0x0000000105ff7812 */ /* 0x000fc400078cc0ff */
[C---:B------:R-:W-:Y:S02]  /*4b020*/  PRMT R4, R166.reuse, 0x7770, RZ ;  /* 0x00007770a6047816 */ /* 0x040fe400000000ff */
[C---:B------:R-:W-:Y:S02]  /*4b030*/  PRMT R5, R166.reuse, 0x7771, RZ ;  /* 0x00007771a6057816 */ /* 0x040fe400000000ff */
[C---:B------:R-:W-:Y:S01]  /*4b040*/  PRMT R10, R166.reuse, 0x7772, RZ ;  /* 0x00007772a60a7816 */ /* 0x040fe200000000ff */
[----:B------:R0:W-:Y:S04]  /*4b050*/  @P0 STG.E.U8 desc[UR56][R198.64], R4 ;  /* 0x00000004c6000986 */ /* 0x0001e8000c101138 */
[----:B------:R-:W-:Y:S04]  /*4b060*/  @P3 STG.E.U8 desc[UR56][R190.64], R5 ;  /* 0x00000005be003986 */ /* 0x000fe8000c101138 */
[----:B0-----:R-:W2:Y:S01]  /*4b070*/  LDL.LU.64 R198, [R1+0x290] ;  /* 0x0002900001c67983 */ /* 0x001ea20000300a00 */
[----:B------:R-:W-:-:S03]  /*4b080*/  PRMT R166, R166, 0x7773, RZ ;  /* 0x00007773a6a67816 */ /* 0x000fc600000000ff */
[----:B------:R0:W-:Y:S01]  /*4b090*/  @P1 STG.E.U8 desc[UR56][R200.64], R10 ;  /* 0x0000000ac8001986 */ /* 0x0001e2000c101138 */
[----:B------:R-:W-:-:S03]  /*4b0a0*/  ISETP.NE.AND P1, PT, R12, RZ, PT ;  /* 0x000000ff0c00720c */ /* 0x000fc60003f25270 */
[----:B0-----:R-:W2:Y:S01]  /*4b0b0*/  LDL.LU.64 R200, [R1+0x288] ;  /* 0x0002880001c87983 */ /* 0x001ea20000300a00 */
[C---:B------:R-:W-:Y:S02]  /*4b0c0*/  LOP3.LUT P4, RZ, R3.reuse, 0x200, RZ, 0xc0, !PT ;  /* 0x0000020003ff7812 */ /* 0x040fe4000788c0ff */
[----:B------:R-:W-:Y:S02]  /*4b0d0*/  P2R R14, PR, RZ, 0x20 ;  /* 0x00000020ff0e7803 */ /* 0x000fe40000000000 */
[----:B------:R-:W-:Y:S02]  /*4b0e0*/  LOP3.LUT P5, RZ, R3, 0x100, RZ, 0xc0, !PT ;  /* 0x0000010003ff7812 */ /* 0x000fe400078ac0ff */
[C---:B------:R-:W-:Y:S02]  /*4b0f0*/  PRMT R6, R163.reuse, 0x7770, RZ ;  /* 0x00007770a3067816 */ /* 0x040fe400000000ff */
[C---:B------:R-:W-:Y:S02]  /*4b100*/  PRMT R11, R163.reuse, 0x7771, RZ ;  /* 0x00007771a30b7816 */ /* 0x040fe400000000ff */
[----:B------:R-:W-:Y:S01]  /*4b110*/  PRMT R4, R163, 0x7772, RZ ;  /* 0x00007772a3047816 */ /* 0x000fe200000000ff */
[----:B------:R0:W-:Y:S01]  /*4b120*/  @P1 STG.E.U8 desc[UR56][R170.64], R166 ;  /* 0x000000a6aa001986 */ /* 0x0001e2000c101138 */
[----:B------:R-:W-:-:S03]  /*4b130*/  ISETP.NE.AND P1, PT, R13, RZ, PT ;  /* 0x000000ff0d00720c */ /* 0x000fc60003f25270 */
[----:B0-----:R-:W2:Y:S01]  /*4b140*/  LDL.LU.64 R170, [R1+0x278] ;  /* 0x0002780001aa7983 */ /* 0x001ea20000300a00 */
[----:B------:R-:W-:-:S09]  /*4b150*/  PRMT R163, R163, 0x7773, RZ ;  /* 0x00007773a3a37816 */ /* 0x000fd200000000ff */
[----:B---3--:R0:W-:Y:S04]  /*4b160*/  @P1 STG.E.U8 desc[UR56][R218.64], R6 ;  /* 0x00000006da001986 */ /* 0x0081e8000c101138 */
[----:B------:R-:W-:Y:S04]  /*4b170*/  @P4 STG.E.U8 desc[UR56][R168.64], R11 ;  /* 0x0000000ba8004986 */ /* 0x000fe8000c101138 */
[----:B0-----:R-:W3:Y:S04]  /*4b180*/  LDL.LU.64 R218, [R1+0x270] ;  /* 0x0002700001da7983 */ /* 0x001ee80000300a00 */
[----:B------:R-:W3:Y:S04]  /*4b190*/  LDL.LU.64 R190, [R1+0x268] ;  /* 0x0002680001be7983 */ /* 0x000ee80000300a00 */
[----:B----4-:R0:W-:Y:S01]  /*4b1a0*/  @P5 STG.E.U8 desc[UR56][R216.64], R4 ;  /* 0x00000004d8005986 */ /* 0x0101e2000c101138 */
[----:B------:R-:W-:-:S03]  /*4b1b0*/  ISETP.NE.AND P5, PT, R14, RZ, PT ;  /* 0x000000ff0e00720c */ /* 0x000fc60003fa5270 */
[----:B0-----:R-:W4:Y:S10]  /*4b1c0*/  LDL.LU.64 R216, [R1+0x260] ;  /* 0x0002600001d87983 */ /* 0x001f340000300a00 */
[----:B--2---:R0:W-:Y:S04]  /*4b1d0*/  @P5 STG.E.U8 desc[UR56][R220.64], R163 ;  /* 0x000000a3dc005986 */ /* 0x0041e8000c101138 */
[----:B0-----:R-:W2:Y:S01]  /*4b1e0*/  LDL.LU.64 R220, [R1+0x250] ;  /* 0x0002500001dc7983 */ /* 0x001ea20000300a00 */
[----:B------:R-:W-:-:S02]  /*4b1f0*/  ISETP.NE.AND P5, PT, R15, RZ, PT ;  /* 0x000000ff0f00720c */ /* 0x000fc40003fa5270 */
[C---:B------:R-:W-:Y:S01]  /*4b200*/  LOP3.LUT P2, RZ, R3.reuse, 0x40, RZ, 0xc0, !PT ;  /* 0x0000004003ff7812 */ /* 0x040fe2000784c0ff */
[----:B------:R-:W2:Y:S01]  /*4b210*/  LDL.LU.64 R168, [R1+0x240] ;  /* 0x0002400001a87983 */ /* 0x000ea20000300a00 */
[----:B------:R-:W-:Y:S02]  /*4b220*/  P2R R16, PR, RZ, 0x40 ;  /* 0x00000040ff107803 */ /* 0x000fe40000000000 */
[----:B------:R-:W-:Y:S01]  /*4b230*/  LOP3.LUT P6, RZ, R3, 0x20, RZ, 0xc0, !PT ;  /* 0x0000002003ff7812 */ /* 0x000fe200078cc0ff */
[----:B------:R-:W0:Y:S01]  /*4b240*/  LDS.128 R12, [R2] ;  /* 0x00000000020c7984 */ /* 0x000e220000000c00 */
[C---:B------:R-:W-:Y:S02]  /*4b250*/  PRMT R5, R167.reuse, 0x7770, RZ ;  /* 0x00007770a7057816 */ /* 0x040fe400000000ff */
[C---:B------:R-:W-:Y:S02]  /*4b260*/  PRMT R10, R167.reuse, 0x7771, RZ ;  /* 0x00007771a70a7816 */ /* 0x040fe400000000ff */
[C---:B------:R-:W-:Y:S01]  /*4b270*/  PRMT R6, R167.reuse, 0x7772, RZ ;  /* 0x00007772a7067816 */ /* 0x040fe200000000ff */
[----:B------:R1:W-:Y:S01]  /*4b280*/  @P5 STG.E.U8 desc[UR56][R196.64], R5 ;  /* 0x00000005c4005986 */ /* 0x0003e2000c101138 */
[----:B------:R-:W-:-:S02]  /*4b290*/  PRMT R167, R167, 0x7773, RZ ;  /* 0x00007773a7a77816 */ /* 0x000fc400000000ff */
[C---:B------:R-:W-:Y:S02]  /*4b2a0*/  LOP3.LUT P0, RZ, R3.reuse, 0x8, RZ, 0xc0, !PT ;  /* 0x0000000803ff7812 */ /* 0x040fe4000780c0ff */
[C---:B------:R-:W-:Y:S02]  /*4b2b0*/  PRMT R4, R172.reuse, 0x7770, RZ ;  /* 0x00007770ac047816 */ /* 0x040fe400000000ff */
[C---:B------:R-:W-:Y:S02]  /*4b2c0*/  PRMT R11, R172.reuse, 0x7771, RZ ;  /* 0x00007771ac0b7816 */ /* 0x040fe400000000ff */
[----:B------:R-:W-:Y:S01]  /*4b2d0*/  LOP3.LUT P3, RZ, R3, 0x4, RZ, 0xc0, !PT ;  /* 0x0000000403ff7812 */ /* 0x000fe2000786c0ff */
[----:B-1----:R-:W2:Y:S04]  /*4b2e0*/  LDL.LU.64 R196, [R1+0x238] ;  /* 0x0002380001c47983 */ /* 0x002ea80000300a00 */
[----:B------:R1:W-:Y:S01]  /*4b2f0*/  @P2 STG.E.U8 desc[UR56][R198.64], R10 ;  /* 0x0000000ac6002986 */ /* 0x0003e2000c101138 */
[----:B------:R-:W-:-:S03]  /*4b300*/  PRMT R5, R172, 0x7772, RZ ;  /* 0x00007772ac057816 */ /* 0x000fc600000000ff */
[----:B-1----:R-:W2:Y:S04]  /*4b310*/  LDL.LU.64 R198, [R1+0x230] ;  /* 0x0002300001c67983 */ /* 0x002ea80000300a00 */
[----:B------:R1:W-:Y:S01]  /*4b320*/  @P6 STG.E.U8 desc[UR56][R200.64], R6 ;  /* 0x00000006c8006986 */ /* 0x0003e2000c101138 */
[----:B------:R-:W-:Y:S02]  /*4b330*/  ISETP.NE.AND P6, PT, R16, RZ, PT ;  /* 0x000000ff1000720c */ /* 0x000fe40003fc5270 */
[----:B------:R-:W-:Y:S01]  /*4b340*/  PRMT R172, R172, 0x7773, RZ ;  /* 0x00007773acac7816 */ /* 0x000fe200000000ff */
[----:B-1----:R-:W2:Y:S10]  /*4b350*/  LDL.LU.64 R200, [R1+0x220] ;  /* 0x0002200001c87983 */ /* 0x002eb40000300a00 */
[----:B------:R1:W-:Y:S01]  /*4b360*/  @P6 STG.E.U8 desc[UR56][R170.64], R167 ;  /* 0x000000a7aa006986 */ /* 0x0003e2000c101138 */
[----:B------:R-:W-:-:S03]  /*4b370*/  ISETP.NE.AND P6, PT, R17, RZ, PT ;  /* 0x000000ff1100720c */ /* 0x000fc60003fc5270 */
[----:B-1----:R-:W2:Y:S10]  /*4b380*/  LDL.LU.64 R170, [R1+0x218] ;  /* 0x0002180001aa7983 */ /* 0x002eb40000300a00 */
[----:B---3--:R1:W-:Y:S04]  /*4b390*/  @P6 STG.E.U8 desc[UR56][R218.64], R4 ;  /* 0x00000004da006986 */ /* 0x0083e8000c101138 */
[----:B------:R-:W-:Y:S01]  /*4b3a0*/  @P0 STG.E.U8 desc[UR56][R190.64], R11 ;  /* 0x0000000bbe000986 */ /* 0x000fe2000c101138 */
[----:B------:R-:W-:-:S03]  /*4b3b0*/  LOP3.LUT P0, RZ, R7, 0x40000000, RZ, 0xc0, !PT ;  /* 0x4000000007ff7812 */ /* 0x000fc6000780c0ff */
[----:B-1----:R-:W3:Y:S04]  /*4b3c0*/  LDL.LU.64 R218, [R1+0x210] ;  /* 0x0002100001da7983 */ /* 0x002ee80000300a00 */
[----:B----4-:R1:W-:Y:S04]  /*4b3d0*/  @P3 STG.E.U8 desc[UR56][R216.64], R5 ;  /* 0x00000005d8003986 */ /* 0x0103e8000c101138 */
[----:B-1----:R-:W4:Y:S04]  /*4b3e0*/  LDL.LU.64 R216, [R1+0x208] ;  /* 0x0002080001d87983 */ /* 0x002f280000300a00 */
[----:B--2---:R1:W-:Y:S04]  /*4b3f0*/  @P0 STG.E.U8 desc[UR56][R220.64], R172 ;  /* 0x000000acdc000986 */ /* 0x0043e8000c101138 */
[----:B-1----:R-:W2:Y:S01]  /*4b400*/  LDL.LU.64 R220, [R1+0x1d0] ;  /* 0x0001d00001dc7983 */ /* 0x002ea20000300a00 */
[----:B------:R-:W-:-:S02]  /*4b410*/  LOP3.LUT P1, RZ, R3, 0x2, RZ, 0xc0, !PT ;  /* 0x0000000203ff7812 */ /* 0x000fc4000782c0ff */
[----:B------:R-:W-:Y:S02]  /*4b420*/  LOP3.LUT P0, RZ, R3, 0x1, RZ, 0xc0, !PT ;  /* 0x0000000103ff7812 */ /* 0x000fe4000780c0ff */
[----:B0-----:R-:W-:Y:S02]  /*4b430*/  PRMT R3, R12, 0x7770, RZ ;  /* 0x000077700c037816 */ /* 0x001fe400000000ff */
[C---:B------:R-:W-:Y:S02]  /*4b440*/  LOP3.LUT P4, RZ, R0.reuse, 0x80000000, RZ, 0xc0, !PT ;  /* 0x8000000000ff7812 */ /* 0x040fe4000788c0ff */
[----:B------:R-:W-:-:S05]  /*4b450*/  LOP3.LUT P2, RZ, R0, 0x40000000, RZ, 0xc0, !PT ;  /* 0x4000000000ff7812 */ /* 0x000fca000784c0ff */
[----:B------:R0:W-:Y:S01]  /*4b460*/  @P1 STG.E.U8 desc[UR56][R168.64], R3 ;  /* 0x00000003a8001986 */ /* 0x0001e2000c101138 */
[----:B------:R-:W-:Y:S02]  /*4b470*/  LOP3.LUT P1, RZ, R7, 0x20000000, RZ, 0xc0, !PT ;  /* 0x2000000007ff7812 */ /* 0x000fe4000782c0ff */
[C---:B------:R-:W-:Y:S02]  /*4b480*/  PRMT R6, R12.reuse, 0x7771, RZ ;  /* 0x000077710c067816 */ /* 0x040fe400000000ff */
[C---:B------:R-:W-:Y:S02]  /*4b490*/  PRMT R4, R12.reuse, 0x7772, RZ ;  /* 0x000077720c047816 */ /* 0x040fe400000000ff */
[----:B------:R-:W-:Y:S02]  /*4b4a0*/  PRMT R12, R12, 0x7773, RZ ;  /* 0x000077730c0c7816 */ /* 0x000fe400000000ff */
[----:B------:R-:W-:Y:S01]  /*4b4b0*/  PRMT R5, R173, 0x7770, RZ ;  /* 0x00007770ad057816 */ /* 0x000fe200000000ff */
[----:B------:R-:W-:Y:S01]  /*4b4c0*/  @P0 STG.E.U8 desc[UR56][R196.64], R6 ;  /* 0x00000006c4000986 */ /* 0x000fe2000c101138 */
[----:B------:R-:W-:-:S02]  /*4b4d0*/  LOP3.LUT P5, RZ, R0, 0x20000000, RZ, 0xc0, !PT ;  /* 0x2000000000ff7812 */ /* 0x000fc400078ac0ff */
[----:B------:R-:W-:Y:S01]  /*4b4e0*/  LOP3.LUT P6, RZ, R0, 0x10000000, RZ, 0xc0, !PT ;  /* 0x1000000000ff7812 */ /* 0x000fe200078cc0ff */
[----:B------:R-:W-:Y:S01]  /*4b4f0*/  @P4 STG.E.U8 desc[UR56][R198.64], R4 ;  /* 0x00000004c6004986 */ /* 0x000fe2000c101138 */
[C---:B------:R-:W-:Y:S02]  /*4b500*/  PRMT R2, R173.reuse, 0x7771, RZ ;  /* 0x00007771ad027816 */ /* 0x040fe400000000ff */
[C---:B0-----:R-:W-:Y:S02]  /*4b510*/  PRMT R3, R173.reuse, 0x7772, RZ ;  /* 0x00007772ad037816 */ /* 0x041fe400000000ff */
[----:B------:R-:W-:Y:S01]  /*4b520*/  PRMT R173, R173, 0x7773, RZ ;  /* 0x00007773adad7816 */ /* 0x000fe200000000ff */
[----:B------:R-:W-:Y:S04]  /*4b530*/  @P1 STG.E.U8 desc[UR56][R200.64], R12 ;  /* 0x0000000cc8001986 */ /* 0x000fe8000c101138 */
[----:B------:R-:W-:Y:S01]  /*4b540*/  @P2 STG.E.U8 desc[UR56][R170.64], R5 ;  /* 0x00000005aa002986 */ /* 0x000fe2000c101138 */
[----:B------:R-:W-:-:S03]  /*4b550*/  LOP3.LUT P2, RZ, R7, 0x10000000, RZ, 0xc0, !PT ;  /* 0x1000000007ff7812 */ /* 0x000fc6000784c0ff */
[----:B---3--:R-:W-:Y:S04]  /*4b560*/  @P5 STG.E.U8 desc[UR56][R218.64], R2 ;  /* 0x00000002da005986 */ /* 0x008fe8000c101138 */
[----:B----4-:R-:W-:Y:S06]  /*4b570*/  @P6 STG.E.U8 desc[UR56][R216.64], R3 ;  /* 0x00000003d8006986 */ /* 0x010fec000c101138 */
[----:B--2---:R0:W-:Y:S04]  /*4b580*/  @P2 STG.E.U8 desc[UR56][R220.64], R173 ;  /* 0x000000addc002986 */ /* 0x0041e8000c101138 */
[----:B0-----:R-:W2:Y:S01]  /*4b590*/  LDL.LU.64 R220, [R1+0x248] ;  /* 0x0002480001dc7983 */ /* 0x001ea20000300a00 */
[----:B------:R-:W-:-:S02]  /*4b5a0*/  LOP3.LUT P3, RZ, R0, 0x8000000, RZ, 0xc0, !PT ;  /* 0x0800000000ff7812 */ /* 0x000fc4000786c0ff */
[----:B------:R-:W-:Y:S02]  /*4b5b0*/  PRMT R11, R13, 0x7770, RZ ;  /* 0x000077700d0b7816 */ /* 0x000fe400000000ff */
[C---:B------:R-:W-:Y:S02]  /*4b5c0*/  LOP3.LUT P4, RZ, R0.reuse, 0x400000, RZ, 0xc0, !PT ;  /* 0x0040000000ff7812 */ /* 0x040fe4000788c0ff */
[C---:B------:R-:W-:Y:S02]  /*4b5d0*/  LOP3.LUT P2, RZ, R0.reuse, 0x4000000, RZ, 0xc0, !PT ;  /* 0x0400000000ff7812 */ /* 0x040fe4000784c0ff */
[C---:B------:R-:W-:Y:S02]  /*4b5e0*/  LOP3.LUT P1, RZ, R0.reuse, 0x2000000, RZ, 0xc0, !PT ;  /* 0x0200000000ff7812 */ /* 0x040fe4000782c0ff */
[----:B------:R-:W-:-:S03]  /*4b5f0*/  LOP3.LUT P0, RZ, R0, 0x1000000, RZ, 0xc0, !PT ;  /* 0x0100000000ff7812 */ /* 0x000fc6000780c0ff */
[----:B------:R0:W-:Y:S01]  /*4b600*/  @P3 STG.E.U8 desc[UR56][R208.64], R11 ;  /* 0x0000000bd0003986 */ /* 0x0001e2000c101138 */
[----:B------:R-:W-:Y:S02]  /*4b610*/  LOP3.LUT P3, RZ, R7, 0x8000000, RZ, 0xc0, !PT ;  /* 0x0800000007ff7812 */ /* 0x000fe4000786c0ff */
[----:B------:R-:W-:Y:S02]  /*4b620*/  P2R R4, PR, RZ, 0x10 ;  /* 0x00000010ff047803 */ /* 0x000fe40000000000 */
[----:B------:R-:W-:Y:S02]  /*4b630*/  LOP3.LUT P4, RZ, R0, 0x800000, RZ, 0xc0, !PT ;  /* 0x0080000000ff7812 */ /* 0x000fe4000788c0ff */
[C---:B------:R-:W-:Y:S02]  /*4b640*/  PRMT R17, R13.reuse, 0x7771, RZ ;  /* 0x000077710d117816 */ /* 0x040fe400000000ff */
[C---:B------:R-:W-:Y:S02]  /*4b650*/  PRMT R5, R13.reuse, 0x7772, RZ ;  /* 0x000077720d057816 */ /* 0x040fe400000000ff */
[----:B------:R-:W-:-:S02]  /*4b660*/  PRMT R13, R13, 0x7773, RZ ;  /* 0x000077730d0d7816 */ /* 0x000fc400000000ff */
[C---:B------:R-:W-:Y:S01]  /*4b670*/  PRMT R3, R174.reuse, 0x7770, RZ ;  /* 0x00007770ae037816 */ /* 0x040fe200000000ff */
[----:B------:R1:W-:Y:S01]  /*4b680*/  @P2 STG.E.U8 desc[UR56][R206.64], R17 ;  /* 0x00000011ce002986 */ /* 0x0003e2000c101138 */
[----:B------:R-:W-:-:S03]  /*4b690*/  PRMT R19, R174, 0x7771, RZ ;  /* 0x00007771ae137816 */ /* 0x000fc600000000ff */
[----:B------:R3:W-:Y:S04]  /*4b6a0*/  @P1 STG.E.U8 desc[UR56][R204.64], R5 ;  /* 0x00000005cc001986 */ /* 0x0007e8000c101138 */
[----:B------:R4:W-:Y:S04]  /*4b6b0*/  @P3 STG.E.U8 desc[UR56][R202.64], R13 ;  /* 0x0000000dca003986 */ /* 0x0009e8000c101138 */
[----:B------:R4:W-:Y:S04]  /*4b6c0*/  @P0 STG.E.U8 desc[UR56][R46.64], R3 ;  /* 0x000000032e000986 */ /* 0x0009e8000c101138 */
[----:B------:R4:W-:Y:S01]  /*4b6d0*/  @P4 STG.E.U8 desc[UR56][R44.64], R19 ;  /* 0x000000132c004986 */ /* 0x0009e2000c101138 */
[----:B------:R-:W-:-:S02]  /*4b6e0*/  ISETP.NE.AND P4, PT, R4, RZ, PT ;  /* 0x000000ff0400720c */ /* 0x000fc40003f85270 */
[----:B------:R-:W-:Y:S02]  /*4b6f0*/  LOP3.LUT P5, RZ, R0, 0x80000, RZ, 0xc0, !PT ;  /* 0x0008000000ff7812 */ /* 0x000fe400078ac0ff */
[----:B0-----:R-:W-:Y:S02]  /*4b700*/  PRMT R11, R174, 0x7772, RZ ;  /* 0x00007772ae0b7816 */ /* 0x001fe400000000ff */
[----:B------:R-:W-:Y:S02]  /*4b710*/  P2R R6, PR, RZ, 0x20 ;  /* 0x00000020ff067803 */ /* 0x000fe40000000000 */
[----:B------:R-:W-:-:S04]  /*4b720*/  LOP3.LUT P5, RZ, R0, 0x100000, RZ, 0xc0, !PT ;  /* 0x0010000000ff7812 */ /* 0x000fc800078ac0ff */
[----:B------:R-:W-:Y:S01]  /*4b730*/  P2R R2, PR, RZ, 0x20 ;  /* 0x00000020ff027803 */ /* 0x000fe20000000000 */
[----:B------:R0:W-:Y:S01]  /*4b740*/  @P4 STG.E.U8 desc[UR56][R42.64], R11 ;  /* 0x0000000b2a004986 */ /* 0x0001e2000c101138 */
[----:B------:R-:W-:Y:S02]  /*4b750*/  LOP3.LUT P4, RZ, R7, 0x4000000, RZ, 0xc0, !PT ;  /* 0x0400000007ff7812 */ /* 0x000fe4000788c0ff */
[----:B------:R-:W-:Y:S02]  /*4b760*/  LOP3.LUT P5, RZ, R0, 0x200000, RZ, 0xc0, !PT ;  /* 0x0020000000ff7812 */ /* 0x000fe400078ac0ff */
[----:B-1----:R-:W-:Y:S02]  /*4b770*/  PRMT R17, R174, 0x7773, RZ ;  /* 0x00007773ae117816 */ /* 0x002fe400000000ff */
[----:B---3--:R-:W-:-:S07]  /*4b780*/  PRMT R5, R14, 0x7770, RZ ;  /* 0x000077700e057816 */ /* 0x008fce00000000ff */
[----:B------:R1:W-:Y:S04]  /*4b790*/  @P4 STG.E.U8 desc[UR56][R40.64], R17 ;  /* 0x0000001128004986 */ /* 0x0003e8000c101138 */
[----:B------:R3:W-:Y:S01]  /*4b7a0*/  @P5 STG.E.U8 desc[UR56][R38.64], R5 ;  /* 0x0000000526005986 */ /* 0x0007e2000c101138 */
[----:B------:R-:W-:Y:S02]  /*4b7b0*/  ISETP.NE.AND P5, PT, R2, RZ, PT ;  /* 0x000000ff0200720c */ /* 0x000fe40003fa5270 */
[C---:B----4-:R-:W-:Y:S02]  /*4b7c0*/  PRMT R13, R14.reuse, 0x7771, RZ ;  /* 0x000077710e0d7816 */ /* 0x050fe400000000ff */
[----:B------:R-:W-:-:S09]  /*4b7d0*/  PRMT R3, R14, 0x7772, RZ ;  /* 0x000077720e037816 */ /* 0x000fd200000000ff */
[----:B------:R4:W-:Y:S01]  /*4b7e0*/  @P5 STG.E.U8 desc[UR56][R36.64], R13 ;  /* 0x0000000d24005986 */ /* 0x0009e2000c101138 */
[----:B------:R-:W-:Y:S02]  /*4b7f0*/  ISETP.NE.AND P5, PT, R6, RZ, PT ;  /* 0x000000ff0600720c */ /* 0x000fe40003fa5270 */
[----:B------:R-:W-:Y:S02]  /*4b800*/  LOP3.LUT P6, RZ, R0, 0x40000, RZ, 0xc0, !PT ;  /* 0x0004000000ff7812 */ /* 0x000fe400078cc0ff */
[----:B------:R-:W-:-:S09]  /*4b810*/  PRMT R19, R14, 0x7773, RZ ;  /* 0x000077730e137816 */ /* 0x000fd200000000ff */
[----:B------:R1:W-:Y:S01]  /*4b820*/  @P5 STG.E.U8 desc[UR56][R34.64], R3 ;  /* 0x0000000322005986 */ /* 0x0003e2000c101138 */
[----:B------:R-:W-:Y:S02]  /*4b830*/  LOP3.LUT P5, RZ, R7, 0x2000000, RZ, 0xc0, !PT ;  /* 0x0200000007ff7812 */ /* 0x000fe400078ac0ff */
[----:B0-----:R-:W-:Y:S02]  /*4b840*/  PRMT R11, R175, 0x7770, RZ ;  /* 0x00007770af0b7816 */ /* 0x001fe400000000ff */
[----:B------:R-:W-:Y:S02]  /*4b850*/  LOP3.LUT P4, RZ, R0, 0x10000, RZ, 0xc0, !PT ;  /* 0x0001000000ff7812 */ /* 0x000fe4000788c0ff */
[C---:B------:R-:W-:Y:S02]  /*4b860*/  LOP3.LUT P3, RZ, R7.reuse, 0x800000, RZ, 0xc0, !PT ;  /* 0x0080000007ff7812 */ /* 0x040fe4000786c0ff */
[----:B------:R-:W-:-:S05]  /*4b870*/  LOP3.LUT P2, RZ, R7, 0x400000, RZ, 0xc0, !PT ;  /* 0x0040000007ff7812 */ /* 0x000fca000784c0ff */
[----:B------:R0:W-:Y:S01]  /*4b880*/  @P5 STG.E.U8 desc[UR56][R32.64], R19 ;  /* 0x0000001320005986 */ /* 0x0001e2000c101138 */
[----:B------:R-:W-:-:S03]  /*4b890*/  LOP3.LUT P5, RZ, R0, 0x20000, RZ, 0xc0, !PT ;  /* 0x0002000000ff7812 */ /* 0x000fc600078ac0ff */
[----:B------:R0:W-:Y:S01]  /*4b8a0*/  @P6 STG.E.U8 desc[UR56][R30.64], R11 ;  /* 0x0000000b1e006986 */ /* 0x0001e2000c101138 */
[C---:B------:R-:W-:Y:S02]  /*4b8b0*/  LOP3.LUT P6, RZ, R7.reuse, 0x1000000, RZ, 0xc0, !PT ;  /* 0x0100000007ff7812 */ /* 0x040fe400078cc0ff */
[C---:B------:R-:W-:Y:S02]  /*4b8c0*/  LOP3.LUT P1, RZ, R7.reuse, 0x200000, RZ, 0xc0, !PT ;  /* 0x0020000007ff7812 */ /* 0x040fe4000782c0ff */
[----:B------:R-:W-:Y:S02]  /*4b8d0*/  LOP3.LUT P0, RZ, R7, 0x100000, RZ, 0xc0, !PT ;  /* 0x0010000007ff7812 */ /* 0x000fe4000780c0ff */
[C---:B------:R-:W-:Y:S02]  /*4b8e0*/  PRMT R7, R175.reuse, 0x7771, RZ ;  /* 0x00007771af077816 */ /* 0x040fe400000000ff */
[C---:B-1----:R-:W-:Y:S02]  /*4b8f0*/  PRMT R17, R175.reuse, 0x7772, RZ ;  /* 0x00007772af117816 */ /* 0x042fe400000000ff */
[----:B------:R-:W-:-:S02]  /*4b900*/  PRMT R175, R175, 0x7773, RZ ;  /* 0x00007773afaf7816 */ /* 0x000fc400000000ff */
[C---:B------:R-:W-:Y:S01]  /*4b910*/  PRMT R0, R15.reuse, 0x7770, RZ ;  /* 0x000077700f007816 */ /* 0x040fe200000000ff */
[----:B------:R0:W-:Y:S01]  /*4b920*/  @P5 STG.E.U8 desc[UR56][R20.64], R7 ;  /* 0x0000000714005986 */ /* 0x0001e2000c101138 */
[C---:B---3--:R-:W-:Y:S02]  /*4b930*/  PRMT R5, R15.reuse, 0x7771, RZ ;  /* 0x000077710f057816 */ /* 0x048fe400000000ff */
[C---:B----4-:R-:W-:Y:S01]  /*4b940*/  PRMT R13, R15.reuse, 0x7772, RZ ;  /* 0x000077720f0d7816 */ /* 0x050fe200000000ff */
[----:B------:R0:W-:Y:S04]  /*4b950*/  @P4 STG.E.U8 desc[UR56][R28.64], R17 ;  /* 0x000000111c004986 */ /* 0x0001e8000c101138 */
[----:B------:R0:W-:Y:S01]  /*4b960*/  @P6 STG.E.U8 desc[UR56][R24.64], R175 ;  /* 0x000000af18006986 */ /* 0x0001e2000c101138 */
[----:B------:R-:W-:-:S03]  /*4b970*/  PRMT R15, R15, 0x7773, RZ ;  /* 0x000077730f0f7816 */ /* 0x000fc600000000ff */
[----:B--2---:R0:W-:Y:S04]  /*4b980*/  @P3 STG.E.U8 desc[UR56][R220.64], R0 ;  /* 0x00000000dc003986 */ /* 0x0041e8000c101138 */
[----:B------:R0:W-:Y:S04]  /*4b990*/  @P2 STG.E.U8 desc[UR56][R26.64], R5 ;  /* 0x000000051a002986 */ /* 0x0001e8000c101138 */
[----:B------:R0:W-:Y:S01]  /*4b9a0*/  @P1 STG.E.U8 desc[UR56][R22.64], R13 ;  /* 0x0000000d16001986 */ /* 0x0001e2000c101138 */
[----:B------:R-:W-:Y:S05]  /*4b9b0*/  @!P0 EXIT ;  /* 0x000000000000894d */ /* 0x000fea0003800000 */
[----:B------:R-:W-:Y:S01]  /*4b9c0*/  STG.E.U8 desc[UR56][R8.64], R15 ;  /* 0x0000000f08007986 */ /* 0x000fe2000c101138 */
[----:B------:R-:W-:Y:S05]  /*4b9d0*/  EXIT ;  /* 0x000000000000794d */ /* 0x000fea0003800000 */
.L_x_3:
[----:B------:R-:W-:-:S00]  /*4b9e0*/  BRA `(.L_x_3) ;  /* 0xfffffffc00fc7947 */ /* 0x000fc0000383ffff */
[----:B------:R-:W-:-:S00]  /*4b9f0*/  NOP ;  /* 0x0000000000007918 */ /* 0x000fc00000000000 */
        /* <DEDUP_REMOVED lines=8> */
.L_x_4:


//--------------------- .nv.shared.matmul_kernel  --------------------------
	.section	.nv.shared.matmul_kernel,"aw",@nobits
	.sectionflags	@""
	.align	16
	.zero		1024


//--------------------- .nv.shared.reserved.0     --------------------------
	.section	.nv.shared.reserved.0,"aw",@nobits
	.weak		__nv_reservedSMEM_offset_0_alias
	.size		__nv_reservedSMEM_offset_0_alias, 0, 0
	.other		__nv_reservedSMEM_offset_0_alias,@"STO_CUDA_RESERVED_SHARED STV_DEFAULT"
__nv_reservedSMEM_offset_0_alias:
	.zero		0


//--------------------- .nv.constant0.matmul_kernel --------------------------
	.section	.nv.constant0.matmul_kernel,"a",@progbits
	.sectionflags	@""
	.align	4
.nv.constant0.matmul_kernel:
	.zero		608


//--------------------- SYMBOLS --------------------------

	.type		.nv.reservedSmem.offset0,@object
	.size		.nv.reservedSmem.offset0,0x4
